def matmul_kernel(
    a_ptr,
    b_ptr,
    c_ptr,
    M,
    N,
    K,
    stride_am,
    stride_ak,
    stride_bk,
    stride_bn,
    stride_cm,
    stride_cn,
    BLOCK_M: tl.constexpr,
    BLOCK_N: tl.constexpr,
    BLOCK_K: tl.constexpr,
    GROUP_M: tl.constexpr,
):
    pid = tl.program_id(axis=0)
    num_pid_m = tl.cdiv(M, BLOCK_M)
    num_pid_n = tl.cdiv(N, BLOCK_N)
    num_pid_in_group = GROUP_M * num_pid_n
    group_id = pid // num_pid_in_group
    first_pid_m = group_id * GROUP_M
    group_size_m = min(num_pid_m - first_pid_m, GROUP_M)
    pid_m = first_pid_m + ((pid % num_pid_in_group) % group_size_m)
    pid_n = (pid % num_pid_in_group) // group_size_m

    offs_am = (pid_m * BLOCK_M + tl.arange(0, BLOCK_M)) % M
    offs_bn = (pid_n * BLOCK_N + tl.arange(0, BLOCK_N)) % N
    offs_k = tl.arange(0, BLOCK_K)
    a_ptrs = a_ptr + offs_am[:, None] * stride_am + offs_k[None, :] * stride_ak
    b_ptrs = b_ptr + offs_k[:, None] * stride_bk + offs_bn[None, :] * stride_bn

    acc = tl.zeros((BLOCK_M, BLOCK_N), dtype=tl.float32)
    for kk in range(0, tl.cdiv(K, BLOCK_K)):
        a = tl.load(a_ptrs, mask=offs_k[None, :] < K - kk * BLOCK_K, other=0.0)
        b = tl.load(b_ptrs, mask=offs_k[:, None] < K - kk * BLOCK_K, other=0.0)
        acc = tl.dot(a, b, acc)
        a_ptrs += BLOCK_K * stride_ak
        b_ptrs += BLOCK_K * stride_bk

    c = acc.to(c_ptr.dtype.element_ty)
    offs_cm = pid_m * BLOCK_M + tl.arange(0, BLOCK_M)
    offs_cn = pid_n * BLOCK_N + tl.arange(0, BLOCK_N)
    c_ptrs = c_ptr + offs_cm[:, None] * stride_cm + offs_cn[None, :] * stride_cn
    mask = (offs_cm[:, None] < M) & (offs_cn[None, :] < N)
    tl.store(c_ptrs, c, mask=mask)

# config = {"BLOCK_K": 128, "BLOCK_M": 128, "BLOCK_N": 64, "GROUP_M": 8, "arch": "sm_80", "dtype": "fp32", "num_ctas": 1, "num_stages": 3, "num_warps": 4}
# arch = sm_80


// ===== COMPILED SASS (sm_80) =====

	.target	sm_80

	.elftype	@"ET_EXEC"


//--------------------- .note.nv.tkinfo           --------------------------
	.section	.note.nv.tkinfo,"",@"SHT_NOTE"
	.sectionflags	@"SHF_NOTE_NV_TKINFO"
	.tkinfo
        /*0018*/ 	.word	0x00000002
        /*0030*/ 	.string	""
        /*0030*/ 	.string	"ptxas"
        /*0030*/ 	.string	"Cuda compilation tools, release 13.0, V13.0.88"
        /*0030*/ 	.string	"Build cuda_13.0.r13.0/compiler.36424714_0"
        /*0030*/ 	.string	"-v  -suppress-debug-info  -lineinfo  -arch sm_80 "



//--------------------- .note.nv.cuinfo           --------------------------
	.section	.note.nv.cuinfo,"",@"SHT_NOTE"
	.sectionflags	@"SHF_NOTE_NV_CUINFO"
        /*0018*/ 	.short	0x0002
        /*001a*/ 	.short	0x0050
        /*001c*/ 	.short	0x0082
	.zero		2


//--------------------- .nv.info                  --------------------------
	.section	.nv.info,"",@"SHT_CUDA_INFO"
	.align	4


	//----- nvinfo : EIATTR_REGCOUNT
	.align		4
        /*0000*/ 	.byte	0x04, 0x2f
        /*0002*/ 	.short	(.L_1 - .L_0)
	.align		4
.L_0:
        /*0004*/ 	.word	index@(matmul_kernel)
        /*0008*/ 	.word	0x000000ff


	//----- nvinfo : EIATTR_FRAME_SIZE
	.align		4
.L_1:
        /*000c*/ 	.byte	0x04, 0x11
        /*000e*/ 	.short	(.L_3 - .L_2)
	.align		4
.L_2:
        /*0010*/ 	.word	index@(matmul_kernel)
        /*0014*/ 	.word	0x000008b8


	//----- nvinfo : EIATTR_MIN_STACK_SIZE
	.align		4
.L_3:
        /*0018*/ 	.byte	0x04, 0x12
        /*001a*/ 	.short	(.L_5 - .L_4)
	.align		4
.L_4:
        /*001c*/ 	.word	index@(matmul_kernel)
        /*0020*/ 	.word	0x000008b8
.L_5:


//--------------------- .nv.info.matmul_kernel    --------------------------
	.section	.nv.info.matmul_kernel,"",@"SHT_CUDA_INFO"
	.sectionflags	@""
	.align	4


	//----- nvinfo : EIATTR_CUDA_API_VERSION
	.align		4
        /*0000*/ 	.byte	0x04, 0x37
        /*0002*/ 	.short	(.L_7 - .L_6)
.L_6:
        /*0004*/ 	.word	0x00000082


	//----- nvinfo : EIATTR_SW2861232_WAR
	.align		4
.L_7:
        /*0008*/ 	.byte	0x01, 0x35
	.zero		2


	//----- nvinfo : EIATTR_PARAM_CBANK
	.align		4
        /*000c*/ 	.byte	0x04, 0x0a
        /*000e*/ 	.short	(.L_9 - .L_8)
	.align		4
.L_8:
        /*0010*/ 	.word	index@(.nv.constant0.matmul_kernel)
        /*0014*/ 	.short	0x0160
        /*0016*/ 	.short	0x0050


	//----- nvinfo : EIATTR_CBANK_PARAM_SIZE
	.align		4
.L_9:
        /*0018*/ 	.byte	0x03, 0x19
        /*001a*/ 	.short	0x0050


	//----- nvinfo : EIATTR_KPARAM_INFO
	.align		4
        /*001c*/ 	.byte	0x04, 0x17
        /*001e*/ 	.short	(.L_11 - .L_10)
.L_10:
        /*0020*/ 	.word	0x00000000
        /*0024*/ 	.short	0x000d
        /*0026*/ 	.short	0x0048
        /*0028*/ 	.byte	0x00, 0xf4, 0x21, 0x00


	//----- nvinfo : EIATTR_KPARAM_INFO
	.align		4
.L_11:
        /*002c*/ 	.byte	0x04, 0x17
        /*002e*/ 	.short	(.L_13 - .L_12)
.L_12:
        /*0030*/ 	.word	0x00000000
        /*0034*/ 	.short	0x000c
        /*0036*/ 	.short	0x0040
        /*0038*/ 	.byte	0x00, 0xf4, 0x21, 0x00


	//----- nvinfo : EIATTR_KPARAM_INFO
	.align		4
.L_13:
        /*003c*/ 	.byte	0x04, 0x17
        /*003e*/ 	.short	(.L_15 - .L_14)
.L_14:
        /*0040*/ 	.word	0x00000000
        /*0044*/ 	.short	0x000b
        /*0046*/ 	.short	0x0038
        /*0048*/ 	.byte	0x00, 0xf0, 0x11, 0x00


	//----- nvinfo : EIATTR_KPARAM_INFO
	.align		4
.L_15:
        /*004c*/ 	.byte	0x04, 0x17
        /*004e*/ 	.short	(.L_17 - .L_16)
.L_16:
        /*0050*/ 	.word	0x00000000
        /*0054*/ 	.short	0x000a
        /*0056*/ 	.short	0x0034
        /*0058*/ 	.byte	0x00, 0xf0, 0x11, 0x00


	//----- nvinfo : EIATTR_KPARAM_INFO
	.align		4
.L_17:
        /*005c*/ 	.byte	0x04, 0x17
        /*005e*/ 	.short	(.L_19 - .L_18)
.L_18:
        /*0060*/ 	.word	0x00000000
        /*0064*/ 	.short	0x0009
        /*0066*/ 	.short	0x0030
        /*0068*/ 	.byte	0x00, 0xf0, 0x11, 0x00


	//----- nvinfo : EIATTR_KPARAM_INFO
	.align		4
.L_19:
        /*006c*/ 	.byte	0x04, 0x17
        /*006e*/ 	.short	(.L_21 - .L_20)
.L_20:
        /*0070*/ 	.word	0x00000000
        /*0074*/ 	.short	0x0008
        /*0076*/ 	.short	0x002c
        /*0078*/ 	.byte	0x00, 0xf0, 0x11, 0x00


	//----- nvinfo : EIATTR_KPARAM_INFO
	.align		4
.L_21:
        /*007c*/ 	.byte	0x04, 0x17
        /*007e*/ 	.short	(.L_23 - .L_22)
.L_22:
        /*0080*/ 	.word	0x00000000
        /*0084*/ 	.short	0x0007
        /*0086*/ 	.short	0x0028
        /*0088*/ 	.byte	0x00, 0xf0, 0x11, 0x00


	//----- nvinfo : EIATTR_KPARAM_INFO
	.align		4
.L_23:
        /*008c*/ 	.byte	0x04, 0x17
        /*008e*/ 	.short	(.L_25 - .L_24)
.L_24:
        /*0090*/ 	.word	0x00000000
        /*0094*/ 	.short	0x0006
        /*0096*/ 	.short	0x0024
        /*0098*/ 	.byte	0x00, 0xf0, 0x11, 0x00


	//----- nvinfo : EIATTR_KPARAM_INFO
	.align		4
.L_25:
        /*009c*/ 	.byte	0x04, 0x17
        /*009e*/ 	.short	(.L_27 - .L_26)
.L_26:
        /*00a0*/ 	.word	0x00000000
        /*00a4*/ 	.short	0x0005
        /*00a6*/ 	.short	0x0020
        /*00a8*/ 	.byte	0x00, 0xf0, 0x11, 0x00


	//----- nvinfo : EIATTR_KPARAM_INFO
	.align		4
.L_27:
        /*00ac*/ 	.byte	0x04, 0x17
        /*00ae*/ 	.short	(.L_29 - .L_28)
.L_28:
        /*00b0*/ 	.word	0x00000000
        /*00b4*/ 	.short	0x0004
        /*00b6*/ 	.short	0x001c
        /*00b8*/ 	.byte	0x00, 0xf0, 0x11, 0x00


	//----- nvinfo : EIATTR_KPARAM_INFO
	.align		4
.L_29:
        /*00bc*/ 	.byte	0x04, 0x17
        /*00be*/ 	.short	(.L_31 - .L_30)
.L_30:
        /*00c0*/ 	.word	0x00000000
        /*00c4*/ 	.short	0x0003
        /*00c6*/ 	.short	0x0018
        /*00c8*/ 	.byte	0x00, 0xf0, 0x11, 0x00


	//----- nvinfo : EIATTR_KPARAM_INFO
	.align		4
.L_31:
        /*00cc*/ 	.byte	0x04, 0x17
        /*00ce*/ 	.short	(.L_33 - .L_32)
.L_32:
        /*00d0*/ 	.word	0x00000000
        /*00d4*/ 	.short	0x0002
        /*00d6*/ 	.short	0x0010
        /*00d8*/ 	.byte	0x00, 0xf4, 0x21, 0x00


	//----- nvinfo : EIATTR_KPARAM_INFO
	.align		4
.L_33:
        /*00dc*/ 	.byte	0x04, 0x17
        /*00de*/ 	.short	(.L_35 - .L_34)
.L_34:
        /*00e0*/ 	.word	0x00000000
        /*00e4*/ 	.short	0x0001
        /*00e6*/ 	.short	0x0008
        /*00e8*/ 	.byte	0x00, 0xf4, 0x21, 0x00


	//----- nvinfo : EIATTR_KPARAM_INFO
	.align		4
.L_35:
        /*00ec*/ 	.byte	0x04, 0x17
        /*00ee*/ 	.short	(.L_37 - .L_36)
.L_36:
        /*00f0*/ 	.word	0x00000000
        /*00f4*/ 	.short	0x0000
        /*00f6*/ 	.short	0x0000
        /*00f8*/ 	.byte	0x00, 0xf4, 0x21, 0x00


	//----- nvinfo : EIATTR_MAXREG_COUNT
	.align		4
.L_37:
        /*00fc*/ 	.byte	0x03, 0x1b
        /*00fe*/ 	.short	0x00ff


	//----- nvinfo : EIATTR_NUM_BARRIERS
	.align		4
        /*0100*/ 	.byte	0x02, 0x4c
        /*0102*/ 	.byte	0x01
	.zero		1


	//----- nvinfo : EIATTR_ANNOTATIONS
	.align		4
        /*0104*/ 	.byte	0x04, 0x55
        /*0106*/ 	.short	(.L_39 - .L_38)


	//   ....[0]....
.L_38:
        /*0108*/ 	.word	0x00000001
        /*010c*/ 	.byte	0x50, 0x0d, 0x00, 0x00, 0x01, 0x00, 0x00, 0x00, 0x90, 0x0d, 0x00, 0x00, 0x01, 0x00, 0x00, 0x00
        /* <DEDUP_REMOVED lines=694> */
        /*2c7c*/ 	.byte	0x70, 0xb6, 0x01, 0x00, 0x01, 0x00, 0x00, 0x00, 0x80, 0xb6, 0x01, 0x00


	//----- nvinfo : EIATTR_MERCURY_ISA_VERSION
	.align		4
.L_39:
        /*2c88*/ 	.byte	0x03, 0x5f
        /*2c8a*/ 	.short	0x0000


	//----- nvinfo : EIATTR_EXIT_INSTR_OFFSETS
	.align		4
        /*2c8c*/ 	.byte	0x04, 0x1c
        /*2c8e*/ 	.short	(.L_41 - .L_40)


	//   ....[0]....
.L_40:
        /*2c90*/ 	.word	0x0001b980


	//   ....[1]....
        /*2c94*/ 	.word	0x0001b9a0


	//----- nvinfo : EIATTR_REQNTID
	.align		4
.L_41:
        /*2c98*/ 	.byte	0x04, 0x10
        /*2c9a*/ 	.short	(.L_43 - .L_42)
.L_42:
        /*2c9c*/ 	.word	0x00000080
        /*2ca0*/ 	.word	0x00000001
        /*2ca4*/ 	.word	0x00000001
.L_43:


//--------------------- .nv.callgraph             --------------------------
	.section	.nv.callgraph,"",@"SHT_CUDA_CALLGRAPH"
	.align	4
	.sectionentsize	8
	.align		4
        /*0000*/ 	.word	0x00000000
	.align		4
        /*0004*/ 	.word	0xffffffff
	.align		4
        /*0008*/ 	.word	0x00000000
	.align		4
        /*000c*/ 	.word	0xfffffffe
	.align		4
        /*0010*/ 	.word	0x00000000
	.align		4
        /*0014*/ 	.word	0xfffffffd
	.align		4
        /*0018*/ 	.word	0x00000000
	.align		4
        /*001c*/ 	.word	0xfffffffc


//--------------------- .nv.rel.action            --------------------------
	.section	.nv.rel.action,"",@"SHT_CUDA_RELOCINFO"
	.align	8
	.sectionentsize	8
        /*0000*/ 	.byte	0x73, 0x00, 0x00, 0x00, 0x00, 0x00, 0x00, 0x00, 0x00, 0x00, 0x00, 0x11, 0x25, 0x00, 0x05, 0x36


//--------------------- .nv.constant0.matmul_kernel --------------------------
	.section	.nv.constant0.matmul_kernel,"a",@progbits
	.sectionflags	@""
	.align	4
.nv.constant0.matmul_kernel:
	.zero		432


//--------------------- .text.matmul_kernel       --------------------------
	.section	.text.matmul_kernel,"ax",@progbits
	.sectioninfo	@"SHI_REGISTERS=255"
	.align	128
        .global         matmul_kernel
        .type           matmul_kernel,@function
        .size           matmul_kernel,(.L_x_3 - matmul_kernel)
        .other          matmul_kernel,@"STO_CUDA_ENTRY STV_DEFAULT"
matmul_kernel:
.text.matmul_kernel:
[----:B------:R-:W-:-:S03]  /*0000*/  IMAD.MOV.U32 R1, RZ, RZ, c[0x0][0x28] ;  /* 0x00000a00ff017624 */ /* 0x000fc600078e00ff */
[----:B------:R-:W-:Y:S01]  /*0010*/  IMAD.MOV.U32 R0, RZ, RZ, c[0x0][0x17c] ;  /* 0x00005f00ff007624 */ /* 0x000fe200078e00ff */
[----:B------:R-:W1:Y:S01]  /*0020*/  S2R R7, SR_CTAID.X ;  /* 0x0000000000077919 */ /* 0x000e620000002500 */
[----:B------:R-:W-:Y:S01]  /*0030*/  IADD3 R1, R1, -0x8b8, RZ ;  /* 0xfffff74801017810 */ /* 0x000fe20007ffe0ff */
[----:B------:R-:W-:Y:S02]  /*0040*/  IMAD.MOV.U32 R252, RZ, RZ, c[0x0][0x188] ;  /* 0x00006200fffc7624 */ /* 0x000fe400078e00ff */
[----:B------:R-:W-:Y:S02]  /*0050*/  IADD3 R0, R0, 0x3f, RZ ;  /* 0x0000003f00007810 */ /* 0x000fe40007ffe0ff */
[C---:B------:R-:W-:Y:S02]  /*0060*/  IMAD R146, R252.reuse, 0xc, RZ ;  /* 0x0000000cfc927824 */ /* 0x040fe400078e02ff */
[----:B------:R-:W-:Y:S01]  /*0070*/  SHF.R.S32.HI R3, RZ, 0x1f, R0 ;  /* 0x0000001fff037819 */ /* 0x000fe20000011400 */
[----:B------:R-:W-:-:S02]  /*0080*/  IMAD.SHL.U32 R171, R252, 0x2, RZ ;  /* 0x00000002fcab7824 */ /* 0x000fc400078e00ff */
[C---:B------:R-:W-:Y:S01]  /*0090*/  IMAD.SHL.U32 R164, R252.reuse, 0x4, RZ ;  /* 0x00000004fca47824 */ /* 0x040fe200078e00ff */
[----:B------:R-:W-:Y:S01]  /*00a0*/  LEA.HI R3, R3, R0, RZ, 0x6 ;  /* 0x0000000003037211 */ /* 0x000fe200078f30ff */
[C---:B------:R-:W-:Y:S02]  /*00b0*/  IMAD R168, R252.reuse, 0x3, RZ ;  /* 0x00000003fca87824 */ /* 0x040fe400078e02ff */
[C---:B------:R-:W-:Y:S01]  /*00c0*/  IMAD R142, R252.reuse, 0x14, RZ ;  /* 0x00000014fc8e7824 */ /* 0x040fe200078e02ff */
[----:B------:R-:W-:Y:S01]  /*00d0*/  SHF.R.S32.HI R3, RZ, 0x6, R3 ;  /* 0x00000006ff037819 */ /* 0x000fe20000011403 */
[C---:B------:R-:W-:Y:S02]  /*00e0*/  IMAD R137, R252.reuse, 0x18, RZ ;  /* 0x00000018fc897824 */ /* 0x040fe400078e02ff */
[----:B------:R-:W-:Y:S02]  /*00f0*/  IMAD R162, R252, 0x5, RZ ;  /* 0x00000005fca27824 */ /* 0x000fe400078e02ff */
[----:B------:R-:W-:-:S02]  /*0100*/  IMAD.SHL.U32 R4, R3, 0x8, RZ ;  /* 0x0000000803047824 */ /* 0x000fc400078e00ff */
[C---:B------:R-:W-:Y:S01]  /*0110*/  IMAD R159, R252.reuse, 0x6, RZ ;  /* 0x00000006fc9f7824 */ /* 0x040fe200078e02ff */
[----:B-1----:R-:W-:Y:S01]  /*0120*/  IABS R8, R7 ;  /* 0x0000000700087213 */ /* 0x002fe20000000000 */
[C---:B------:R-:W-:Y:S01]  /*0130*/  IMAD R157, R252.reuse, 0x7, RZ ;  /* 0x00000007fc9d7824 */ /* 0x040fe200078e02ff */
[-C--:B------:R-:W-:Y:S01]  /*0140*/  IABS R5, R4.reuse ;  /* 0x0000000400057213 */ /* 0x080fe20000000000 */
[C---:B------:R-:W-:Y:S01]  /*0150*/  IMAD.SHL.U32 R155, R252.reuse, 0x8, RZ ;  /* 0x00000008fc9b7824 */ /* 0x040fe200078e00ff */
[----:B------:R-:W-:Y:S01]  /*0160*/  IABS R10, R4 ;  /* 0x00000004000a7213 */ /* 0x000fe20000000000 */
[C---:B------:R-:W-:Y:S01]  /*0170*/  IMAD R135, R252.reuse, 0x28, RZ ;  /* 0x00000028fc877824 */ /* 0x040fe200078e02ff */
[----:B------:R-:W1:Y:S01]  /*0180*/  I2F.RP R0, R5 ;  /* 0x0000000500007306 */ /* 0x000e620000209400 */
[C---:B------:R-:W-:Y:S02]  /*0190*/  IMAD R152, R252.reuse, 0x9, RZ ;  /* 0x00000009fc987824 */ /* 0x040fe400078e02ff */
[----:B------:R-:W-:-:S02]  /*01a0*/  IMAD R136, R252, 0x2c, RZ ;  /* 0x0000002cfc887824 */ /* 0x000fc400078e02ff */
[C---:B------:R-:W-:Y:S02]  /*01b0*/  IMAD R150, R252.reuse, 0xa, RZ ;  /* 0x0000000afc967824 */ /* 0x040fe400078e02ff */
[C---:B------:R-:W-:Y:S02]  /*01c0*/  IMAD R138, R252.reuse, 0x30, RZ ;  /* 0x00000030fc8a7824 */ /* 0x040fe400078e02ff */
[C---:B------:R-:W-:Y:S02]  /*01d0*/  IMAD R148, R252.reuse, 0xb, RZ ;  /* 0x0000000bfc947824 */ /* 0x040fe400078e02ff */
[C---:B------:R-:W-:Y:S02]  /*01e0*/  IMAD R139, R252.reuse, 0x34, RZ ;  /* 0x00000034fc8b7824 */ /* 0x040fe400078e02ff */
[C---:B------:R-:W-:Y:S02]  /*01f0*/  IMAD R140, R252.reuse, 0x38, RZ ;  /* 0x00000038fc8c7824 */ /* 0x040fe400078e02ff */
[C---:B------:R-:W-:Y:S01]  /*0200*/  IMAD R143, R252.reuse, 0xd, RZ ;  /* 0x0000000dfc8f7824 */ /* 0x040fe200078e02ff */
[----:B-1----:R-:W1:Y:S01]  /*0210*/  MUFU.RCP R0, R0 ;  /* 0x0000000000007308 */ /* 0x002e620000001000 */
[----:B------:R-:W-:-:S02]  /*0220*/  IMAD R141, R252, 0x3c, RZ ;  /* 0x0000003cfc8d7824 */ /* 0x000fc400078e02ff */
[C---:B------:R-:W-:Y:S02]  /*0230*/  IMAD R144, R252.reuse, 0xe, RZ ;  /* 0x0000000efc907824 */ /* 0x040fe400078e02ff */
[C---:B------:R-:W-:Y:S02]  /*0240*/  IMAD R147, R252.reuse, 0xf, RZ ;  /* 0x0000000ffc937824 */ /* 0x040fe400078e02ff */
[C---:B------:R-:W-:Y:S02]  /*0250*/  IMAD R145, R252.reuse, 0x44, RZ ;  /* 0x00000044fc917824 */ /* 0x040fe400078e02ff */
[C---:B------:R-:W-:Y:S02]  /*0260*/  IMAD.SHL.U32 R149, R252.reuse, 0x10, RZ ;  /* 0x00000010fc957824 */ /* 0x040fe400078e00ff */
[C---:B------:R-:W-:Y:S02]  /*0270*/  IMAD R153, R252.reuse, 0x48, RZ ;  /* 0x00000048fc997824 */ /* 0x040fe400078e02ff */
[----:B------:R-:W-:-:S02]  /*0280*/  IMAD R151, R252, 0x11, RZ ;  /* 0x00000011fc977824 */ /* 0x000fc400078e02ff */
[----:B------:R-:W-:Y:S01]  /*0290*/  IMAD R161, R252, 0x4c, RZ ;  /* 0x0000004cfca17824 */ /* 0x000fe200078e02ff */
[----:B-1----:R-:W-:Y:S01]  /*02a0*/  IADD3 R2, R0, 0xffffffe, RZ ;  /* 0x0ffffffe00027810 */ /* 0x002fe20007ffe0ff */
[----:B------:R-:W-:Y:S02]  /*02b0*/  IMAD.MOV R0, RZ, RZ, -R10 ;  /* 0x000000ffff007224 */ /* 0x000fe400078e0a0a */
[C---:B------:R-:W-:Y:S01]  /*02c0*/  IMAD R154, R252.reuse, 0x12, RZ ;  /* 0x00000012fc9a7824 */ /* 0x040fe200078e02ff */
[----:B------:R1:W2:Y:S01]  /*02d0*/  F2I.FTZ.U32.TRUNC.NTZ R3, R2 ;  /* 0x0000000200037305 */ /* 0x0002a2000021f000 */
[C---:B------:R-:W-:Y:S02]  /*02e0*/  IMAD R169, R252.reuse, 0x50, RZ ;  /* 0x00000050fca97824 */ /* 0x040fe400078e02ff */
[C---:B------:R-:W-:Y:S02]  /*02f0*/  IMAD R156, R252.reuse, 0x13, RZ ;  /* 0x00000013fc9c7824 */ /* 0x040fe400078e02ff */
[----:B------:R-:W-:-:S02]  /*0300*/  IMAD R177, R252, 0x54, RZ ;  /* 0x00000054fcb17824 */ /* 0x000fc400078e02ff */
[C---:B------:R-:W-:Y:S02]  /*0310*/  IMAD R185, R252.reuse, 0x58, RZ ;  /* 0x00000058fcb97824 */ /* 0x040fe400078e02ff */
[----:B-1----:R-:W-:Y:S02]  /*0320*/  IMAD.MOV.U32 R2, RZ, RZ, RZ ;  /* 0x000000ffff027224 */ /* 0x002fe400078e00ff */
[C---:B------:R-:W-:Y:S02]  /*0330*/  IMAD R158, R252.reuse, 0x15, RZ ;  /* 0x00000015fc9e7824 */ /* 0x040fe400078e02ff */
[C---:B------:R-:W-:Y:S02]  /*0340*/  IMAD R193, R252.reuse, 0x5c, RZ ;  /* 0x0000005cfcc17824 */ /* 0x040fe400078e02ff */
[----:B------:R-:W-:Y:S02]  /*0350*/  IMAD R160, R252, 0x16, RZ ;  /* 0x00000016fca07824 */ /* 0x000fe400078e02ff */
[----:B--2---:R-:W-:-:S02]  /*0360*/  IMAD.MOV R6, RZ, RZ, -R3 ;  /* 0x000000ffff067224 */ /* 0x004fc400078e0a03 */
[----:B------:R-:W-:Y:S02]  /*0370*/  IMAD R201, R252, 0x60, RZ ;  /* 0x00000060fcc97824 */ /* 0x000fe400078e02ff */
[----:B------:R-:W-:Y:S02]  /*0380*/  IMAD R9, R6, R5, RZ ;  /* 0x0000000506097224 */ /* 0x000fe400078e02ff */
[----:B------:R-:W-:Y:S01]  /*0390*/  IMAD.MOV.U32 R6, RZ, RZ, R8 ;  /* 0x000000ffff067224 */ /* 0x000fe200078e0008 */
[----:B------:R-:W-:Y:S01]  /*03a0*/  IABS R8, c[0x0][0x17c] ;  /* 0x00005f0000087a13 */ /* 0x000fe20000000000 */
[----:B------:R-:W-:-:S04]  /*03b0*/  IMAD.HI.U32 R3, R3, R9, R2 ;  /* 0x0000000903037227 */ /* 0x000fc800078e0002 */
[----:B------:R-:W-:Y:S02]  /*03c0*/  IMAD R163, R252, 0x17, RZ ;  /* 0x00000017fca37824 */ /* 0x000fe400078e02ff */
[----:B------:R-:W-:-:S04]  /*03d0*/  IMAD.HI.U32 R3, R3, R6, RZ ;  /* 0x0000000603037227 */ /* 0x000fc800078e00ff */
[----:B------:R-:W-:Y:S02]  /*03e0*/  IMAD R0, R3, R0, R6 ;  /* 0x0000000003007224 */ /* 0x000fe400078e0206 */
[C---:B------:R-:W-:Y:S02]  /*03f0*/  IMAD R209, R252.reuse, 0x64, RZ ;  /* 0x00000064fcd17824 */ /* 0x040fe400078e02ff */
[C---:B------:R-:W-:Y:S01]  /*0400*/  IMAD R215, R252.reuse, 0x68, RZ ;  /* 0x00000068fcd77824 */ /* 0x040fe200078e02ff */
[----:B------:R-:W-:Y:S01]  /*0410*/  ISETP.GT.U32.AND P1, PT, R5, R0, PT ;  /* 0x000000000500720c */ /* 0x000fe20003f24070 */
[C---:B------:R-:W-:Y:S02]  /*0420*/  IMAD R165, R252.reuse, 0x19, RZ ;  /* 0x00000019fca57824 */ /* 0x040fe400078e02ff */
[C---:B------:R-:W-:Y:S02]  /*0430*/  IMAD R221, R252.reuse, 0x6c, RZ ;  /* 0x0000006cfcdd7824 */ /* 0x040fe400078e02ff */
[----:B------:R-:W-:-:S02]  /*0440*/  IMAD R166, R252, 0x1a, RZ ;  /* 0x0000001afca67824 */ /* 0x000fc400078e02ff */
[C---:B------:R-:W-:Y:S02]  /*0450*/  IMAD R227, R252.reuse, 0x70, RZ ;  /* 0x00000070fce37824 */ /* 0x040fe400078e02ff */
[C---:B------:R-:W-:Y:S02]  /*0460*/  IMAD R167, R252.reuse, 0x1b, RZ ;  /* 0x0000001bfca77824 */ /* 0x040fe400078e02ff */
[----:B------:R-:W-:Y:S02]  /*0470*/  IMAD R233, R252, 0x74, RZ ;  /* 0x00000074fce97824 */ /* 0x000fe400078e02ff */
[----:B------:R-:W-:Y:S01]  /*0480*/  @!P1 IMAD.IADD R0, R0, 0x1, -R5 ;  /* 0x0000000100009824 */ /* 0x000fe200078e0a05 */
[----:B------:R-:W-:Y:S01]  /*0490*/  @!P1 IADD3 R3, R3, 0x1, RZ ;  /* 0x0000000103039810 */ /* 0x000fe20007ffe0ff */
[----:B------:R-:W-:Y:S01]  /*04a0*/  IMAD R239, R252, 0x78, RZ ;  /* 0x00000078fcef7824 */ /* 0x000fe200078e02ff */
[----:B------:R-:W-:Y:S01]  /*04b0*/  ISETP.NE.AND P1, PT, R4, RZ, PT ;  /* 0x000000ff0400720c */ /* 0x000fe20003f25270 */
[----:B------:R-:W-:Y:S01]  /*04c0*/  IMAD R170, R252, 0x1d, RZ ;  /* 0x0000001dfcaa7824 */ /* 0x000fe200078e02ff */
[----:B------:R-:W-:Y:S01]  /*04d0*/  ISETP.GE.U32.AND P0, PT, R0, R5, PT ;  /* 0x000000050000720c */ /* 0x000fe20003f06070 */
[C---:B------:R-:W-:Y:S01]  /*04e0*/  IMAD R245, R252.reuse, 0x7c, RZ ;  /* 0x0000007cfcf57824 */ /* 0x040fe200078e02ff */
[----:B------:R-:W-:Y:S01]  /*04f0*/  LOP3.LUT R0, R7, R4, RZ, 0x3c, !PT ;  /* 0x0000000407007212 */ /* 0x000fe200078e3cff */
[----:B------:R-:W-:-:S02]  /*0500*/  IMAD R172, R252, 0x1e, RZ ;  /* 0x0000001efcac7824 */ /* 0x000fc400078e02ff */
[----:B------:R-:W-:Y:S01]  /*0510*/  IMAD R174, R252, 0x1f, RZ ;  /* 0x0000001ffcae7824 */ /* 0x000fe200078e02ff */
[----:B------:R-:W-:Y:S01]  /*0520*/  ISETP.GE.AND P2, PT, R0, RZ, PT ;  /* 0x000000ff0000720c */ /* 0x000fe20003f46270 */
[----:B------:R-:W-:Y:S02]  /*0530*/  IMAD.MOV.U32 R0, RZ, RZ, c[0x0][0x178] ;  /* 0x00005e00ff007624 */ /* 0x000fe400078e00ff */
[C---:B------:R-:W-:Y:S02]  /*0540*/  IMAD R173, R252.reuse, 0x84, RZ ;  /* 0x00000084fcad7824 */ /* 0x040fe400078e02ff */
[----:B------:R-:W-:Y:S01]  /*0550*/  IMAD.SHL.U32 R176, R252, 0x20, RZ ;  /* 0x00000020fcb07824 */ /* 0x000fe200078e00ff */
[----:B------:R-:W-:Y:S01]  /*0560*/  IADD3 R0, R0, 0x7f, RZ ;  /* 0x0000007f00007810 */ /* 0x000fe20007ffe0ff */
[C---:B------:R-:W-:Y:S01]  /*0570*/  IMAD R175, R252.reuse, 0x88, RZ ;  /* 0x00000088fcaf7824 */ /* 0x040fe200078e02ff */
[----:B------:R-:W-:Y:S01]  /*0580*/  @P0 IADD3 R3, R3, 0x1, RZ ;  /* 0x0000000103030810 */ /* 0x000fe20007ffe0ff */
[----:B------:R-:W-:-:S02]  /*0590*/  IMAD R179, R252, 0x21, RZ ;  /* 0x00000021fcb37824 */ /* 0x000fc400078e02ff */
[C---:B------:R-:W-:Y:S02]  /*05a0*/  IMAD R178, R252.reuse, 0x8c, RZ ;  /* 0x0000008cfcb27824 */ /* 0x040fe400078e02ff */
[----:B------:R-:W-:Y:S01]  /*05b0*/  IMAD.MOV.U32 R2, RZ, RZ, R3 ;  /* 0x000000ffff027224 */ /* 0x000fe200078e0003 */
[----:B------:R-:W-:Y:S01]  /*05c0*/  SHF.R.S32.HI R3, RZ, 0x1f, R0 ;  /* 0x0000001fff037819 */ /* 0x000fe20000011400 */
[C---:B------:R-:W-:Y:S02]  /*05d0*/  IMAD R181, R252.reuse, 0x22, RZ ;  /* 0x00000022fcb57824 */ /* 0x040fe400078e02ff */
[----:B------:R-:W-:Y:S01]  /*05e0*/  @!P2 IMAD.MOV R2, RZ, RZ, -R2 ;  /* 0x000000ffff02a224 */ /* 0x000fe200078e0a02 */
[----:B------:R-:W-:Y:S01]  /*05f0*/  @!P1 LOP3.LUT R2, RZ, R4, RZ, 0x33, !PT ;  /* 0x00000004ff029212 */ /* 0x000fe200078e33ff */
[C---:B------:R-:W-:Y:S01]  /*0600*/  IMAD R180, R252.reuse, 0x90, RZ ;  /* 0x00000090fcb47824 */ /* 0x040fe200078e02ff */
[----:B------:R-:W-:Y:S01]  /*0610*/  LEA.HI R3, R3, R0, RZ, 0x7 ;  /* 0x0000000003037211 */ /* 0x000fe200078f38ff */
[----:B------:R-:W-:-:S02]  /*0620*/  IMAD R183, R252, 0x23, RZ ;  /* 0x00000023fcb77824 */ /* 0x000fc400078e02ff */
[----:B------:R-:W-:Y:S02]  /*0630*/  IMAD.SHL.U32 R12, R2, 0x8, RZ ;  /* 0x00000008020c7824 */ /* 0x000fe400078e00ff */
[C---:B------:R-:W-:Y:S02]  /*0640*/  IMAD R182, R252.reuse, 0x94, RZ ;  /* 0x00000094fcb67824 */ /* 0x040fe400078e02ff */
[C---:B------:R-:W-:Y:S01]  /*0650*/  IMAD R184, R252.reuse, 0x98, RZ ;  /* 0x00000098fcb87824 */ /* 0x040fe200078e02ff */
[----:B------:R-:W-:Y:S01]  /*0660*/  LEA.HI.SX32 R3, R3, -R12, 0x19 ;  /* 0x8000000c03037211 */ /* 0x000fe200078fcaff */
[C---:B------:R-:W-:Y:S02]  /*0670*/  IMAD R187, R252.reuse, 0x25, RZ ;  /* 0x00000025fcbb7824 */ /* 0x040fe400078e02ff */
[----:B------:R-:W-:Y:S01]  /*0680*/  IMAD R186, R252, 0x9c, RZ ;  /* 0x0000009cfcba7824 */ /* 0x000fe200078e02ff */
[----:B------:R-:W-:Y:S01]  /*0690*/  IMNMX R10, R3, 0x8, PT ;  /* 0x00000008030a7817 */ /* 0x000fe20003800200 */
[----:B------:R-:W-:-:S02]  /*06a0*/  IMAD.MOV R3, RZ, RZ, -R2 ;  /* 0x000000ffff037224 */ /* 0x000fc400078e0a02 */
[----:B------:R-:W-:Y:S01]  /*06b0*/  IMAD.MOV.U32 R2, RZ, RZ, R8 ;  /* 0x000000ffff027224 */ /* 0x000fe200078e0008 */
[----:B------:R-:W-:Y:S01]  /*06c0*/  IABS R9, R10 ;  /* 0x0000000a00097213 */ /* 0x000fe20000000000 */
[----:B------:R-:W-:Y:S01]  /*06d0*/  IMAD R11, R4, R3, R7 ;  /* 0x00000003040b7224 */ /* 0x000fe200078e0207 */
[----:B------:R-:W-:Y:S01]  /*06e0*/  IABS R8, c[0x0][0x178] ;  /* 0x00005e0000087a13 */ /* 0x000fe20000000000 */
[----:B------:R-:W-:Y:S01]  /*06f0*/  IMAD.MOV.U32 R4, RZ, RZ, RZ ;  /* 0x000000ffff047224 */ /* 0x000fe200078e00ff */
[----:B------:R-:W1:Y:S01]  /*0700*/  I2F.RP R0, R9 ;  /* 0x0000000900007306 */ /* 0x000e620000209400 */
[C---:B------:R-:W-:Y:S02]  /*0710*/  IMAD R189, R252.reuse, 0x26, RZ ;  /* 0x00000026fcbd7824 */ /* 0x040fe400078e02ff */
[C---:B------:R-:W-:Y:S02]  /*0720*/  IMAD R188, R252.reuse, 0xa0, RZ ;  /* 0x000000a0fcbc7824 */ /* 0x040fe400078e02ff */
[----:B------:R-:W-:-:S02]  /*0730*/  IMAD R191, R252, 0x27, RZ ;  /* 0x00000027fcbf7824 */ /* 0x000fc400078e02ff */
[C---:B------:R-:W-:Y:S01]  /*0740*/  IMAD R190, R252.reuse, 0xa4, RZ ;  /* 0x000000a4fcbe7824 */ /* 0x040fe200078e02ff */
[----:B------:R-:W2:Y:S01]  /*0750*/  I2F.RP R7, R2 ;  /* 0x0000000200077306 */ /* 0x000ea20000209400 */
        /* <DEDUP_REMOVED lines=8> */
[C---:B------:R-:W-:Y:S01]  /*07e0*/  IMAD R200, R252.reuse, 0xb8, RZ ;  /* 0x000000b8fcc87824 */ /* 0x040fe200078e02ff */
[----:B--2---:R-:W-:Y:S01]  /*07f0*/  MUFU.RCP R7, R7 ;  /* 0x0000000700077308 */ /* 0x004fe20000001000 */
[C---:B------:R-:W-:Y:S02]  /*0800*/  IMAD R203, R252.reuse, 0x2d, RZ ;  /* 0x0000002dfccb7824 */ /* 0x040fe400078e02ff */
[C---:B------:R-:W-:Y:S02]  /*0810*/  IMAD R202, R252.reuse, 0xbc, RZ ;  /* 0x000000bcfcca7824 */ /* 0x040fe400078e02ff */
[----:B------:R-:W-:-:S02]  /*0820*/  IMAD R205, R252, 0x2e, RZ ;  /* 0x0000002efccd7824 */ /* 0x000fc400078e02ff */
[----:B------:R-:W-:Y:S01]  /*0830*/  IMAD R204, R252, 0xc0, RZ ;  /* 0x000000c0fccc7824 */ /* 0x000fe200078e02ff */
[----:B-1----:R-:W-:Y:S01]  /*0840*/  IADD3 R5, R0, 0xffffffe, RZ ;  /* 0x0ffffffe00057810 */ /* 0x002fe20007ffe0ff */
[C---:B------:R-:W-:Y:S01]  /*0850*/  IMAD R207, R252.reuse, 0x2f, RZ ;  /* 0x0000002ffccf7824 */ /* 0x040fe200078e02ff */
[----:B------:R-:W-:Y:S01]  /*0860*/  IABS R0, R11 ;  /* 0x0000000b00007213 */ /* 0x000fe20000000000 */
[C---:B------:R-:W-:Y:S02]  /*0870*/  IMAD R206, R252.reuse, 0xc4, RZ ;  /* 0x000000c4fcce7824 */ /* 0x040fe400078e02ff */
[C---:B------:R-:W-:Y:S01]  /*0880*/  IMAD R208, R252.reuse, 0xc8, RZ ;  /* 0x000000c8fcd07824 */ /* 0x040fe200078e02ff */
[----:B------:R-:W1:Y:S01]  /*0890*/  F2I.FTZ.U32.TRUNC.NTZ R5, R5 ;  /* 0x0000000500057305 */ /* 0x000e62000021f000 */
[C---:B------:R-:W-:Y:S02]  /*08a0*/  IMAD R211, R252.reuse, 0x31, RZ ;  /* 0x00000031fcd37824 */ /* 0x040fe400078e02ff */
[----:B------:R-:W-:-:S02]  /*08b0*/  IMAD R210, R252, 0xcc, RZ ;  /* 0x000000ccfcd27824 */ /* 0x000fc400078e02ff */
[C---:B------:R-:W-:Y:S02]  /*08c0*/  IMAD R213, R252.reuse, 0x32, RZ ;  /* 0x00000032fcd57824 */ /* 0x040fe400078e02ff */
[C---:B------:R-:W-:Y:S02]  /*08d0*/  IMAD R212, R252.reuse, 0xd0, RZ ;  /* 0x000000d0fcd47824 */ /* 0x040fe400078e02ff */
[C---:B------:R-:W-:Y:S02]  /*08e0*/  IMAD R216, R252.reuse, 0x33, RZ ;  /* 0x00000033fcd87824 */ /* 0x040fe400078e02ff */
[C---:B------:R-:W-:Y:S02]  /*08f0*/  IMAD R214, R252.reuse, 0xd4, RZ ;  /* 0x000000d4fcd67824 */ /* 0x040fe400078e02ff */
[C---:B------:R-:W-:Y:S02]  /*0900*/  IMAD R217, R252.reuse, 0xd8, RZ ;  /* 0x000000d8fcd97824 */ /* 0x040fe400078e02ff */
[----:B------:R-:W-:-:S02]  /*0910*/  IMAD R219, R252, 0x35, RZ ;  /* 0x00000035fcdb7824 */ /* 0x000fc400078e02ff */
[--C-:B-1----:R-:W-:Y:S02]  /*0920*/  IMAD.MOV R6, RZ, RZ, -R5.reuse ;  /* 0x000000ffff067224 */ /* 0x102fe400078e0a05 */
[----:B------:R-:W-:Y:S02]  /*0930*/  IMAD R218, R252, 0xdc, RZ ;  /* 0x000000dcfcda7824 */ /* 0x000fe400078e02ff */
[----:B------:R-:W-:Y:S01]  /*0940*/  IMAD R3, R6, R9, RZ ;  /* 0x0000000906037224 */ /* 0x000fe200078e02ff */
[----:B------:R-:W-:Y:S01]  /*0950*/  IABS R6, R10 ;  /* 0x0000000a00067213 */ /* 0x000fe20000000000 */
[----:B------:R-:W-:Y:S02]  /*0960*/  IMAD R222, R252, 0x36, RZ ;  /* 0x00000036fcde7824 */ /* 0x000fe400078e02ff */
[----:B------:R-:W-:-:S04]  /*0970*/  IMAD.HI.U32 R5, R5, R3, R4 ;  /* 0x0000000305057227 */ /* 0x000fc800078e0004 */
[----:B------:R-:W-:Y:S01]  /*0980*/  IMAD.MOV.U32 R4, RZ, RZ, R8 ;  /* 0x000000ffff047224 */ /* 0x000fe200078e0008 */
[----:B------:R-:W-:Y:S01]  /*0990*/  IADD3 R8, R7, 0xffffffe, RZ ;  /* 0x0ffffffe07087810 */ /* 0x000fe20007ffe0ff */
[----:B------:R-:W-:Y:S02]  /*09a0*/  IMAD.MOV R6, RZ, RZ, -R6 ;  /* 0x000000ffff067224 */ /* 0x000fe400078e0a06 */
[----:B------:R-:W-:Y:S01]  /*09b0*/  IMAD.HI.U32 R5, R5, R0, RZ ;  /* 0x0000000005057227 */ /* 0x000fe200078e00ff */
[----:B------:R-:W1:Y:S03]  /*09c0*/  I2F.RP R3, R4 ;  /* 0x0000000400037306 */ /* 0x000e660000209400 */
[----:B------:R-:W-:Y:S02]  /*09d0*/  IMAD R0, R5, R6, R0 ;  /* 0x0000000605007224 */ /* 0x000fe400078e0200 */
[----:B------:R-:W-:-:S02]  /*09e0*/  IMAD R220, R252, 0xe0, RZ ;  /* 0x000000e0fcdc7824 */ /* 0x000fc400078e02ff */
[C---:B------:R-:W-:Y:S01]  /*09f0*/  IMAD R224, R252.reuse, 0x37, RZ ;  /* 0x00000037fce07824 */ /* 0x040fe200078e02ff */
[----:B------:R-:W-:Y:S01]  /*0a00*/  ISETP.GT.U32.AND P1, PT, R9, R0, PT ;  /* 0x000000000900720c */ /* 0x000fe20003f24070 */
[C---:B------:R-:W-:Y:S02]  /*0a10*/  IMAD R223, R252.reuse, 0xe4, RZ ;  /* 0x000000e4fcdf7824 */ /* 0x040fe400078e02ff */
[C---:B------:R-:W-:Y:S02]  /*0a20*/  IMAD R225, R252.reuse, 0xe8, RZ ;  /* 0x000000e8fce17824 */ /* 0x040fe400078e02ff */
[C---:B------:R-:W-:Y:S02]  /*0a30*/  IMAD R228, R252.reuse, 0x39, RZ ;  /* 0x00000039fce47824 */ /* 0x040fe400078e02ff */
[C---:B------:R-:W-:Y:S01]  /*0a40*/  IMAD R226, R252.reuse, 0xec, RZ ;  /* 0x000000ecfce27824 */ /* 0x040fe200078e02ff */
[----:B-1----:R-:W1:Y:S01]  /*0a50*/  MUFU.RCP R3, R3 ;  /* 0x0000000300037308 */ /* 0x002e620000001000 */
[----:B------:R-:W-:-:S02]  /*0a60*/  IMAD R230, R252, 0x3a, RZ ;  /* 0x0000003afce67824 */ /* 0x000fc400078e02ff */
        /* <DEDUP_REMOVED lines=9> */
[----:B------:R2:W3:Y:S01]  /*0b00*/  F2I.FTZ.U32.TRUNC.NTZ R9, R8 ;  /* 0x0000000800097305 */ /* 0x0004e2000021f000 */
[----:B------:R-:W-:-:S02]  /*0b10*/  IMAD R235, R252, 0x3d, RZ ;  /* 0x0000003dfceb7824 */ /* 0x000fc400078e02ff */
[----:B------:R-:W-:Y:S01]  /*0b20*/  ISETP.GE.AND P2, PT, R0, RZ, PT ;  /* 0x000000ff0000720c */ /* 0x000fe20003f46270 */
[C---:B------:R-:W-:Y:S01]  /*0b30*/  IMAD R234, R252.reuse, 0xfc, RZ ;  /* 0x000000fcfcea7824 */ /* 0x040fe200078e02ff */
[----:B-1----:R-:W-:Y:S01]  /*0b40*/  IADD3 R6, R3, 0xffffffe, RZ ;  /* 0x0ffffffe03067810 */ /* 0x002fe20007ffe0ff */
[C---:B------:R-:W-:Y:S02]  /*0b50*/  IMAD R236, R252.reuse, 0x3e, RZ ;  /* 0x0000003efcec7824 */ /* 0x040fe400078e02ff */
[C---:B------:R-:W-:Y:S01]  /*0b60*/  IMAD R238, R252.reuse, 0x3f, RZ ;  /* 0x0000003ffcee7824 */ /* 0x040fe200078e02ff */
[----:B------:R-:W1:Y:S01]  /*0b70*/  F2I.FTZ.U32.TRUNC.NTZ R7, R6 ;  /* 0x0000000600077305 */ /* 0x000e62000021f000 */
[----:B------:R-:W-:Y:S01]  /*0b80*/  @P0 IADD3 R5, R5, 0x1, RZ ;  /* 0x0000000105050810 */ /* 0x000fe20007ffe0ff */
[----:B--2---:R-:W-:Y:S02]  /*0b90*/  IMAD.MOV.U32 R8, RZ, RZ, RZ ;  /* 0x000000ffff087224 */ /* 0x004fe400078e00ff */
[----:B------:R-:W-:-:S02]  /*0ba0*/  IMAD R237, R252, 0x104, RZ ;  /* 0x00000104fced7824 */ /* 0x000fc400078e02ff */
[C---:B------:R-:W-:Y:S02]  /*0bb0*/  IMAD.SHL.U32 R241, R252.reuse, 0x40, RZ ;  /* 0x00000040fcf17824 */ /* 0x040fe400078e00ff */
[----:B------:R-:W-:Y:S01]  /*0bc0*/  @!P2 IMAD.MOV R5, RZ, RZ, -R5 ;  /* 0x000000ffff05a224 */ /* 0x000fe200078e0a05 */
[----:B------:R-:W-:Y:S01]  /*0bd0*/  @!P1 LOP3.LUT R5, RZ, R10, RZ, 0x33, !PT ;  /* 0x0000000aff059212 */ /* 0x000fe200078e33ff */
[----:B---3--:R-:W-:Y:S02]  /*0be0*/  IMAD.MOV R3, RZ, RZ, -R9 ;  /* 0x000000ffff037224 */ /* 0x008fe400078e0a09 */
[----:B------:R-:W-:Y:S02]  /*0bf0*/  IMAD R240, R252, 0x108, RZ ;  /* 0x00000108fcf07824 */ /* 0x000fe400078e02ff */
[----:B------:R-:W-:Y:S02]  /*0c00*/  IMAD.SHL.U32 R0, R5, 0x40, RZ ;  /* 0x0000004005007824 */ /* 0x000fe400078e00ff */
[----:B------:R-:W-:-:S02]  /*0c10*/  IMAD R3, R3, R2, RZ ;  /* 0x0000000203037224 */ /* 0x000fc400078e02ff */
[----:B-1----:R-:W-:Y:S01]  /*0c20*/  IMAD.MOV R13, RZ, RZ, -R7 ;  /* 0x000000ffff0d7224 */ /* 0x002fe200078e0a07 */
[----:B------:R-:W-:Y:S01]  /*0c30*/  IABS R6, R0 ;  /* 0x0000000000067213 */ /* 0x000fe20000000000 */
[----:B------:R-:W-:Y:S01]  /*0c40*/  IMAD.MOV R5, RZ, RZ, -R5 ;  /* 0x000000ffff057224 */ /* 0x000fe200078e0a05 */
[C---:B------:R-:W-:Y:S01]  /*0c50*/  IADD3 R134, R0.reuse, 0x1, RZ ;  /* 0x0000000100867810 */ /* 0x040fe20007ffe0ff */
[----:B------:R-:W-:Y:S01]  /*0c60*/  IMAD.HI.U32 R3, R9, R3, R8 ;  /* 0x0000000309037227 */ /* 0x000fe200078e0008 */
[C---:B------:R-:W-:Y:S02]  /*0c70*/  IADD3 R132, R0.reuse, 0x2, RZ ;  /* 0x0000000200847810 */ /* 0x040fe40007ffe0ff */
[----:B------:R-:W-:Y:S01]  /*0c80*/  IADD3 R131, R0, 0x3, RZ ;  /* 0x0000000300837810 */ /* 0x000fe20007ffe0ff */
[----:B------:R-:W-:Y:S01]  /*0c90*/  IMAD.MOV.U32 R9, RZ, RZ, R13 ;  /* 0x000000ffff097224 */ /* 0x000fe200078e000d */
[----:B------:R-:W-:Y:S01]  /*0ca0*/  IABS R13, R132 ;  /* 0x00000084000d7213 */ /* 0x000fe20000000000 */
[----:B------:R-:W-:Y:S01]  /*0cb0*/  IMAD R8, R10, R5, R11 ;  /* 0x000000050a087224 */ /* 0x000fe200078e020b */
[----:B------:R-:W-:Y:S01]  /*0cc0*/  IABS R11, R134 ;  /* 0x00000086000b7213 */ /* 0x000fe20000000000 */
[----:B------:R-:W-:Y:S01]  /*0cd0*/  IMAD.MOV.U32 R10, RZ, RZ, R6 ;  /* 0x000000ffff0a7224 */ /* 0x000fe200078e0006 */
[C---:B------:R-:W-:Y:S01]  /*0ce0*/  IADD3 R128, R0.reuse, 0x5, RZ ;  /* 0x0000000500807810 */ /* 0x040fe20007ffe0ff */
[----:B------:R-:W-:Y:S01]  /*0cf0*/  IMAD.MOV.U32 R6, RZ, RZ, RZ ;  /* 0x000000ffff067224 */ /* 0x000fe200078e00ff */
[C---:B------:R-:W-:Y:S01]  /*0d00*/  IADD3 R130, R0.reuse, 0x4, RZ ;  /* 0x0000000400827810 */ /* 0x040fe20007ffe0ff */
[----:B------:R-:W-:Y:S01]  /*0d10*/  IMAD R5, R9, R4, RZ ;  /* 0x0000000409057224 */ /* 0x000fe200078e02ff */
[----:B------:R-:W-:Y:S01]  /*0d20*/  IABS R17, R128 ;  /* 0x0000008000117213 */ /* 0x000fe20000000000 */
[----:B------:R-:W-:Y:S01]  /*0d30*/  IMAD.HI.U32 R9, R3, R10, RZ ;  /* 0x0000000a03097227 */ /* 0x000fe200078e00ff */
[C---:B------:R-:W-:Y:S01]  /*0d40*/  IADD3 R124, R0.reuse, 0x7, RZ ;  /* 0x00000007007c7810 */ /* 0x040fe20007ffe0ff */
[----:B------:R-:W-:Y:S01]  /*0d50*/  STL [R1+0x59c], R134 ;  /* 0x00059c8601007387 */ /* 0x000fe20000100800 */
[----:B------:R-:W-:Y:S01]  /*0d60*/  IABS R15, R130 ;  /* 0x00000082000f7213 */ /* 0x000fe20000000000 */
[----:B------:R-:W-:Y:S01]  /*0d70*/  IMAD.HI.U32 R5, R7, R5, R6 ;  /* 0x0000000507057227 */ /* 0x000fe200078e0006 */
[----:B------:R-:W-:Y:S01]  /*0d80*/  IABS R21, R124 ;  /* 0x0000007c00157213 */ /* 0x000fe20000000000 */
[----:B------:R-:W-:Y:S01]  /*0d90*/  STL [R1+0x598], R132 ;  /* 0x0005988401007387 */ /* 0x000fe20000100800 */
[C---:B------:R-:W-:Y:S01]  /*0da0*/  IADD3 R122, R0.reuse, 0x8, RZ ;  /* 0x00000008007a7810 */ /* 0x040fe20007ffe0ff */
[C---:B------:R-:W-:Y:S01]  /*0db0*/  IMAD.HI.U32 R7, R3.reuse, R11, RZ ;  /* 0x0000000b03077227 */ /* 0x040fe200078e00ff */
[----:B------:R-:W-:Y:S01]  /*0dc0*/  IADD3 R126, R0, 0x6, RZ ;  /* 0x00000006007e7810 */ /* 0x000fe20007ffe0ff */
[----:B------:R1:W-:Y:S01]  /*0dd0*/  STL [R1+0x594], R131 ;  /* 0x0005948301007387 */ /* 0x0003e20000100800 */
[----:B------:R-:W-:Y:S01]  /*0de0*/  IABS R23, R122 ;  /* 0x0000007a00177213 */ /* 0x000fe20000000000 */
[----:B------:R-:W-:Y:S01]  /*0df0*/  IMAD.MOV R9, RZ, RZ, -R9 ;  /* 0x000000ffff097224 */ /* 0x000fe200078e0a09 */
[----:B------:R-:W-:Y:S01]  /*0e00*/  IABS R19, R126 ;  /* 0x0000007e00137213 */ /* 0x000fe20000000000 */
[----:B------:R-:W-:Y:S01]  /*0e10*/  IMAD.IADD R6, R12, 0x1, R8 ;  /* 0x000000010c067824 */ /* 0x000fe200078e0208 */
[C---:B------:R-:W-:Y:S01]  /*0e20*/  IADD3 R118, R0.reuse, 0xa, RZ ;  /* 0x0000000a00767810 */ /* 0x040fe20007ffe0ff */
[----:B------:R-:W-:Y:S01]  /*0e30*/  IMAD.MOV R12, RZ, RZ, -R7 ;  /* 0x000000ffff0c7224 */ /* 0x000fe200078e0a07 */
[----:B------:R-:W-:Y:S01]  /*0e40*/  IADD3 R120, R0, 0x9, RZ ;  /* 0x0000000900787810 */ /* 0x000fe20007ffe0ff */
[C---:B------:R-:W-:Y:S01]  /*0e50*/  IMAD R7, R2.reuse, R9, R10 ;  /* 0x0000000902077224 */ /* 0x040fe200078e020a */
[----:B------:R-:W-:Y:S01]  /*0e60*/  IABS R10, R131 ;  /* 0x00000083000a7213 */ /* 0x000fe20000000000 */
[C---:B------:R-:W-:Y:S01]  /*0e70*/  IMAD.HI.U32 R8, R3.reuse, R13, RZ ;  /* 0x0000000d03087227 */ /* 0x040fe200078e00ff */
[----:B------:R-:W-:Y:S01]  /*0e80*/  IABS R27, R118 ;  /* 0x00000076001b7213 */ /* 0x000fe20000000000 */
[----:B------:R-:W-:Y:S01]  /*0e90*/  STL [R1+0x5e0], R130 ;  /* 0x0005e08201007387 */ /* 0x000fe20000100800 */
[----:B------:R-:W-:Y:S01]  /*0ea0*/  IABS R25, R120 ;  /* 0x0000007800197213 */ /* 0x000fe20000000000 */
[----:B------:R-:W-:Y:S01]  /*0eb0*/  IMAD R9, R2, R12, R11 ;  /* 0x0000000c02097224 */ /* 0x000fe200078e020b */
[C---:B------:R-:W-:Y:S01]  /*0ec0*/  IADD3 R114, R0.reuse, 0xc, RZ ;  /* 0x0000000c00727810 */ /* 0x040fe20007ffe0ff */
[----:B------:R-:W-:Y:S01]  /*0ed0*/  IMAD.MOV.U32 R12, RZ, RZ, R10 ;  /* 0x000000ffff0c7224 */ /* 0x000fe200078e000a */
[C---:B------:R-:W-:Y:S01]  /*0ee0*/  IADD3 R116, R0.reuse, 0xb, RZ ;  /* 0x0000000b00747810 */ /* 0x040fe20007ffe0ff */
[----:B------:R-:W-:Y:S01]  /*0ef0*/  IMAD.MOV R11, RZ, RZ, -R8 ;  /* 0x000000ffff0b7224 */ /* 0x000fe200078e0a08 */
[----:B------:R-:W-:Y:S01]  /*0f00*/  IABS R31, R114 ;  /* 0x00000072001f7213 */ /* 0x000fe20000000000 */
[C---:B------:R-:W-:Y:S01]  /*0f10*/  IMAD.HI.U32 R8, R3.reuse, R12, RZ ;  /* 0x0000000c03087227 */ /* 0x040fe200078e00ff */
[----:B------:R-:W-:Y:S01]  /*0f20*/  IADD3 R112, R0, 0xd, RZ ;  /* 0x0000000d00707810 */ /* 0x000fe20007ffe0ff */
[----:B------:R-:W-:Y:S01]  /*0f30*/  STL [R1+0x5dc], R128 ;  /* 0x0005dc8001007387 */ /* 0x000fe20000100800 */
[----:B------:R-:W-:Y:S01]  /*0f40*/  IABS R29, R116 ;  /* 0x00000074001d7213 */ /* 0x000fe20000000000 */
[----:B------:R-:W-:Y:S01]  /*0f50*/  IMAD R11, R2, R11, R13 ;  /* 0x0000000b020b7224 */ /* 0x000fe200078e020d */
[----:B------:R-:W-:Y:S01]  /*0f60*/  IABS R33, R112 ;  /* 0x0000007000217213 */ /* 0x000fe20000000000 */
[----:B------:R-:W-:Y:S01]  /*0f70*/  IMAD.MOV R13, RZ, RZ, -R8 ;  /* 0x000000ffff0d7224 */ /* 0x000fe200078e0a08 */
[C---:B------:R-:W-:Y:S01]  /*0f80*/  IADD3 R108, R0.reuse, 0xf, RZ ;  /* 0x0000000f006c7810 */ /* 0x040fe20007ffe0ff */
[C---:B------:R-:W-:Y:S01]  /*0f90*/  IMAD.HI.U32 R8, R3.reuse, R17, RZ ;  /* 0x0000001103087227 */ /* 0x040fe200078e00ff */
[C---:B------:R-:W-:Y:S01]  /*0fa0*/  IADD3 R110, R0.reuse, 0xe, RZ ;  /* 0x0000000e006e7810 */ /* 0x040fe20007ffe0ff */
[----:B------:R-:W-:Y:S01]  /*0fb0*/  STL [R1+0x5d8], R126 ;  /* 0x0005d87e01007387 */ /* 0x000fe20000100800 */
[----:B------:R-:W-:Y:S01]  /*0fc0*/  IABS R37, R108 ;  /* 0x0000006c00257213 */ /* 0x000fe20000000000 */
[----:B------:R-:W-:Y:S01]  /*0fd0*/  IMAD.MOV R8, RZ, RZ, -R8 ;  /* 0x000000ffff087224 */ /* 0x000fe200078e0a08 */
[----:B------:R-:W-:Y:S01]  /*0fe0*/  IABS R35, R110 ;  /* 0x0000006e00237213 */ /* 0x000fe20000000000 */
[C---:B------:R-:W-:Y:S01]  /*0ff0*/  IMAD.HI.U32 R10, R3.reuse, R15, RZ ;  /* 0x0000000f030a7227 */ /* 0x040fe200078e00ff */
[C---:B------:R-:W-:Y:S01]  /*1000*/  IADD3 R104, R0.reuse, 0x11, RZ ;  /* 0x0000001100687810 */ /* 0x040fe20007ffe0ff */
[----:B------:R-:W-:Y:S01]  /*1010*/  STL [R1+0x5d4], R124 ;  /* 0x0005d47c01007387 */ /* 0x000fe20000100800 */
[----:B------:R-:W-:Y:S01]  /*1020*/  IADD3 R106, R0, 0x10, RZ ;  /* 0x00000010006a7810 */ /* 0x000fe20007ffe0ff */
[----:B------:R-:W-:Y:S01]  /*1030*/  IMAD R17, R2, R8, R17 ;  /* 0x0000000802117224 */ /* 0x000fe200078e0211 */
[----:B------:R-:W-:Y:S01]  /*1040*/  IABS R41, R104 ;  /* 0x0000006800297213 */ /* 0x000fe20000000000 */
[C---:B------:R-:W-:Y:S01]  /*1050*/  IMAD.HI.U32 R8, R3.reuse, R21, RZ ;  /* 0x0000001503087227 */ /* 0x040fe200078e00ff */
[----:B------:R-:W-:Y:S01]  /*1060*/  IADD3 R102, R0, 0x12, RZ ;  /* 0x0000001200667810 */ /* 0x000fe20007ffe0ff */
[----:B------:R-:W-:Y:S01]  /*1070*/  STL [R1+0x5d0], R122 ;  /* 0x0005d07a01007387 */ /* 0x000fe20000100800 */
[----:B------:R-:W-:Y:S01]  /*1080*/  IABS R39, R106 ;  /* 0x0000006a00277213 */ /* 0x000fe20000000000 */
[----:B------:R-:W-:Y:S01]  /*1090*/  IMAD.MOV R10, RZ, RZ, -R10 ;  /* 0x000000ffff0a7224 */ /* 0x000fe200078e0a0a */
[----:B------:R-:W-:Y:S01]  /*10a0*/  IABS R43, R102 ;  /* 0x00000066002b7213 */ /* 0x000fe20000000000 */
[----:B------:R-:W-:Y:S01]  /*10b0*/  IMAD R13, R2, R13, R12 ;  /* 0x0000000d020d7224 */ /* 0x000fe200078e020c */
[C---:B------:R-:W-:Y:S01]  /*10c0*/  IADD3 R98, R0.reuse, 0x14, RZ ;  /* 0x0000001400627810 */ /* 0x040fe20007ffe0ff */
[----:B------:R-:W-:Y:S01]  /*10d0*/  IMAD.MOV R12, RZ, RZ, -R8 ;  /* 0x000000ffff0c7224 */ /* 0x000fe200078e0a08 */
[----:B------:R-:W-:Y:S01]  /*10e0*/  IADD3 R100, R0, 0x13, RZ ;  /* 0x0000001300647810 */ /* 0x000fe20007ffe0ff */
[----:B------:R-:W-:Y:S01]  /*10f0*/  IMAD R15, R2, R10, R15 ;  /* 0x0000000a020f7224 */ /* 0x000fe200078e020f */
[----:B------:R-:W-:Y:S01]  /*1100*/  IABS R49, R98 ;  /* 0x0000006200317213 */ /* 0x000fe20000000000 */
[C---:B------:R-:W-:Y:S01]  /*1110*/  IMAD.HI.U32 R8, R3.reuse, R23, RZ ;  /* 0x0000001703087227 */ /* 0x040fe200078e00ff */
[----:B------:R-:W-:Y:S01]  /*1120*/  IABS R45, R100 ;  /* 0x00000064002d7213 */ /* 0x000fe20000000000 */
[----:B------:R-:W-:Y:S01]  /*1130*/  STL [R1+0x5cc], R120 ;  /* 0x0005cc7801007387 */ /* 0x000fe20000100800 */
[C---:B------:R-:W-:Y:S01]  /*1140*/  IADD3 R94, R0.reuse, 0x16, RZ ;  /* 0x00000016005e7810 */ /* 0x040fe20007ffe0ff */
[C---:B------:R-:W-:Y:S01]  /*1150*/  IMAD.HI.U32 R10, R3.reuse, R19, RZ ;  /* 0x00000013030a7227 */ /* 0x040fe200078e00ff */
[----:B------:R-:W-:Y:S01]  /*1160*/  IADD3 R96, R0, 0x15, RZ ;  /* 0x0000001500607810 */ /* 0x000fe20007ffe0ff */
[----:B------:R-:W-:Y:S01]  /*1170*/  STL [R1+0x5c8], R118 ;  /* 0x0005c87601007387 */ /* 0x000fe20000100800 */
[----:B------:R-:W-:Y:S01]  /*1180*/  IABS R51, R94 ;  /* 0x0000005e00337213 */ /* 0x000fe20000000000 */
[----:B------:R-:W-:Y:S01]  /*1190*/  IMAD R21, R2, R12, R21 ;  /* 0x0000000c02157224 */ /* 0x000fe200078e0215 */
[C---:B------:R-:W-:Y:S01]  /*11a0*/  IADD3 R92, R0.reuse, 0x17, RZ ;  /* 0x00000017005c7810 */ /* 0x040fe20007ffe0ff */
[----:B------:R-:W-:Y:S01]  /*11b0*/  IMAD.MOV R12, RZ, RZ, -R8 ;  /* 0x000000ffff0c7224 */ /* 0x000fe200078e0a08 */
        /* <DEDUP_REMOVED lines=18> */
[----:B------:R-:W-:Y:S01]  /*12e0*/  IADD3 R82, R0, 0x1c, RZ ;  /* 0x0000001c00527810 */ /* 0x000fe20007ffe0ff */
[C---:B------:R-:W-:Y:S01]  /*12f0*/  IMAD.HI.U32 R8, R3.reuse, R31, RZ ;  /* 0x0000001f03087227 */ /* 0x040fe200078e00ff */
[----:B------:R-:W-:Y:S01]  /*1300*/  IABS R59, R86 ;  /* 0x00000056003b7213 */ /* 0x000fe20000000000 */
[----:B------:R-:W-:Y:S01]  /*1310*/  STL [R1+0x5bc], R112 ;  /* 0x0005bc7001007387 */ /* 0x000fe20000100800 */
[----:B------:R-:W-:Y:S01]  /*1320*/  IABS R63, R82 ;  /* 0x00000052003f7213 */ /* 0x000fe20000000000 */
[----:B------:R-:W-:Y:S01]  /*1330*/  IMAD R23, R2, R12, R23 ;  /* 0x0000000c02177224 */ /* 0x000fe200078e0217 */
[----:B------:R-:W-:Y:S01]  /*1340*/  IADD3 R78, R0, 0x1e, RZ ;  /* 0x0000001e004e7810 */ /* 0x000fe20007ffe0ff */
[----:B------:R-:W-:Y:S01]  /*1350*/  IMAD R25, R2, R10, R25 ;  /* 0x0000000a02197224 */ /* 0x000fe200078e0219 */
[C---:B------:R-:W-:Y:S01]  /*1360*/  IADD3 R80, R0.reuse, 0x1d, RZ ;  /* 0x0000001d00507810 */ /* 0x040fe20007ffe0ff */
[----:B------:R-:W-:Y:S01]  /*1370*/  IMAD.MOV R12, RZ, RZ, -R8 ;  /* 0x000000ffff0c7224 */ /* 0x000fe200078e0a08 */
        /* <DEDUP_REMOVED lines=13> */
[----:B------:R-:W-:Y:S01]  /*1450*/  IMAD.MOV R12, RZ, RZ, -R8 ;  /* 0x000000ffff0c7224 */ /* 0x000fe200078e0a08 */
[C---:B------:R-:W-:Y:S01]  /*1460*/  IADD3 R70, R0.reuse, 0x22, RZ ;  /* 0x0000002200467810 */ /* 0x040fe20007ffe0ff */
[C---:B------:R-:W-:Y:S01]  /*1470*/  IMAD.HI.U32 R8, R3.reuse, R37, RZ ;  /* 0x0000002503087227 */ /* 0x040fe200078e00ff */
[----:B------:R-:W-:Y:S01]  /*1480*/  IABS R73, R72 ;  /* 0x0000004800497213 */ /* 0x000fe20000000000 */
[----:B------:R-:W-:Y:S01]  /*1490*/  STL [R1+0x5b0], R106 ;  /* 0x0005b06a01007387 */ /* 0x000fe20000100800 */
[----:B------:R-:W-:Y:S01]  /*14a0*/  IADD3 R68, R0, 0x23, RZ ;  /* 0x0000002300447810 */ /* 0x000fe20007ffe0ff */
[----:B------:R-:W-:Y:S01]  /*14b0*/  IMAD R29, R2, R10, R29 ;  /* 0x0000000a021d7224 */ /* 0x000fe200078e021d */
[----:B------:R-:W-:Y:S01]  /*14c0*/  IABS R75, R70 ;  /* 0x00000046004b7213 */ /* 0x000fe20000000000 */
[C---:B------:R-:W-:Y:S01]  /*14d0*/  IMAD.HI.U32 R10, R3.reuse, R35, RZ ;  /* 0x00000023030a7227 */ /* 0x040fe200078e00ff */
[----:B------:R-:W-:Y:S01]  /*14e0*/  IABS R77, R68 ;  /* 0x00000044004d7213 */ /* 0x000fe20000000000 */
[----:B------:R-:W-:Y:S01]  /*14f0*/  STL [R1+0x5ac], R104 ;  /* 0x0005ac6801007387 */ /* 0x000fe20000100800 */
[C---:B------:R-:W-:Y:S01]  /*1500*/  IADD3 R66, R0.reuse, 0x24, RZ ;  /* 0x0000002400427810 */ /* 0x040fe20007ffe0ff */
[----:B------:R-:W-:Y:S01]  /*1510*/  IMAD.MOV R8, RZ, RZ, -R8 ;  /* 0x000000ffff087224 */ /* 0x000fe200078e0a08 */
[----:B------:R-:W-:Y:S01]  /*1520*/  IADD3 R64, R0, 0x25, RZ ;  /* 0x0000002500407810 */ /* 0x000fe20007ffe0ff */
[----:B------:R-:W-:Y:S01]  /*1530*/  IMAD.MOV R10, RZ, RZ, -R10 ;  /* 0x000000ffff0a7224 */ /* 0x000fe200078e0a0a */
[----:B------:R-:W-:Y:S01]  /*1540*/  IABS R79, R66 ;  /* 0x00000042004f7213 */ /* 0x000fe20000000000 */
[----:B------:R-:W-:Y:S01]  /*1550*/  IMAD R37, R2, R8, R37 ;  /* 0x0000000802257224 */ /* 0x000fe200078e0225 */
[----:B------:R-:W-:Y:S01]  /*1560*/  IABS R81, R64 ;  /* 0x0000004000517213 */ /* 0x000fe20000000000 */
[C---:B------:R-:W-:Y:S01]  /*1570*/  IMAD.HI.U32 R8, R3.reuse, R41, RZ ;  /* 0x0000002903087227 */ /* 0x040fe200078e00ff */
[C---:B------:R-:W-:Y:S01]  /*1580*/  IADD3 R62, R0.reuse, 0x26, RZ ;  /* 0x00000026003e7810 */ /* 0x040fe20007ffe0ff */
[----:B------:R-:W-:Y:S01]  /*1590*/  STL [R1+0x5a8], R102 ;  /* 0x0005a86601007387 */ /* 0x000fe20000100800 */
[----:B------:R-:W-:Y:S01]  /*15a0*/  IADD3 R60, R0, 0x27, RZ ;  /* 0x00000027003c7810 */ /* 0x000fe20007ffe0ff */
[C---:B------:R-:W-:Y:S01]  /*15b0*/  IMAD R33, R2.reuse, R12, R33 ;  /* 0x0000000c02217224 */ /* 0x040fe200078e0221 */
[----:B------:R-:W-:Y:S01]  /*15c0*/  IABS R85, R62 ;  /* 0x0000003e00557213 */ /* 0x000fe20000000000 */
[----:B------:R-:W-:Y:S01]  /*15d0*/  IMAD R35, R2, R10, R35 ;  /* 0x0000000a02237224 */ /* 0x000fe200078e0223 */
[C---:B------:R-:W-:Y:S01]  /*15e0*/  IADD3 R58, R0.reuse, 0x28, RZ ;  /* 0x00000028003a7810 */ /* 0x040fe20007ffe0ff */
[C---:B------:R-:W-:Y:S01]  /*15f0*/  IMAD.HI.U32 R10, R3.reuse, R39, RZ ;  /* 0x00000027030a7227 */ /* 0x040fe200078e00ff */
[----:B------:R-:W-:Y:S01]  /*1600*/  IABS R83, R60 ;  /* 0x0000003c00537213 */ /* 0x000fe20000000000 */
[----:B------:R-:W-:Y:S01]  /*1610*/  STL [R1+0x5a4], R100 ;  /* 0x0005a46401007387 */ /* 0x000fe20000100800 */
[----:B------:R-:W-:Y:S01]  /*1620*/  IABS R87, R58 ;  /* 0x0000003a00577213 */ /* 0x000fe20000000000 */
[----:B------:R-:W-:Y:S01]  /*1630*/  IMAD.MOV R12, RZ, RZ, -R8 ;  /* 0x000000ffff0c7224 */ /* 0x000fe200078e0a08 */
[C---:B------:R-:W-:Y:S01]  /*1640*/  IADD3 R56, R0.reuse, 0x29, RZ ;  /* 0x0000002900387810 */ /* 0x040fe20007ffe0ff */
        /* <DEDUP_REMOVED lines=50> */
[C---:B------:R-:W-:Y:S01]  /*1970*/  IMAD.HI.U32 R8, R3.reuse, R57, RZ ;  /* 0x0000003903087227 */ /* 0x040fe200078e00ff */
[----:B------:R-:W-:Y:S01]  /*1980*/  IABS R113, R32 ;  /* 0x0000002000717213 */ /* 0x000fe20000000000 */
[----:B------:R-:W-:Y:S01]  /*1990*/  STL [R1+0x57c], R86 ;  /* 0x00057c5601007387 */ /* 0x000fe20000100800 */
[----:B------:R-:W-:Y:S01]  /*19a0*/  IABS R115, R30 ;  /* 0x0000001e00737213 */ /* 0x000fe20000000000 */
[----:B------:R-:W-:Y:S01]  /*19b0*/  IMAD R47, R2, R10, R47 ;  /* 0x0000000a022f7224 */ /* 0x000fe200078e022f */
[C---:B------:R-:W-:Y:S01]  /*19c0*/  IADD3 R28, R0.reuse, 0x37, RZ ;  /* 0x00000037001c7810 */ /* 0x040fe20007ffe0ff */
[C---:B------:R-:W-:Y:S01]  /*19d0*/  IMAD.HI.U32 R10, R3.reuse, R55, RZ ;  /* 0x00000037030a7227 */ /* 0x040fe200078e00ff */
[C---:B------:R-:W-:Y:S01]  /*19e0*/  IADD3 R26, R0.reuse, 0x38, RZ ;  /* 0x00000038001a7810 */ /* 0x040fe20007ffe0ff */
[----:B------:R-:W-:Y:S01]  /*19f0*/  STL [R1+0x578], R84 ;  /* 0x0005785401007387 */ /* 0x000fe20000100800 */
[----:B------:R-:W-:Y:S01]  /*1a00*/  IABS R117, R28 ;  /* 0x0000001c00757213 */ /* 0x000fe20000000000 */
[----:B------:R-:W-:Y:S01]  /*1a10*/  IMAD.MOV R8, RZ, RZ, -R8 ;  /* 0x000000ffff087224 */ /* 0x000fe200078e0a08 */
[----:B------:R-:W-:Y:S01]  /*1a20*/  IABS R119, R26 ;  /* 0x0000001a00777213 */ /* 0x000fe20000000000 */
[----:B------:R-:W-:Y:S01]  /*1a30*/  IMAD.MOV R10, RZ, RZ, -R10 ;  /* 0x000000ffff0a7224 */ /* 0x000fe200078e0a0a */
[----:B------:R-:W-:Y:S01]  /*1a40*/  IADD3 R24, R0, 0x39, RZ ;  /* 0x0000003900187810 */ /* 0x000fe20007ffe0ff */
[----:B------:R-:W-:Y:S01]  /*1a50*/  IMAD R57, R2, R8, R57 ;  /* 0x0000000802397224 */ /* 0x000fe200078e0239 */
[----:B------:R-:W-:Y:S01]  /*1a60*/  IADD3 R14, R0, 0x3f, RZ ;  /* 0x0000003f000e7810 */ /* 0x000fe20007ffe0ff */
[C---:B------:R-:W-:Y:S01]  /*1a70*/  IMAD.HI.U32 R8, R3.reuse, R61, RZ ;  /* 0x0000003d03087227 */ /* 0x040fe200078e00ff */
[----:B------:R-:W-:Y:S01]  /*1a80*/  IABS R121, R24 ;  /* 0x0000001800797213 */ /* 0x000fe20000000000 */
[----:B------:R-:W-:Y:S01]  /*1a90*/  STL [R1+0x574], R82 ;  /* 0x0005745201007387 */ /* 0x000fe20000100800 */
[----:B------:R-:W-:Y:S01]  /*1aa0*/  IABS R133, R14 ;  /* 0x0000000e00857213 */ /* 0x000fe20000000000 */
[C---:B------:R-:W-:Y:S01]  /*1ab0*/  IMAD R55, R2.reuse, R10, R55 ;  /* 0x0000000a02377224 */ /* 0x040fe200078e0237 */
[C---:B------:R-:W-:Y:S01]  /*1ac0*/  ISETP.GT.U32.AND P0, PT, R2.reuse, R7, PT ;  /* 0x000000070200720c */ /* 0x040fe20003f04070 */
[C---:B------:R-:W-:Y:S01]  /*1ad0*/  IMAD.HI.U32 R10, R3.reuse, R59, RZ ;  /* 0x0000003b030a7227 */ /* 0x040fe200078e00ff */
[C---:B------:R-:W-:Y:S01]  /*1ae0*/  ISETP.GT.U32.AND P2, PT, R2.reuse, R9, PT ;  /* 0x000000090200720c */ /* 0x040fe20003f44070 */
[----:B------:R-:W-:Y:S01]  /*1af0*/  STL [R1+0x570], R80 ;  /* 0x0005705001007387 */ /* 0x000fe20000100800 */
[C---:B------:R-:W-:Y:S01]  /*1b00*/  ISETP.GT.U32.AND P3, PT, R2.reuse, R11, PT ;  /* 0x0000000b0200720c */ /* 0x040fe20003f64070 */
[C---:B------:R-:W-:Y:S01]  /*1b10*/  IMAD R53, R2.reuse, R12, R53 ;  /* 0x0000000c02357224 */ /* 0x040fe200078e0235 */
[C---:B------:R-:W-:Y:S01]  /*1b20*/  ISETP.GT.U32.AND P5, PT, R2.reuse, R13, PT ;  /* 0x0000000d0200720c */ /* 0x040fe20003fa4070 */
[----:B------:R-:W-:Y:S01]  /*1b30*/  IMAD.MOV R12, RZ, RZ, -R8 ;  /* 0x000000ffff0c7224 */ /* 0x000fe200078e0a08 */
[C---:B------:R-:W-:Y:S01]  /*1b40*/  ISETP.GT.U32.AND P1, PT, R2.reuse, R17, PT ;  /* 0x000000110200720c */ /* 0x040fe20003f24070 */
[C---:B------:R-:W-:Y:S01]  /*1b50*/  IMAD.HI.U32 R8, R3.reuse, R63, RZ ;  /* 0x0000003f03087227 */ /* 0x040fe200078e00ff */
[----:B------:R-:W-:Y:S01]  /*1b60*/  ISETP.GT.U32.AND P6, PT, R2, R15, PT ;  /* 0x0000000f0200720c */ /* 0x000fe20003fc4070 */
[----:B------:R-:W-:Y:S01]  /*1b70*/  STL [R1+0x56c], R78 ;  /* 0x00056c4e01007387 */ /* 0x000fe20000100800 */
[C---:B------:R-:W-:Y:S01]  /*1b80*/  IADD3 R22, R0.reuse, 0x3a, RZ ;  /* 0x0000003a00167810 */ /* 0x040fe20007ffe0ff */
[----:B------:R-:W-:Y:S01]  /*1b90*/  IMAD.MOV R10, RZ, RZ, -R10 ;  /* 0x000000ffff0a7224 */ /* 0x000fe200078e0a0a */
[----:B------:R-:W-:Y:S01]  /*1ba0*/  IADD3 R20, R0, 0x3b, RZ ;  /* 0x0000003b00147810 */ /* 0x000fe20007ffe0ff */
[C---:B------:R-:W-:Y:S01]  /*1bb0*/  IMAD R61, R2.reuse, R12, R61 ;  /* 0x0000000c023d7224 */ /* 0x040fe200078e023d */
[----:B------:R-:W-:Y:S01]  /*1bc0*/  IABS R123, R22 ;  /* 0x00000016007b7213 */ /* 0x000fe20000000000 */
[----:B------:R-:W-:Y:S01]  /*1bd0*/  IMAD.MOV R12, RZ, RZ, -R8 ;  /* 0x000000ffff0c7224 */ /* 0x000fe200078e0a08 */
[----:B------:R-:W-:Y:S01]  /*1be0*/  IABS R125, R20 ;  /* 0x00000014007d7213 */ /* 0x000fe20000000000 */
[----:B------:R-:W-:Y:S01]  /*1bf0*/  IMAD R59, R2, R10, R59 ;  /* 0x0000000a023b7224 */ /* 0x000fe200078e023b */
[C---:B------:R-:W-:Y:S01]  /*1c00*/  IADD3 R16, R0.reuse, 0x3d, RZ ;  /* 0x0000003d00107810 */ /* 0x040fe20007ffe0ff */
[C---:B------:R-:W-:Y:S01]  /*1c10*/  IMAD.HI.U32 R8, R3.reuse, R67, RZ ;  /* 0x0000004303087227 */ /* 0x040fe200078e00ff */
[----:B------:R-:W-:Y:S01]  /*1c20*/  IADD3 R18, R0, 0x3c, RZ ;  /* 0x0000003c00127810 */ /* 0x000fe20007ffe0ff */
[----:B------:R-:W-:Y:S01]  /*1c30*/  STL [R1+0x568], R76 ;  /* 0x0005684c01007387 */ /* 0x000fe20000100800 */
[----:B------:R-:W-:Y:S01]  /*1c40*/  IABS R129, R16 ;  /* 0x0000001000817213 */ /* 0x000fe20000000000 */
[----:B------:R-:W-:Y:S01]  /*1c50*/  IMAD.HI.U32 R10, R3, R65, RZ ;  /* 0x00000041030a7227 */ /* 0x000fe200078e00ff */
[----:B------:R-:W-:Y:S01]  /*1c60*/  IABS R127, R18 ;  /* 0x00000012007f7213 */ /* 0x000fe20000000000 */
[----:B------:R-:W-:Y:S02]  /*1c70*/  STL [R1+0x564], R74 ;  /* 0x0005644a01007387 */ /* 0x000fe40000100800 */
[----:B------:R-:W-:-:S02]  /*1c80*/  IMAD.MOV R8, RZ, RZ, -R8 ;  /* 0x000000ffff087224 */ /* 0x000fc400078e0a08 */
[----:B------:R-:W-:Y:S01]  /*1c90*/  IMAD.MOV R10, RZ, RZ, -R10 ;  /* 0x000000ffff0a7224 */ /* 0x000fe200078e0a0a */
[----:B------:R-:W-:Y:S01]  /*1ca0*/  STL [R1+0x560], R72 ;  /* 0x0005604801007387 */ /* 0x000fe20000100800 */
[C---:B------:R-:W-:Y:S02]  /*1cb0*/  IMAD R67, R2.reuse, R8, R67 ;  /* 0x0000000802437224 */ /* 0x040fe400078e0243 */
[----:B------:R-:W-:Y:S01]  /*1cc0*/  IMAD R65, R2, R10, R65 ;  /* 0x0000000a02417224 */ /* 0x000fe200078e0241 */
[----:B------:R-:W-:Y:S01]  /*1cd0*/  STL [R1+0x55c], R70 ;  /* 0x00055c4601007387 */ /* 0x000fe20000100800 */
[----:B------:R-:W-:-:S03]  /*1ce0*/  IMAD.HI.U32 R8, R3, R71, RZ ;  /* 0x0000004703087227 */ /* 0x000fc600078e00ff */
[----:B------:R-:W-:Y:S01]  /*1cf0*/  STL [R1+0x558], R68 ;  /* 0x0005584401007387 */ /* 0x000fe20000100800 */
[----:B------:R-:W-:-:S03]  /*1d00*/  IMAD.HI.U32 R10, R3, R69, RZ ;  /* 0x00000045030a7227 */ /* 0x000fc600078e00ff */
[----:B------:R-:W-:Y:S01]  /*1d10*/  STL [R1+0x554], R66 ;  /* 0x0005544201007387 */ /* 0x000fe20000100800 */
[C---:B------:R-:W-:Y:S02]  /*1d20*/  IMAD R63, R2.reuse, R12, R63 ;  /* 0x0000000c023f7224 */ /* 0x040fe400078e023f */
[----:B------:R-:W-:Y:S01]  /*1d30*/  IMAD.MOV R12, RZ, RZ, -R8 ;  /* 0x000000ffff0c7224 */ /* 0x000fe200078e0a08 */
[----:B------:R-:W-:Y:S01]  /*1d40*/  STL [R1+0x550], R64 ;  /* 0x0005504001007387 */ /* 0x000fe20000100800 */
[----:B------:R-:W-:Y:S02]  /*1d50*/  IMAD.MOV R10, RZ, RZ, -R10 ;  /* 0x000000ffff0a7224 */ /* 0x000fe400078e0a0a */
[----:B------:R-:W-:Y:S01]  /*1d60*/  IMAD.HI.U32 R8, R3, R73, RZ ;  /* 0x0000004903087227 */ /* 0x000fe200078e00ff */
[----:B------:R-:W-:Y:S03]  /*1d70*/  STL [R1+0x54c], R62 ;  /* 0x00054c3e01007387 */ /* 0x000fe60000100800 */
[C---:B------:R-:W-:Y:S01]  /*1d80*/  IMAD R71, R2.reuse, R12, R71 ;  /* 0x0000000c02477224 */ /* 0x040fe200078e0247 */
[----:B------:R-:W-:Y:S01]  /*1d90*/  STL [R1+0x548], R60 ;  /* 0x0005483c01007387 */ /* 0x000fe20000100800 */
[----:B------:R-:W-:-:S02]  /*1da0*/  IMAD R69, R2, R10, R69 ;  /* 0x0000000a02457224 */ /* 0x000fc400078e0245 */
[----:B------:R-:W-:Y:S01]  /*1db0*/  IMAD.MOV R12, RZ, RZ, -R8 ;  /* 0x000000ffff0c7224 */ /* 0x000fe200078e0a08 */
[----:B------:R-:W-:Y:S01]  /*1dc0*/  STL [R1+0x544], R58 ;  /* 0x0005443a01007387 */ /* 0x000fe20000100800 */
[----:B------:R-:W-:-:S03]  /*1dd0*/  IMAD.HI.U32 R10, R3, R75, RZ ;  /* 0x0000004b030a7227 */ /* 0x000fc600078e00ff */
[----:B------:R-:W-:Y:S01]  /*1de0*/  STL [R1+0x540], R56 ;  /* 0x0005403801007387 */ /* 0x000fe20000100800 */
[----:B------:R-:W-:-:S03]  /*1df0*/  IMAD.HI.U32 R8, R3, R77, RZ ;  /* 0x0000004d03087227 */ /* 0x000fc600078e00ff */
[----:B------:R-:W-:Y:S01]  /*1e00*/  STL [R1+0x53c], R54 ;  /* 0x00053c3601007387 */ /* 0x000fe20000100800 */
[----:B------:R-:W-:Y:S02]  /*1e10*/  IMAD.MOV R10, RZ, RZ, -R10 ;  /* 0x000000ffff0a7224 */ /* 0x000fe400078e0a0a */
        /* <DEDUP_REMOVED lines=18> */
[C---:B------:R-:W-:Y:S01]  /*1f40*/  IMAD.HI.U32 R10, R3.reuse, R83, RZ ;  /* 0x00000053030a7227 */ /* 0x040fe200078e00ff */
[----:B------:R-:W-:Y:S03]  /*1f50*/  STL [R1+0x51c], R38 ;  /* 0x00051c2601007387 */ /* 0x000fe60000100800 */
[----:B------:R-:W-:Y:S01]  /*1f60*/  IMAD.MOV R12, RZ, RZ, -R8 ;  /* 0x000000ffff0c7224 */ /* 0x000fe200078e0a08 */
[----:B------:R-:W-:Y:S01]  /*1f70*/  STL [R1+0x518], R36 ;  /* 0x0005182401007387 */ /* 0x000fe20000100800 */
[----:B------:R-:W-:-:S03]  /*1f80*/  IMAD.HI.U32 R8, R3, R87, RZ ;  /* 0x0000005703087227 */ /* 0x000fc600078e00ff */
[----:B------:R-:W-:Y:S01]  /*1f90*/  STL [R1+0x514], R34 ;  /* 0x0005142201007387 */ /* 0x000fe20000100800 */
[----:B------:R-:W-:Y:S02]  /*1fa0*/  IMAD.MOV R10, RZ, RZ, -R10 ;  /* 0x000000ffff0a7224 */ /* 0x000fe400078e0a0a */
[----:B------:R-:W-:Y:S01]  /*1fb0*/  IMAD.MOV R8, RZ, RZ, -R8 ;  /* 0x000000ffff087224 */ /* 0x000fe200078e0a08 */
[----:B------:R-:W-:Y:S01]  /*1fc0*/  STL [R1+0x510], R32 ;  /* 0x0005102001007387 */ /* 0x000fe20000100800 */
[C---:B------:R-:W-:Y:S02]  /*1fd0*/  IMAD R83, R2.reuse, R10, R83 ;  /* 0x0000000a02537224 */ /* 0x040fe400078e0253 */
[C---:B------:R-:W-:Y:S01]  /*1fe0*/  IMAD.HI.U32 R10, R3.reuse, R89, RZ ;  /* 0x00000059030a7227 */ /* 0x040fe200078e00ff */
[----:B------:R-:W-:Y:S03]  /*1ff0*/  STL [R1+0x50c], R30 ;  /* 0x00050c1e01007387 */ /* 0x000fe60000100800 */
[----:B------:R-:W-:Y:S01]  /*2000*/  IMAD R87, R2, R8, R87 ;  /* 0x0000000802577224 */ /* 0x000fe200078e0257 */
[----:B------:R-:W-:Y:S01]  /*2010*/  STL [R1+0x508], R28 ;  /* 0x0005081c01007387 */ /* 0x000fe20000100800 */
[----:B------:R-:W-:-:S03]  /*2020*/  IMAD.HI.U32 R8, R3, R91, RZ ;  /* 0x0000005b03087227 */ /* 0x000fc600078e00ff */
[----:B------:R-:W-:Y:S01]  /*2030*/  STL [R1+0x504], R26 ;  /* 0x0005041a01007387 */ /* 0x000fe20000100800 */
[C---:B------:R-:W-:Y:S02]  /*2040*/  IMAD R85, R2.reuse, R12, R85 ;  /* 0x0000000c02557224 */ /* 0x040fe400078e0255 */
[----:B------:R-:W-:Y:S01]  /*2050*/  IMAD.MOV R10, RZ, RZ, -R10 ;  /* 0x000000ffff0a7224 */ /* 0x000fe200078e0a0a */
[----:B------:R-:W-:Y:S01]  /*2060*/  STL [R1+0x500], R24 ;  /* 0x0005001801007387 */ /* 0x000fe20000100800 */
[----:B------:R-:W-:Y:S02]  /*2070*/  IMAD.MOV R12, RZ, RZ, -R8 ;  /* 0x000000ffff0c7224 */ /* 0x000fe400078e0a08 */
[C---:B------:R-:W-:Y:S01]  /*2080*/  IMAD.HI.U32 R8, R3.reuse, R93, RZ ;  /* 0x0000005d03087227 */ /* 0x040fe200078e00ff */
[----:B------:R-:W-:Y:S03]  /*2090*/  STL [R1+0x4fc], R22 ;  /* 0x0004fc1601007387 */ /* 0x000fe60000100800 */
[----:B------:R-:W-:Y:S01]  /*20a0*/  IMAD R89, R2, R10, R89 ;  /* 0x0000000a02597224 */ /* 0x000fe200078e0259 */
[----:B------:R-:W-:Y:S01]  /*20b0*/  STL [R1+0x4e8], R14 ;  /* 0x0004e80e01007387 */ /* 0x000fe20000100800 */
[----:B------:R-:W-:-:S03]  /*20c0*/  IMAD.HI.U32 R10, R3, R95, RZ ;  /* 0x0000005f030a7227 */ /* 0x000fc600078e00ff */
[----:B------:R-:W-:Y:S01]  /*20d0*/  STL [R1+0x4f8], R20 ;  /* 0x0004f81401007387 */ /* 0x000fe20000100800 */
[----:B------:R-:W-:Y:S02]  /*20e0*/  IMAD R91, R2, R12, R91 ;  /* 0x0000000c025b7224 */ /* 0x000fe400078e025b */
[----:B------:R-:W-:Y:S01]  /*20f0*/  IMAD.MOV R12, RZ, RZ, -R8 ;  /* 0x000000ffff0c7224 */ /* 0x000fe200078e0a08 */
[----:B------:R-:W-:Y:S01]  /*2100*/  STL [R1+0x4f4], R18 ;  /* 0x0004f41201007387 */ /* 0x000fe20000100800 */
[----:B------:R-:W-:-:S03]  /*2110*/  IMAD.HI.U32 R8, R3, R97, RZ ;  /* 0x0000006103087227 */ /* 0x000fc600078e00ff */
[----:B------:R-:W-:Y:S01]  /*2120*/  STL [R1+0x4f0], R16 ;  /* 0x0004f01001007387 */ /* 0x000fe20000100800 */
[----:B------:R-:W-:Y:S02]  /*2130*/  IMAD.MOV R10, RZ, RZ, -R10 ;  /* 0x000000ffff0a7224 */ /* 0x000fe400078e0a0a */
[----:B------:R-:W-:Y:S02]  /*2140*/  IMAD.MOV R8, RZ, RZ, -R8 ;  /* 0x000000ffff087224 */ /* 0x000fe400078e0a08 */
[----:B------:R-:W-:Y:S02]  /*2150*/  IMAD R95, R2, R10, R95 ;  /* 0x0000000a025f7224 */ /* 0x000fe400078e025f */
[----:B------:R-:W-:-:S04]  /*2160*/  IMAD.HI.U32 R10, R3, R99, RZ ;  /* 0x00000063030a7227 */ /* 0x000fc800078e00ff */
[----:B------:R-:W-:Y:S02]  /*2170*/  IMAD R97, R2, R8, R97 ;  /* 0x0000000802617224 */ /* 0x000fe400078e0261 */
[----:B------:R-:W-:-:S04]  /*2180*/  IMAD.HI.U32 R8, R3, R101, RZ ;  /* 0x0000006503087227 */ /* 0x000fc800078e00ff */
[----:B------:R-:W-:Y:S02]  /*2190*/  IMAD.MOV R10, RZ, RZ, -R10 ;  /* 0x000000ffff0a7224 */ /* 0x000fe400078e0a0a */
[----:B------:R-:W-:Y:S02]  /*21a0*/  IMAD R93, R2, R12, R93 ;  /* 0x0000000c025d7224 */ /* 0x000fe400078e025d */
[----:B------:R-:W-:Y:S02]  /*21b0*/  IMAD.MOV R12, RZ, RZ, -R8 ;  /* 0x000000ffff0c7224 */ /* 0x000fe400078e0a08 */
[----:B------:R-:W-:-:S04]  /*21c0*/  IMAD.HI.U32 R8, R3, R103, RZ ;  /* 0x0000006703087227 */ /* 0x000fc800078e00ff */
[----:B------:R-:W-:Y:S02]  /*21d0*/  IMAD R99, R2, R10, R99 ;  /* 0x0000000a02637224 */ /* 0x000fe400078e0263 */
[----:B------:R-:W-:-:S04]  /*21e0*/  IMAD.HI.U32 R10, R3, R105, RZ ;  /* 0x00000069030a7227 */ /* 0x000fc800078e00ff */
[----:B------:R-:W-:Y:S02]  /*21f0*/  IMAD R101, R2, R12, R101 ;  /* 0x0000000c02657224 */ /* 0x000fe400078e0265 */
[----:B------:R-:W-:Y:S02]  /*2200*/  IMAD.MOV R12, RZ, RZ, -R8 ;  /* 0x000000ffff0c7224 */ /* 0x000fe400078e0a08 */
[----:B------:R-:W-:-:S04]  /*2210*/  IMAD.HI.U32 R8, R3, R107, RZ ;  /* 0x0000006b03087227 */ /* 0x000fc800078e00ff */
[----:B------:R-:W-:Y:S02]  /*2220*/  IMAD.MOV R10, RZ, RZ, -R10 ;  /* 0x000000ffff0a7224 */ /* 0x000fe400078e0a0a */
[----:B------:R-:W-:Y:S02]  /*2230*/  IMAD.MOV R8, RZ, RZ, -R8 ;  /* 0x000000ffff087224 */ /* 0x000fe400078e0a08 */
[----:B------:R-:W-:Y:S02]  /*2240*/  IMAD R105, R2, R10, R105 ;  /* 0x0000000a02697224 */ /* 0x000fe400078e0269 */
[----:B------:R-:W-:-:S04]  /*2250*/  IMAD.HI.U32 R10, R3, R109, RZ ;  /* 0x0000006d030a7227 */ /* 0x000fc800078e00ff */
[----:B------:R-:W-:Y:S02]  /*2260*/  IMAD R107, R2, R8, R107 ;  /* 0x00000008026b7224 */ /* 0x000fe400078e026b */
[----:B------:R-:W-:-:S04]  /*2270*/  IMAD.HI.U32 R8, R3, R111, RZ ;  /* 0x0000006f03087227 */ /* 0x000fc800078e00ff */
[----:B------:R-:W-:Y:S02]  /*2280*/  IMAD.MOV R10, RZ, RZ, -R10 ;  /* 0x000000ffff0a7224 */ /* 0x000fe400078e0a0a */
[C---:B------:R-:W-:Y:S02]  /*2290*/  IMAD R103, R2.reuse, R12, R103 ;  /* 0x0000000c02677224 */ /* 0x040fe400078e0267 */
[----:B------:R-:W-:Y:S02]  /*22a0*/  IMAD.MOV R12, RZ, RZ, -R8 ;  /* 0x000000ffff0c7224 */ /* 0x000fe400078e0a08 */
[----:B------:R-:W-:Y:S02]  /*22b0*/  IMAD R109, R2, R10, R109 ;  /* 0x0000000a026d7224 */ /* 0x000fe400078e026d */
[----:B------:R-:W-:-:S04]  /*22c0*/  IMAD.HI.U32 R8, R3, R113, RZ ;  /* 0x0000007103087227 */ /* 0x000fc800078e00ff */
[----:B------:R-:W-:-:S04]  /*22d0*/  IMAD.HI.U32 R10, R3, R115, RZ ;  /* 0x00000073030a7227 */ /* 0x000fc800078e00ff */
[----:B------:R-:W-:Y:S02]  /*22e0*/  IMAD R111, R2, R12, R111 ;  /* 0x0000000c026f7224 */ /* 0x000fe400078e026f */
[----:B------:R-:W-:Y:S02]  /*22f0*/  IMAD.MOV R12, RZ, RZ, -R8 ;  /* 0x000000ffff0c7224 */ /* 0x000fe400078e0a08 */
[----:B------:R-:W-:Y:S02]  /*2300*/  IMAD.MOV R10, RZ, RZ, -R10 ;  /* 0x000000ffff0a7224 */ /* 0x000fe400078e0a0a */
[----:B------:R-:W-:-:S04]  /*2310*/  IMAD.HI.U32 R8, R3, R117, RZ ;  /* 0x0000007503087227 */ /* 0x000fc800078e00ff */
[----:B------:R-:W-:Y:S02]  /*2320*/  IMAD R115, R2, R10, R115 ;  /* 0x0000000a02737224 */ /* 0x000fe400078e0273 */
[----:B------:R-:W-:Y:S02]  /*2330*/  IMAD.MOV R8, RZ, RZ, -R8 ;  /* 0x000000ffff087224 */ /* 0x000fe400078e0a08 */
[----:B------:R-:W-:-:S04]  /*2340*/  IMAD.HI.U32 R10, R3, R119, RZ ;  /* 0x00000077030a7227 */ /* 0x000fc800078e00ff */
[----:B------:R-:W-:Y:S02]  /*2350*/  IMAD R117, R2, R8, R117 ;  /* 0x0000000802757224 */ /* 0x000fe400078e0275 */
[----:B------:R-:W-:Y:S02]  /*2360*/  IMAD.MOV R10, RZ, RZ, -R10 ;  /* 0x000000ffff0a7224 */ /* 0x000fe400078e0a0a */
[----:B------:R-:W-:-:S04]  /*2370*/  IMAD.HI.U32 R8, R3, R121, RZ ;  /* 0x0000007903087227 */ /* 0x000fc800078e00ff */
[C---:B------:R-:W-:Y:S02]  /*2380*/  IMAD R113, R2.reuse, R12, R113 ;  /* 0x0000000c02717224 */ /* 0x040fe400078e0271 */
[----:B------:R-:W-:Y:S02]  /*2390*/  IMAD R119, R2, R10, R119 ;  /* 0x0000000a02777224 */ /* 0x000fe400078e0277 */
[----:B------:R-:W-:Y:S02]  /*23a0*/  IMAD.MOV R12, RZ, RZ, -R8 ;  /* 0x000000ffff0c7224 */ /* 0x000fe400078e0a08 */
[----:B------:R-:W-:-:S04]  /*23b0*/  IMAD.HI.U32 R10, R3, R133, RZ ;  /* 0x00000085030a7227 */ /* 0x000fc800078e00ff */
[C---:B------:R-:W-:Y:S02]  /*23c0*/  IMAD R121, R2.reuse, R12, R121 ;  /* 0x0000000c02797224 */ /* 0x040fe400078e0279 */
[----:B------:R-:W-:Y:S02]  /*23d0*/  IMAD.MOV R12, RZ, RZ, -R10 ;  /* 0x000000ffff0c7224 */ /* 0x000fe400078e0a0a */
[--C-:B------:R-:W-:Y:S02]  /*23e0*/  @!P0 IMAD.IADD R7, R7, 0x1, -R2.reuse ;  /* 0x0000000107078824 */ /* 0x100fe400078e0a02 */
[----:B------:R-:W-:Y:S01]  /*23f0*/  IMAD R133, R2, R12, R133 ;  /* 0x0000000c02857224 */ /* 0x000fe200078e0285 */
[----:B------:R-:W-:Y:S01]  /*2400*/  IADD3 R12, R0, 0x3e, RZ ;  /* 0x0000003e000c7810 */ /* 0x000fe20007ffe0ff */
[--C-:B------:R-:W-:Y:S01]  /*2410*/  @!P2 IMAD.IADD R9, R9, 0x1, -R2.reuse ;  /* 0x000000010909a824 */ /* 0x100fe200078e0a02 */
[C---:B------:R-:W-:Y:S01]  /*2420*/  ISETP.GT.U32.AND P0, PT, R2.reuse, R7, PT ;  /* 0x000000070200720c */ /* 0x040fe20003f04070 */
        /* <DEDUP_REMOVED lines=8> */
[----:B------:R-:W-:Y:S01]  /*24b0*/  IMAD.HI.U32 R8, R3, R123, RZ ;  /* 0x0000007b03087227 */ /* 0x000fe200078e00ff */
[----:B------:R-:W-:Y:S01]  /*24c0*/  ISETP.GT.U32.AND P1, PT, R2, R11, PT ;  /* 0x0000000b0200720c */ /* 0x000fe20003f24070 */
[----:B------:R2:W-:Y:S02]  /*24d0*/  STL [R1+0x4ec], R12 ;  /* 0x0004ec0c01007387 */ /* 0x0005e40000100800 */
[--C-:B------:R-:W-:Y:S01]  /*24e0*/  @!P0 IMAD.IADD R7, R7, 0x1, -R2.reuse ;  /* 0x0000000107078824 */ /* 0x100fe200078e0a02 */
[----:B------:R-:W-:Y:S01]  /*24f0*/  ISETP.GE.AND P0, PT, R0, RZ, PT ;  /* 0x000000ff0000720c */ /* 0x000fe20003f06270 */
[--C-:B------:R-:W-:Y:S01]  /*2500*/  @!P4 IMAD.IADD R133, R133, 0x1, -R2.reuse ;  /* 0x000000018585c824 */ /* 0x100fe200078e0a02 */
[----:B------:R-:W-:Y:S01]  /*2510*/  ISETP.GT.U32.AND P4, PT, R2, R19, PT ;  /* 0x000000130200720c */ /* 0x000fe20003f84070 */
[--C-:B------:R-:W-:Y:S01]  /*2520*/  @!P2 IMAD.IADD R21, R21, 0x1, -R2.reuse ;  /* 0x000000011515a824 */ /* 0x100fe200078e0a02 */
[----:B------:R-:W-:Y:S01]  /*2530*/  ISETP.GE.AND P2, PT, R132, RZ, PT ;  /* 0x000000ff8400720c */ /* 0x000fe20003f46270 */
[--C-:B------:R-:W-:Y:S01]  /*2540*/  @!P3 IMAD.IADD R23, R23, 0x1, -R2.reuse ;  /* 0x000000011717b824 */ /* 0x100fe200078e0a02 */
[C---:B------:R-:W-:Y:S01]  /*2550*/  ISETP.GT.U32.AND P3, PT, R2.reuse, R13, PT ;  /* 0x0000000d0200720c */ /* 0x040fe20003f64070 */
[--C-:B------:R-:W-:Y:S01]  /*2560*/  @!P5 IMAD.IADD R9, R9, 0x1, -R2.reuse ;  /* 0x000000010909d824 */ /* 0x100fe200078e0a02 */
[C---:B------:R-:W-:Y:S01]  /*2570*/  ISETP.GT.U32.AND P5, PT, R2.reuse, R15, PT ;  /* 0x0000000f0200720c */ /* 0x040fe20003fa4070 */
[----:B------:R-:W-:Y:S01]  /*2580*/  @!P1 IMAD.IADD R11, R11, 0x1, -R2 ;  /* 0x000000010b0b9824 */ /* 0x000fe200078e0a02 */
[C---:B------:R-:W-:Y:S01]  /*2590*/  ISETP.GT.U32.AND P6, PT, R2.reuse, R133, PT ;  /* 0x000000850200720c */ /* 0x040fe20003fc4070 */
[----:B------:R-:W-:Y:S01]  /*25a0*/  IMAD.MOV R10, RZ, RZ, -R8 ;  /* 0x000000ffff0a7224 */ /* 0x000fe200078e0a08 */
[----:B------:R-:W-:Y:S01]  /*25b0*/  ISETP.GT.U32.AND P1, PT, R2, R17, PT ;  /* 0x000000110200720c */ /* 0x000fe20003f24070 */
[----:B------:R-:W-:-:S02]  /*25c0*/  @!P0 IMAD.MOV R7, RZ, RZ, -R7 ;  /* 0x000000ffff078224 */ /* 0x000fc400078e0a07 */
[--C-:B------:R-:W-:Y:S01]  /*25d0*/  @!P4 IMAD.IADD R19, R19, 0x1, -R2.reuse ;  /* 0x000000011313c824 */ /* 0x100fe200078e0a02 */
[----:B------:R-:W-:Y:S01]  /*25e0*/  ISETP.GE.AND P4, PT, R134, RZ, PT ;  /* 0x000000ff8600720c */ /* 0x000fe20003f86270 */
[----:B------:R-:W-:Y:S01]  /*25f0*/  @!P2 IMAD.MOV R11, RZ, RZ, -R11 ;  /* 0x000000ffff0ba224 */ /* 0x000fe200078e0a0b */
[C---:B------:R-:W-:Y:S01]  /*2600*/  ISETP.GT.U32.AND P2, PT, R2.reuse, R25, PT ;  /* 0x000000190200720c */ /* 0x040fe20003f44070 */
[--C-:B------:R-:W-:Y:S01]  /*2610*/  @!P3 IMAD.IADD R13, R13, 0x1, -R2.reuse ;  /* 0x000000010d0db824 */ /* 0x100fe200078e0a02 */
[C---:B------:R-:W-:Y:S01]  /*2620*/  ISETP.GT.U32.AND P0, PT, R2.reuse, R19, PT ;  /* 0x000000130200720c */ /* 0x040fe20003f04070 */
[--C-:B------:R-:W-:Y:S01]  /*2630*/  @!P5 IMAD.IADD R15, R15, 0x1, -R2.reuse ;  /* 0x000000010f0fd824 */ /* 0x100fe200078e0a02 */
[C---:B------:R-:W-:Y:S01]  /*2640*/  ISETP.GT.U32.AND P3, PT, R2.reuse, R27, PT ;  /* 0x0000001b0200720c */ /* 0x040fe20003f64070 */
[--C-:B------:R-:W-:Y:S01]  /*2650*/  @!P6 IMAD.IADD R133, R133, 0x1, -R2.reuse ;  /* 0x000000018585e824 */ /* 0x100fe200078e0a02 */
[C---:B------:R-:W-:Y:S01]  /*2660*/  ISETP.GT.U32.AND P5, PT, R2.reuse, R29, PT ;  /* 0x0000001d0200720c */ /* 0x040fe20003fa4070 */
[----:B------:R-:W-:Y:S01]  /*2670*/  @!P1 IMAD.IADD R17, R17, 0x1, -R2 ;  /* 0x0000000111119824 */ /* 0x000fe200078e0a02 */
[C---:B------:R-:W-:Y:S01]  /*2680*/  ISETP.GT.U32.AND P6, PT, R2.reuse, R23, PT ;  /* 0x000000170200720c */ /* 0x040fe20003fc4070 */
[----:B------:R-:W-:Y:S01]  /*2690*/  IMAD.HI.U32 R8, R3, R125, RZ ;  /* 0x0000007d03087227 */ /* 0x000fe200078e00ff */
[----:B------:R-:W-:-:S03]  /*26a0*/  ISETP.GT.U32.AND P1, PT, R2, R31, PT ;  /* 0x0000001f0200720c */ /* 0x000fc60003f24070 */
[----:B------:R-:W-:Y:S01]  /*26b0*/  @!P4 IMAD.MOV R9, RZ, RZ, -R9 ;  /* 0x000000ffff09c224 */ /* 0x000fe200078e0a09 */
[C---:B------:R-:W-:Y:S01]  /*26c0*/  ISETP.GT.U32.AND P4, PT, R2.reuse, R21, PT ;  /* 0x000000150200720c */ /* 0x040fe20003f84070 */
[--C-:B------:R-:W-:Y:S01]  /*26d0*/  @!P0 IMAD.IADD R19, R19, 0x1, -R2.reuse ;  /* 0x0000000113138824 */ /* 0x100fe200078e0a02 */
[----:B------:R-:W-:Y:S01]  /*26e0*/  ISETP.GT.U32.AND P0, PT, R2, R33, PT ;  /* 0x000000210200720c */ /* 0x000fe20003f04070 */
[--C-:B------:R-:W-:Y:S01]  /*26f0*/  @!P2 IMAD.IADD R25, R25, 0x1, -R2.reuse ;  /* 0x000000011919a824 */ /* 0x100fe200078e0a02 */
[----:B------:R-:W-:Y:S01]  /*2700*/  ISETP.GE.AND P2, PT, R130, RZ, PT ;  /* 0x000000ff8200720c */ /* 0x000fe20003f46270 */
        /* <DEDUP_REMOVED lines=9> */
[----:B------:R-:W-:Y:S01]  /*27a0*/  ISETP.GT.U32.AND P4, PT, R2, R35, PT ;  /* 0x000000230200720c */ /* 0x000fe20003f84070 */
[--C-:B------:R-:W-:Y:S01]  /*27b0*/  @!P0 IMAD.IADD R33, R33, 0x1, -R2.reuse ;  /* 0x0000000121218824 */ /* 0x100fe200078e0a02 */
[----:B------:R-:W-:Y:S01]  /*27c0*/  ISETP.GE.AND P0, PT, R122, RZ, PT ;  /* 0x000000ff7a00720c */ /* 0x000fe20003f06270 */
[----:B------:R-:W-:Y:S01]  /*27d0*/  @!P2 IMAD.MOV R15, RZ, RZ, -R15 ;  /* 0x000000ffff0fa224 */ /* 0x000fe200078e0a0f */
[C---:B------:R-:W-:Y:S01]  /*27e0*/  ISETP.GT.U32.AND P2, PT, R2.reuse, R27, PT ;  /* 0x0000001b0200720c */ /* 0x040fe20003f44070 */
[----:B------:R-:W-:Y:S01]  /*27f0*/  @!P3 IMAD.MOV R17, RZ, RZ, -R17 ;  /* 0x000000ffff11b224 */ /* 0x000fe200078e0a11 */
[C---:B------:R-:W-:Y:S01]  /*2800*/  ISETP.GT.U32.AND P3, PT, R2.reuse, R29, PT ;  /* 0x0000001d0200720c */ /* 0x040fe20003f64070 */
[----:B------:R-:W-:Y:S01]  /*2810*/  @!P5 IMAD.MOV R19, RZ, RZ, -R19 ;  /* 0x000000ffff13d224 */ /* 0x000fe200078e0a13 */
[----:B-1----:R-:W-:Y:S01]  /*2820*/  IABS R131, R12 ;  /* 0x0000000c00837213 */ /* 0x002fe20000000000 */
[----:B------:R-:W-:Y:S01]  /*2830*/  @!P6 IMAD.MOV R13, RZ, RZ, -R13 ;  /* 0x000000ffff0de224 */ /* 0x000fe200078e0a0d */
[C---:B------:R-:W-:Y:S01]  /*2840*/  ISETP.GT.U32.AND P6, PT, R2.reuse, R31, PT ;  /* 0x0000001f0200720c */ /* 0x040fe20003fc4070 */
[----:B------:R-:W-:Y:S01]  /*2850*/  @!P1 IMAD.MOV R21, RZ, RZ, -R21 ;  /* 0x000000ffff159224 */ /* 0x000fe200078e0a15 */
[C---:B------:R-:W-:Y:S01]  /*2860*/  ISETP.GT.U32.AND P1, PT, R2.reuse, R33, PT ;  /* 0x000000210200720c */ /* 0x040fe20003f24070 */
[--C-:B------:R-:W-:Y:S01]  /*2870*/  @!P4 IMAD.IADD R35, R35, 0x1, -R2.reuse ;  /* 0x000000012323c824 */ /* 0x100fe200078e0a02 */
[C---:B------:R-:W-:Y:S01]  /*2880*/  ISETP.GT.U32.AND P4, PT, R2.reuse, R25, PT ;  /* 0x000000190200720c */ /* 0x040fe20003f84070 */
[----:B------:R-:W-:Y:S01]  /*2890*/  @!P0 IMAD.MOV R23, RZ, RZ, -R23 ;  /* 0x000000ffff178224 */ /* 0x000fe200078e0a17 */
[C---:B------:R-:W-:Y:S01]  /*28a0*/  ISETP.GT.U32.AND P0, PT, R2.reuse, R37, PT ;  /* 0x000000250200720c */ /* 0x040fe20003f04070 */
[--C-:B------:R-:W-:Y:S01]  /*28b0*/  @!P2 IMAD.IADD R27, R27, 0x1, -R2.reuse ;  /* 0x000000011b1ba824 */ /* 0x100fe200078e0a02 */
[C---:B------:R-:W-:Y:S01]  /*28c0*/  ISETP.GT.U32.AND P5, PT, R2.reuse, R35, PT ;  /* 0x000000230200720c */ /* 0x040fe20003fa4070 */
[----:B------:R-:W-:Y:S01]  /*28d0*/  @!P3 IMAD.IADD R29, R29, 0x1, -R2 ;  /* 0x000000011d1db824 */ /* 0x000fe200078e0a02 */
[C---:B------:R-:W-:Y:S01]  /*28e0*/  ISETP.GT.U32.AND P2, PT, R2.reuse, R41, PT ;  /* 0x000000290200720c */ /* 0x040fe20003f44070 */
[----:B------:R-:W-:Y:S01]  /*28f0*/  IMAD.MOV R8, RZ, RZ, -R8 ;  /* 0x000000ffff087224 */ /* 0x000fe200078e0a08 */
[C---:B------:R-:W-:Y:S01]  /*2900*/  ISETP.GT.U32.AND P3, PT, R2.reuse, R43, PT ;  /* 0x0000002b0200720c */ /* 0x040fe20003f64070 */
[--C-:B------:R-:W-:Y:S01]  /*2910*/  @!P6 IMAD.IADD R31, R31, 0x1, -R2.reuse ;  /* 0x000000011f1fe824 */ /* 0x100fe200078e0a02 */
[C---:B------:R-:W-:Y:S01]  /*2920*/  ISETP.GT.U32.AND P6, PT, R2.reuse, R45, PT ;  /* 0x0000002d0200720c */ /* 0x040fe20003fc4070 */
[--C-:B------:R-:W-:Y:S01]  /*2930*/  @!P1 IMAD.IADD R33, R33, 0x1, -R2.reuse ;  /* 0x0000000121219824 */ /* 0x100fe200078e0a02 */
        /* <DEDUP_REMOVED lines=15> */
[----:B------:R-:W-:Y:S01]  /*2a30*/  @!P4 IMAD.IADD R39, R39, 0x1, -R2 ;  /* 0x000000012727c824 */ /* 0x000fe200078e0a02 */
[----:B------:R-:W-:Y:S01]  /*2a40*/  ISETP.GE.AND P4, PT, R116, RZ, PT ;  /* 0x000000ff7400720c */ /* 0x000fe20003f86270 */
[----:B------:R-:W-:-:S02]  /*2a50*/  @!P0 IMAD.MOV R27, RZ, RZ, -R27 ;  /* 0x000000ffff1b8224 */ /* 0x000fc400078e0a1b */
[----:B------:R-:W-:Y:S01]  /*2a60*/  @!P5 IMAD.MOV R25, RZ, RZ, -R25 ;  /* 0x000000ffff19d224 */ /* 0x000fe200078e0a19 */
[C---:B------:R-:W-:Y:S01]  /*2a70*/  ISETP.GT.U32.AND P0, PT, R2.reuse, R39, PT ;  /* 0x000000270200720c */ /* 0x040fe20003f04070 */
[----:B------:R-:W-:Y:S01]  /*2a80*/  @!P2 IMAD.MOV R31, RZ, RZ, -R31 ;  /* 0x000000ffff1fa224 */ /* 0x000fe200078e0a1f */
[C---:B------:R-:W-:Y:S01]  /*2a90*/  ISETP.GT.U32.AND P5, PT, R2.reuse, R41, PT ;  /* 0x000000290200720c */ /* 0x040fe20003fa4070 */
        /* <DEDUP_REMOVED lines=8> */
[----:B------:R-:W-:Y:S01]  /*2b20*/  IMAD R125, R2, R8, R125 ;  /* 0x00000008027d7224 */ /* 0x000fe200078e027d */
[----:B------:R-:W-:Y:S01]  /*2b30*/  ISETP.GE.AND P1, PT, R108, RZ, PT ;  /* 0x000000ff6c00720c */ /* 0x000fe20003f26270 */
        /* <DEDUP_REMOVED lines=12> */
[----:B------:R-:W-:Y:S01]  /*2c00*/  @!P1 IMAD.MOV R37, RZ, RZ, -R37 ;  /* 0x000000ffff259224 */ /* 0x000fe200078e0a25 */
        /* <DEDUP_REMOVED lines=9> */
[----:B------:R-:W-:-:S02]  /*2ca0*/  @!P6 IMAD.IADD R59, R59, 0x1, -R2 ;  /* 0x000000013b3be824 */ /* 0x000fc400078e0a02 */
[----:B------:R-:W-:Y:S01]  /*2cb0*/  @!P4 IMAD.MOV R39, RZ, RZ, -R39 ;  /* 0x000000ffff27c224 */ /* 0x000fe200078e0a27 */
[C---:B------:R-:W-:Y:S01]  /*2cc0*/  ISETP.GT.U32.AND P4, PT, R2.reuse, R51, PT ;  /* 0x000000330200720c */ /* 0x040fe20003f84070 */
[----:B------:R-:W-:Y:S01]  /*2cd0*/  @!P1 IMAD.IADD R47, R47, 0x1, -R2 ;  /* 0x000000012f2f9824 */ /* 0x000fe200078e0a02 */
[C---:B------:R-:W-:Y:S01]  /*2ce0*/  ISETP.GT.U32.AND P1, PT, R2.reuse, R63, PT ;  /* 0x0000003f0200720c */ /* 0x040fe20003f24070 */
        /* <DEDUP_REMOVED lines=8> */
[----:B------:R-:W-:Y:S01]  /*2d70*/  IMAD.HI.U32 R8, R3, R129, RZ ;  /* 0x0000008103087227 */ /* 0x000fe200078e00ff */
[----:B------:R-:W-:-:S03]  /*2d80*/  ISETP.GT.U32.AND P6, PT, R2, R59, PT ;  /* 0x0000003b0200720c */ /* 0x000fc60003fc4070 */
        /* <DEDUP_REMOVED lines=52> */
[----:B------:R-:W-:Y:S01]  /*30d0*/  @!P1 IMAD.IADD R79, R79, 0x1, -R2 ;  /* 0x000000014f4f9824 */ /* 0x000fe200078e0a02 */
[----:B------:R-:W-:Y:S01]  /*30e0*/  ISETP.GE.AND P1, PT, R76, RZ, PT ;  /* 0x000000ff4c00720c */ /* 0x000fe20003f26270 */
[----:B------:R-:W-:-:S02]  /*30f0*/  @!P6 IMAD.MOV R61, RZ, RZ, -R61 ;  /* 0x000000ffff3de224 */ /* 0x000fc400078e0a3d */
[--C-:B------:R-:W-:Y:S01]  /*3100*/  @!P4 IMAD.IADD R81, R81, 0x1, -R2.reuse ;  /* 0x000000015151c824 */ /* 0x100fe200078e0a02 */
[----:B------:R-:W-:Y:S01]  /*3110*/  ISETP.GE.AND P4, PT, R74, RZ, PT ;  /* 0x000000ff4a00720c */ /* 0x000fe20003f86270 */
        /* <DEDUP_REMOVED lines=10> */
[----:B------:R-:W-:Y:S01]  /*31c0*/  IMAD.MOV R8, RZ, RZ, -R8 ;  /* 0x000000ffff087224 */ /* 0x000fe200078e0a08 */
        /* <DEDUP_REMOVED lines=25> */
[----:B------:R-:W-:Y:S01]  /*3360*/  @!P1 IMAD.IADD R95, R95, 0x1, -R2 ;  /* 0x000000015f5f9824 */ /* 0x000fe200078e0a02 */
[----:B------:R-:W-:Y:S01]  /*3370*/  ISETP.GT.U32.AND P1, PT, R2, R83, PT ;  /* 0x000000530200720c */ /* 0x000fe20003f24070 */
        /* <DEDUP_REMOVED lines=13> */
[C---:B------:R-:W-:Y:S01]  /*3450*/  IMAD R129, R2.reuse, R8, R129 ;  /* 0x0000000802817224 */ /* 0x040fe200078e0281 */
        /* <DEDUP_REMOVED lines=55> */
[----:B------:R-:W1:Y:S01]  /*37d0*/  S2R R8, SR_TID.X ;  /* 0x0000000000087919 */ /* 0x000e620000002100 */
[----:B------:R-:W-:-:S02]  /*37e0*/  IMAD R123, R2, R10, R123 ;  /* 0x0000000a027b7224 */ /* 0x000fc400078e027b */
        /* <DEDUP_REMOVED lines=9> */
[----:B------:R-:W-:Y:S01]  /*3880*/  ISETP.GT.U32.AND P3, PT, R2, R115, PT ;  /* 0x000000730200720c */ /* 0x000fe20003f64070 */
[----:B------:R-:W-:-:S04]  /*3890*/  IMAD.HI.U32 R10, R3, R127, RZ ;  /* 0x0000007f030a7227 */ /* 0x000fc800078e00ff */
[----:B------:R-:W-:Y:S01]  /*38a0*/  @!P1 IMAD.MOV R105, RZ, RZ, -R105 ;  /* 0x000000ffff699224 */ /* 0x000fe200078e0a69 */
[C---:B------:R-:W-:Y:S01]  /*38b0*/  ISETP.GT.U32.AND P1, PT, R2.reuse, R117, PT ;  /* 0x000000750200720c */ /* 0x040fe20003f24070 */
[----:B------:R-:W-:Y:S01]  /*38c0*/  @!P0 IMAD.IADD R109, R109, 0x1, -R2 ;  /* 0x000000016d6d8824 */ /* 0x000fe200078e0a02 */
[C---:B------:R-:W-:Y:S01]  /*38d0*/  ISETP.GT.U32.AND P0, PT, R2.reuse, R121, PT ;  /* 0x000000790200720c */ /* 0x040fe20003f04070 */
[----:B------:R-:W-:Y:S02]  /*38e0*/  IMAD.MOV R10, RZ, RZ, -R10 ;  /* 0x000000ffff0a7224 */ /* 0x000fe400078e0a0a */
[----:B------:R-:W-:Y:S01]  /*38f0*/  @!P6 IMAD.MOV R97, RZ, RZ, -R97 ;  /* 0x000000ffff61e224 */ /* 0x000fe200078e0a61 */
[C---:B------:R-:W-:Y:S01]  /*3900*/  ISETP.GT.U32.AND P6, PT, R2.reuse, R119, PT ;  /* 0x000000770200720c */ /* 0x040fe20003fc4070 */
[--C-:B------:R-:W-:Y:S01]  /*3910*/  @!P5 IMAD.IADD R111, R111, 0x1, -R2.reuse ;  /* 0x000000016f6fd824 */ /* 0x100fe200078e0a02 */
[C---:B------:R-:W-:Y:S01]  /*3920*/  ISETP.GT.U32.AND P5, PT, R2.reuse, R123, PT ;  /* 0x0000007b0200720c */ /* 0x040fe20003fa4070 */
[----:B------:R-:W-:Y:S01]  /*3930*/  IMAD R127, R2, R10, R127 ;  /* 0x0000000a027f7224 */ /* 0x000fe200078e027f */
[----:B-1----:R-:W-:Y:S01]  /*3940*/  LOP3.LUT R10, R8, 0x7f, RZ, 0xc0, !PT ;  /* 0x0000007f080a7812 */ /* 0x002fe200078ec0ff */
        /* <DEDUP_REMOVED lines=12> */
[----:B------:R-:W-:-:S02]  /*3a10*/  IMAD R251, R6, 0x80, R10 ;  /* 0x0000008006fb7824 */ /* 0x000fc400078e020a */
[--C-:B------:R-:W-:Y:S01]  /*3a20*/  @!P2 IMAD.IADD R125, R125, 0x1, -R2.reuse ;  /* 0x000000017d7da824 */ /* 0x100fe200078e0a02 */
[----:B------:R-:W-:Y:S01]  /*3a30*/  ISETP.GE.AND P2, PT, R28, RZ, PT ;  /* 0x000000ff1c00720c */ /* 0x000fe20003f46270 */
[----:B------:R-:W-:Y:S01]  /*3a40*/  @!P3 IMAD.IADD R127, R127, 0x1, -R2 ;  /* 0x000000017f7fb824 */ /* 0x000fe200078e0a02 */
[----:B------:R-:W-:Y:S01]  /*3a50*/  ISETP.GE.AND P3, PT, R26, RZ, PT ;  /* 0x000000ff1a00720c */ /* 0x000fe20003f66270 */
[----:B------:R-:W-:Y:S01]  /*3a60*/  IMAD.HI.U32 R3, R3, R131, RZ ;  /* 0x0000008303037227 */ /* 0x000fe200078e00ff */
[----:B------:R-:W-:Y:S01]  /*3a70*/  IABS R6, R251 ;  /* 0x000000fb00067213 */ /* 0x000fe20000000000 */
[----:B------:R-:W-:Y:S02]  /*3a80*/  STL [R1+0x4e4], R251 ;  /* 0x0004e4fb01007387 */ /* 0x000fe40000100800 */
[----:B------:R-:W-:Y:S01]  /*3a90*/  @!P4 IMAD.MOV R107, RZ, RZ, -R107 ;  /* 0x000000ffff6bc224 */ /* 0x000fe200078e0a6b */
[----:B------:R-:W-:Y:S01]  /*3aa0*/  ISETP.GE.AND P4, PT, R36, RZ, PT ;  /* 0x000000ff2400720c */ /* 0x000fe20003f86270 */
[----:B------:R-:W-:Y:S01]  /*3ab0*/  @!P1 IMAD.MOV R111, RZ, RZ, -R111 ;  /* 0x000000ffff6f9224 */ /* 0x000fe200078e0a6f */
[C---:B------:R-:W-:Y:S01]  /*3ac0*/  ISETP.GT.U32.AND P1, PT, R2.reuse, R123, PT ;  /* 0x0000007b0200720c */ /* 0x040fe20003f24070 */
[----:B------:R-:W-:Y:S01]  /*3ad0*/  @!P0 IMAD.MOV R113, RZ, RZ, -R113 ;  /* 0x000000ffff718224 */ /* 0x000fe200078e0a71 */
[----:B------:R-:W-:Y:S01]  /*3ae0*/  ISETP.GT.U32.AND P0, PT, R2, R125, PT ;  /* 0x0000007d0200720c */ /* 0x000fe20003f04070 */
[----:B------:R-:W-:-:S02]  /*3af0*/  IMAD.MOV R3, RZ, RZ, -R3 ;  /* 0x000000ffff037224 */ /* 0x000fc400078e0a03 */
[----:B------:R-:W-:Y:S02]  /*3b00*/  @!P6 IMAD.IADD R129, R129, 0x1, -R2 ;  /* 0x000000018181e824 */ /* 0x000fe400078e0a02 */
[----:B------:R-:W-:Y:S01]  /*3b10*/  @!P5 IMAD.MOV R115, RZ, RZ, -R115 ;  /* 0x000000ffff73d224 */ /* 0x000fe200078e0a73 */
[C---:B------:R-:W-:Y:S01]  /*3b20*/  ISETP.GT.U32.AND P5, PT, R2.reuse, R127, PT ;  /* 0x0000007f0200720c */ /* 0x040fe20003fa4070 */
[C---:B------:R-:W-:Y:S01]  /*3b30*/  IMAD R131, R2.reuse, R3, R131 ;  /* 0x0000000302837224 */ /* 0x040fe200078e0283 */
[----:B------:R-:W-:Y:S01]  /*3b40*/  ISETP.GT.U32.AND P6, PT, R2, R129, PT ;  /* 0x000000810200720c */ /* 0x000fe20003fc4070 */
[----:B------:R-:W-:-:S04]  /*3b50*/  IMAD.HI.U32 R5, R5, R6, RZ ;  /* 0x0000000605057227 */ /* 0x000fc800078e00ff */
[----:B------:R-:W-:Y:S01]  /*3b60*/  @!P3 IMAD.MOV R119, RZ, RZ, -R119 ;  /* 0x000000ffff77b224 */ /* 0x000fe200078e0a77 */
[C---:B------:R-:W-:Y:S01]  /*3b70*/  ISETP.GT.U32.AND P3, PT, R2.reuse, R131, PT ;  /* 0x000000830200720c */ /* 0x040fe20003f64070 */
[----:B------:R-:W-:Y:S02]  /*3b80*/  IMAD.MOV R5, RZ, RZ, -R5 ;  /* 0x000000ffff057224 */ /* 0x000fe400078e0a05 */
[----:B------:R-:W-:Y:S01]  /*3b90*/  @!P4 IMAD.MOV R109, RZ, RZ, -R109 ;  /* 0x000000ffff6dc224 */ /* 0x000fe200078e0a6d */
[----:B------:R-:W-:Y:S01]  /*3ba0*/  ISETP.GT.U32.AND P4, PT, R2, R121, PT ;  /* 0x000000790200720c */ /* 0x000fe20003f84070 */
[--C-:B------:R-:W-:Y:S01]  /*3bb0*/  @!P1 IMAD.IADD R123, R123, 0x1, -R2.reuse ;  /* 0x000000017b7b9824 */ /* 0x100fe200078e0a02 */
[----:B------:R-:W-:Y:S01]  /*3bc0*/  ISETP.GE.AND P1, PT, R22, RZ, PT ;  /* 0x000000ff1600720c */ /* 0x000fe20003f26270 */
[----:B------:R-:W-:Y:S01]  /*3bd0*/  @!P0 IMAD.IADD R125, R125, 0x1, -R2 ;  /* 0x000000017d7d8824 */ /* 0x000fe200078e0a02 */
[----:B------:R-:W-:Y:S01]  /*3be0*/  ISETP.GE.AND P0, PT, R20, RZ, PT ;  /* 0x000000ff1400720c */ /* 0x000fe20003f06270 */
[----:B------:R-:W-:-:S02]  /*3bf0*/  IMAD R5, R4, R5, R6 ;  /* 0x0000000504057224 */ /* 0x000fc400078e0206 */
[--C-:B------:R-:W-:Y:S02]  /*3c00*/  @!P5 IMAD.IADD R127, R127, 0x1, -R2.reuse ;  /* 0x000000017f7fd824 */ /* 0x100fe400078e0a02 */
[--C-:B------:R-:W-:Y:S01]  /*3c10*/  @!P6 IMAD.IADD R129, R129, 0x1, -R2.reuse ;  /* 0x000000018181e824 */ /* 0x100fe200078e0a02 */
[----:B------:R-:W-:Y:S01]  /*3c20*/  ISETP.GT.U32.AND P5, PT, R4, R5, PT ;  /* 0x000000050400720c */ /* 0x000fe20003fa4070 */
[--C-:B------:R-:W-:Y:S01]  /*3c30*/  @!P3 IMAD.IADD R131, R131, 0x1, -R2.reuse ;  /* 0x000000018383b824 */ /* 0x100fe200078e0a02 */
[----:B------:R-:W-:Y:S01]  /*3c40*/  ISETP.GE.AND P6, PT, R18, RZ, PT ;  /* 0x000000ff1200720c */ /* 0x000fe20003fc6270 */
[----:B------:R-:W-:Y:S01]  /*3c50*/  @!P4 IMAD.IADD R121, R121, 0x1, -R2 ;  /* 0x000000017979c824 */ /* 0x000fe200078e0a02 */
[----:B------:R-:W-:Y:S01]  /*3c60*/  ISETP.GE.AND P4, PT, R24, RZ, PT ;  /* 0x000000ff1800720c */ /* 0x000fe20003f86270 */
[----:B------:R-:W-:Y:S01]  /*3c70*/  @!P1 IMAD.MOV R123, RZ, RZ, -R123 ;  /* 0x000000ffff7b9224 */ /* 0x000fe200078e0a7b */
[----:B------:R-:W-:Y:S01]  /*3c80*/  ISETP.GT.U32.AND P1, PT, R2, R131, PT ;  /* 0x000000830200720c */ /* 0x000fe20003f24070 */
[----:B------:R-:W-:Y:S01]  /*3c90*/  @!P0 IMAD.MOV R125, RZ, RZ, -R125 ;  /* 0x000000ffff7d8224 */ /* 0x000fe200078e0a7d */
[----:B------:R-:W-:Y:S01]  /*3ca0*/  ISETP.GE.AND P0, PT, R14, RZ, PT ;  /* 0x000000ff0e00720c */ /* 0x000fe20003f06270 */
[----:B------:R-:W-:Y:S01]  /*3cb0*/  IMAD.MOV.U32 R3, RZ, RZ, c[0x0][0x180] ;  /* 0x00006000ff037624 */ /* 0x000fe200078e00ff */
[----:B------:R-:W-:Y:S01]  /*3cc0*/  ISETP.GE.AND P3, PT, R16, RZ, PT ;  /* 0x000000ff1000720c */ /* 0x000fe20003f66270 */
[----:B------:R-:W-:-:S02]  /*3cd0*/  @!P2 IMAD.MOV R117, RZ, RZ, -R117 ;  /* 0x000000ffff75a224 */ /* 0x000fc400078e0a75 */
[----:B------:R-:W-:Y:S01]  /*3ce0*/  @!P5 IMAD.IADD R5, R5, 0x1, -R4 ;  /* 0x000000010505d824 */ /* 0x000fe200078e0a04 */
[----:B------:R-:W-:Y:S01]  /*3cf0*/  IADD3 R6, R3, -0x5, RZ ;  /* 0xfffffffb03067810 */ /* 0x000fe20007ffe0ff */
[----:B------:R-:W-:Y:S01]  /*3d00*/  @!P6 IMAD.MOV R127, RZ, RZ, -R127 ;  /* 0x000000ffff7fe224 */ /* 0x000fe200078e0a7f */
[----:B------:R-:W-:Y:S01]  /*3d10*/  ISETP.GE.AND P6, PT, R12, RZ, PT ;  /* 0x000000ff0c00720c */ /* 0x000fe20003fc6270 */
[----:B------:R-:W-:Y:S01]  /*3d20*/  @!P4 IMAD.MOV R121, RZ, RZ, -R121 ;  /* 0x000000ffff79c224 */ /* 0x000fe200078e0a79 */
[----:B------:R-:W-:Y:S01]  /*3d30*/  ISETP.GT.U32.AND P5, PT, R4, R5, PT ;  /* 0x000000050400720c */ /* 0x000fe20003fa4070 */
[----:B------:R-:W-:Y:S01]  /*3d40*/  @!P1 IMAD.IADD R131, R131, 0x1, -R2 ;  /* 0x0000000183839824 */ /* 0x000fe200078e0a02 */
[----:B------:R-:W-:Y:S01]  /*3d50*/  ISETP.GE.U32.AND P4, PT, R6, 0x7fffff7c, PT ;  /* 0x7fffff7c0600780c */ /* 0x000fe20003f86070 */
[----:B------:R-:W-:Y:S01]  /*3d60*/  @!P0 IMAD.MOV R133, RZ, RZ, -R133 ;  /* 0x000000ffff858224 */ /* 0x000fe200078e0a85 */
[C---:B------:R-:W-:Y:S01]  /*3d70*/  IADD3 R6, R3.reuse, -0x9, RZ ;  /* 0xfffffff703067810 */ /* 0x040fe20007ffe0ff */
[----:B------:R-:W-:Y:S01]  /*3d80*/  @!P3 IMAD.MOV R129, RZ, RZ, -R129 ;  /* 0x000000ffff81b224 */ /* 0x000fe200078e0a81 */
[----:B------:R-:W-:Y:S01]  /*3d90*/  ISETP.NE.AND P0, PT, RZ, c[0x0][0x17c], PT ;  /* 0x00005f00ff007a0c */ /* 0x000fe20003f05270 */
[C---:B------:R-:W-:Y:S01]  /*3da0*/  IMAD R134, R252.reuse, 0x24, RZ ;  /* 0x00000024fc867824 */ /* 0x040fe200078e02ff */
[----:B------:R-:W-:Y:S01]  /*3db0*/  LOP3.LUT R2, RZ, c[0x0][0x17c], RZ, 0x33, !PT ;  /* 0x00005f00ff027a12 */ /* 0x000fe200078e33ff */
[----:B------:R-:W-:Y:S01]  /*3dc0*/  IMAD R243, R252, 0x41, RZ ;  /* 0x00000041fcf37824 */ /* 0x000fe200078e02ff */
[----:B------:R-:W-:Y:S01]  /*3dd0*/  IADD3 R8, R3, -0x1, RZ ;  /* 0xffffffff03087810 */ /* 0x000fe20007ffe0ff */
[----:B------:R-:W-:Y:S01]  /*3de0*/  @!P6 IMAD.MOV R131, RZ, RZ, -R131 ;  /* 0x000000ffff83e224 */ /* 0x000fe200078e0a83 */
[----:B------:R-:W-:Y:S01]  /*3df0*/  ISETP.GE.U32.AND P3, PT, R6, 0x7fffff78, PT ;  /* 0x7fffff780600780c */ /* 0x000fe20003f66070 */
[----:B------:R-:W-:Y:S01]  /*3e00*/  IMAD R6, R10, c[0x0][0x18c], RZ ;  /* 0x000063000a067a24 */ /* 0x000fe200078e02ff */
[----:B------:R-:W-:Y:S01]  /*3e10*/  SEL R7, R2, R7, !P0 ;  /* 0x0000000702077207 */ /* 0x000fe20004000000 */
[----:B------:R-:W-:Y:S01]  /*3e20*/  @!P5 IMAD.IADD R5, R5, 0x1, -R4 ;  /* 0x000000010505d824 */ /* 0x000fe200078e0a04 */
[----:B------:R-:W-:Y:S01]  /*3e30*/  ISETP.GE.U32.AND P2, PT, R8, 0x7fffff80, PT ;  /* 0x7fffff800800780c */ /* 0x000fe20003f46070 */
[----:B------:R-:W-:Y:S01]  /*3e40*/  IMAD R242, R252, 0x10c, RZ ;  /* 0x0000010cfcf27824 */ /* 0x000fe200078e02ff */
[----:B------:R-:W-:Y:S01]  /*3e50*/  IADD3 R8, R3, -0xd, RZ ;  /* 0xfffffff303087810 */ /* 0x000fe20007ffe0ff */
[----:B------:R-:W-:Y:S01]  /*3e60*/  IMAD R7, R7, c[0x0][0x190], RZ ;  /* 0x0000640007077a24 */ /* 0x000fe200078e02ff */
[----:B------:R-:W-:Y:S01]  /*3e70*/  LEA R132, P5, R6, c[0x0][0x168], 0x2 ;  /* 0x00005a0006847a11 */ /* 0x000fe200078a10ff */
[----:B------:R-:W-:Y:S01]  /*3e80*/  IMAD R246, R252, 0x42, RZ ;  /* 0x00000042fcf67824 */ /* 0x000fe200078e02ff */
[----:B------:R-:W-:Y:S01]  /*3e90*/  SEL R9, R2, R9, !P0 ;  /* 0x0000000902097207 */ /* 0x000fe20004000000 */
[----:B------:R-:W-:Y:S01]  /*3ea0*/  IMAD R244, R252, 0x110, RZ ;  /* 0x00000110fcf47824 */ /* 0x000fe200078e02ff */
[----:B------:R-:W-:Y:S01]  /*3eb0*/  SEL R11, R2, R11, !P0 ;  /* 0x0000000b020b7207 */ /* 0x000fe20004000000 */
[----:B------:R-:W-:Y:S01]  /*3ec0*/  IMAD R248, R252, 0x43, RZ ;  /* 0x00000043fcf87824 */ /* 0x000fe200078e02ff */
[----:B------:R-:W-:Y:S01]  /*3ed0*/  SEL R13, R2, R13, !P0 ;  /* 0x0000000d020d7207 */ /* 0x000fe20004000000 */
[----:B------:R-:W-:Y:S01]  /*3ee0*/  IMAD R9, R9, c[0x0][0x190], RZ ;  /* 0x0000640009097a24 */ /* 0x000fe200078e02ff */
[----:B------:R-:W-:Y:S01]  /*3ef0*/  ISETP.GE.U32.AND P1, PT, R8, 0x7fffff74, PT ;  /* 0x7fffff740800780c */ /* 0x000fe20003f26070 */
[----:B------:R-:W-:Y:S01]  /*3f00*/  IMAD R11, R11, c[0x0][0x190], RZ ;  /* 0x000064000b0b7a24 */ /* 0x000fe200078e02ff */
[C---:B------:R-:W-:Y:S01]  /*3f10*/  SEL R15, R2.reuse, R15, !P0 ;  /* 0x0000000f020f7207 */ /* 0x040fe20004000000 */
[----:B------:R-:W-:Y:S01]  /*3f20*/  IMAD R13, R13, c[0x0][0x190], RZ ;  /* 0x000064000d0d7a24 */ /* 0x000fe200078e02ff */
[----:B------:R-:W-:Y:S01]  /*3f30*/  SEL R17, R2, R17, !P0 ;  /* 0x0000001102117207 */ /* 0x000fe20004000000 */
[----:B------:R-:W-:Y:S01]  /*3f40*/  IMAD R247, R252, 0x114, RZ ;  /* 0x00000114fcf77824 */ /* 0x000fe200078e02ff */
[C---:B------:R-:W-:Y:S01]  /*3f50*/  SEL R19, R2.reuse, R19, !P0 ;  /* 0x0000001302137207 */ /* 0x040fe20004000000 */
[----:B------:R-:W-:Y:S01]  /*3f60*/  IMAD R15, R15, c[0x0][0x190], RZ ;  /* 0x000064000f0f7a24 */ /* 0x000fe200078e02ff */
        /* <DEDUP_REMOVED lines=32> */
[----:B------:R-:W-:Y:S01]  /*4170*/  SEL R53, R2, R53, !P0 ;  /* 0x0000003502357207 */ /* 0x000fe20004000000 */
        /* <DEDUP_REMOVED lines=81> */
[----:B------:R-:W-:Y:S01]  /*4690*/  LEA.HI.X.SX32 R2, R6, c[0x0][0x16c], 0x2, P5 ;  /* 0x00005b0006027a11 */ /* 0x000fe200028f16ff */
[----:B------:R-:W-:Y:S01]  /*46a0*/  IMAD R131, R131, c[0x0][0x190], RZ ;  /* 0x0000640083837a24 */ /* 0x000fe200078e02ff */
[-C--:B------:R-:W-:Y:S01]  /*46b0*/  LEA R6, P5, R7, R132.reuse, 0x2 ;  /* 0x0000008407067211 */ /* 0x080fe200078a10ff */
[----:B------:R-:W-:Y:S01]  /*46c0*/  IMAD R133, R133, c[0x0][0x190], RZ ;  /* 0x0000640085857a24 */ /* 0x000fe200078e02ff */
[----:B------:R-:W-:Y:S01]  /*46d0*/  LEA R8, P0, R9, R132, 0x2 ;  /* 0x0000008409087211 */ /* 0x000fe200078010ff */
[----:B------:R-:W-:Y:S01]  /*46e0*/  IMAD R249, R252, 0x118, RZ ;  /* 0x00000118fcf97824 */ /* 0x000fe200078e02ff */
[----:B------:R-:W-:-:S02]  /*46f0*/  LEA.HI.X.SX32 R7, R7, R2, 0x2, P5 ;  /* 0x0000000207077211 */ /* 0x000fc400028f16ff */
[-C--:B------:R-:W-:Y:S02]  /*4700*/  LEA R10, P5, R11, R132.reuse, 0x2 ;  /* 0x000000840b0a7211 */ /* 0x080fe400078a10ff */
[----:B--2---:R-:W-:Y:S01]  /*4710*/  LEA R12, P6, R13, R132, 0x2 ;  /* 0x000000840d0c7211 */ /* 0x004fe200078c10ff */
[----:B------:R-:W-:Y:S01]  /*4720*/  STL.64 [R1+0x698], R6 ;  /* 0x0006980601007387 */ /* 0x000fe20000100a00 */
[-C--:B------:R-:W-:Y:S02]  /*4730*/  LEA.HI.X.SX32 R9, R9, R2.reuse, 0x2, P0 ;  /* 0x0000000209097211 */ /* 0x080fe400000f16ff */
[----:B------:R-:W-:Y:S02]  /*4740*/  LEA.HI.X.SX32 R11, R11, R2, 0x2, P5 ;  /* 0x000000020b0b7211 */ /* 0x000fe400028f16ff */
[-C--:B------:R-:W-:Y:S01]  /*4750*/  LEA R14, P0, R15, R132.reuse, 0x2 ;  /* 0x000000840f0e7211 */ /* 0x080fe200078010ff */
[----:B------:R1:W-:Y:S01]  /*4760*/  STL.64 [R1+0x6a0], R8 ;  /* 0x0006a00801007387 */ /* 0x0003e20000100a00 */
[----:B------:R-:W-:-:S02]  /*4770*/  LEA R16, P5, R17, R132, 0x2 ;  /* 0x0000008411107211 */ /* 0x000fc400078a10ff */
[----:B------:R-:W-:Y:S01]  /*4780*/  LEA.HI.X.SX32 R13, R13, R2, 0x2, P6 ;  /* 0x000000020d0d7211 */ /* 0x000fe200030f16ff */
[----:B------:R2:W-:Y:S01]  /*4790*/  STL.64 [R1+0x6a8], R10 ;  /* 0x0006a80a01007387 */ /* 0x0005e20000100a00 */
[----:B------:R-:W-:Y:S02]  /*47a0*/  LEA R18, P6, R19, R132, 0x2 ;  /* 0x0000008413127211 */ /* 0x000fe400078c10ff */
[-C--:B------:R-:W-:Y:S01]  /*47b0*/  LEA.HI.X.SX32 R15, R15, R2.reuse, 0x2, P0 ;  /* 0x000000020f0f7211 */ /* 0x080fe200000f16ff */
[----:B------:R3:W-:Y:S01]  /*47c0*/  STL.64 [R1+0x6b0], R12 ;  /* 0x0006b00c01007387 */ /* 0x0007e20000100a00 */
[----:B------:R-:W-:Y:S02]  /*47d0*/  LEA.HI.X.SX32 R17, R17, R2, 0x2, P5 ;  /* 0x0000000211117211 */ /* 0x000fe400028f16ff */
[-C--:B------:R-:W-:Y:S01]  /*47e0*/  LEA R20, P0, R21, R132.reuse, 0x2 ;  /* 0x0000008415147211 */ /* 0x080fe200078010ff */
[----:B------:R4:W-:Y:S01]  /*47f0*/  STL.64 [R1+0x6b8], R14 ;  /* 0x0006b80e01007387 */ /* 0x0009e20000100a00 */
[----:B------:R-:W-:Y:S01]  /*4800*/  LEA R22, P5, R23, R132, 0x2 ;  /* 0x0000008417167211 */ /* 0x000fe200078a10ff */
[C---:B-1----:R-:W-:Y:S01]  /*4810*/  IMAD R9, R252.reuse, 0x188, RZ ;  /* 0x00000188fc097824 */ /* 0x042fe200078e02ff */
[----:B------:R-:W-:Y:S01]  /*4820*/  LEA.HI.X.SX32 R19, R19, R2, 0x2, P6 ;  /* 0x0000000213137211 */ /* 0x000fe200030f16ff */
[----:B------:R1:W-:Y:S01]  /*4830*/  STL.64 [R1+0x6c0], R16 ;  /* 0x0006c01001007387 */ /* 0x0003e20000100a00 */
[----:B------:R-:W-:Y:S01]  /*4840*/  LEA R24, P6, R25, R132, 0x2 ;  /* 0x0000008419187211 */ /* 0x000fe200078c10ff */
[C---:B--2---:R-:W-:Y:S01]  /*4850*/  IMAD R11, R252.reuse, 0x6b, RZ ;  /* 0x0000006bfc0b7824 */ /* 0x044fe200078e02ff */
[-C--:B------:R-:W-:Y:S01]  /*4860*/  LEA.HI.X.SX32 R21, R21, R2.reuse, 0x2, P0 ;  /* 0x0000000215157211 */ /* 0x080fe200000f16ff */
[----:B------:R2:W-:Y:S01]  /*4870*/  STL.64 [R1+0x6c8], R18 ;  /* 0x0006c81201007387 */ /* 0x0005e20000100a00 */
[----:B------:R-:W-:Y:S01]  /*4880*/  LEA.HI.X.SX32 R23, R23, R2, 0x2, P5 ;  /* 0x0000000217177211 */ /* 0x000fe200028f16ff */
[C---:B---3--:R-:W-:Y:S01]  /*4890*/  IMAD R13, R252.reuse, 0x1ac, RZ ;  /* 0x000001acfc0d7824 */ /* 0x048fe200078e02ff */
[-C--:B------:R-:W-:Y:S01]  /*48a0*/  LEA R26, P0, R27, R132.reuse, 0x2 ;  /* 0x000000841b1a7211 */ /* 0x080fe200078010ff */
[----:B------:R-:W-:Y:S01]  /*48b0*/  STL.64 [R1+0x6d0], R20 ;  /* 0x0006d01401007387 */ /* 0x000fe20000100a00 */
[----:B------:R-:W-:Y:S01]  /*48c0*/  LEA R28, P5, R29, R132, 0x2 ;  /* 0x000000841d1c7211 */ /* 0x000fe200078a10ff */
[C---:B----4-:R-:W-:Y:S01]  /*48d0*/  IMAD R15, R252.reuse, 0x1a4, RZ ;  /* 0x000001a4fc0f7824 */ /* 0x050fe200078e02ff */
[----:B------:R-:W-:Y:S01]  /*48e0*/  LEA.HI.X.SX32 R25, R25, R2, 0x2, P6 ;  /* 0x0000000219197211 */ /* 0x000fe200030f16ff */
[----:B------:R-:W-:Y:S01]  /*48f0*/  STL.64 [R1+0x6d8], R22 ;  /* 0x0006d81601007387 */ /* 0x000fe20000100a00 */
[----:B------:R-:W-:Y:S01]  /*4900*/  LEA R30, P6, R31, R132, 0x2 ;  /* 0x000000841f1e7211 */ /* 0x000fe200078c10ff */
[C---:B-1----:R-:W-:Y:S01]  /*4910*/  IMAD R16, R252.reuse, 0x67, RZ ;  /* 0x00000067fc107824 */ /* 0x042fe200078e02ff */
[-C--:B------:R-:W-:Y:S01]  /*4920*/  LEA.HI.X.SX32 R27, R27, R2.reuse, 0x2, P0 ;  /* 0x000000021b1b7211 */ /* 0x080fe200000f16ff */
[----:B------:R-:W-:Y:S01]  /*4930*/  STL.64 [R1+0x6e0], R24 ;  /* 0x0006e01801007387 */ /* 0x000fe20000100a00 */
[----:B------:R-:W-:Y:S01]  /*4940*/  LEA.HI.X.SX32 R29, R29, R2, 0x2, P5 ;  /* 0x000000021d1d7211 */ /* 0x000fe200028f16ff */
[C---:B--2---:R-:W-:Y:S01]  /*4950*/  IMAD R19, R252.reuse, 0x65, RZ ;  /* 0x00000065fc137824 */ /* 0x044fe200078e02ff */
[-C--:B------:R-:W-:Y:S01]  /*4960*/  LEA R32, P0, R33, R132.reuse, 0x2 ;  /* 0x0000008421207211 */ /* 0x080fe200078010ff */
[----:B------:R-:W-:Y:S01]  /*4970*/  STL.64 [R1+0x6e8], R26 ;  /* 0x0006e81a01007387 */ /* 0x000fe20000100a00 */
[----:B------:R-:W-:Y:S01]  /*4980*/  LEA R34, P5, R35, R132, 0x2 ;  /* 0x0000008423227211 */ /* 0x000fe200078a10ff */
[C---:B------:R-:W-:Y:S01]  /*4990*/  IMAD R18, R252.reuse, 0x19c, RZ ;  /* 0x0000019cfc127824 */ /* 0x040fe200078e02ff */
[----:B------:R-:W-:Y:S01]  /*49a0*/  LEA.HI.X.SX32 R31, R31, R2, 0x2, P6 ;  /* 0x000000021f1f7211 */ /* 0x000fe200030f16ff */
[----:B------:R-:W-:Y:S01]  /*49b0*/  STL.64 [R1+0x6f0], R28 ;  /* 0x0006f01c01007387 */ /* 0x000fe20000100a00 */
[----:B------:R-:W-:Y:S01]  /*49c0*/  LEA R36, P6, R37, R132, 0x2 ;  /* 0x0000008425247211 */ /* 0x000fe200078c10ff */
[C---:B------:R-:W-:Y:S01]  /*49d0*/  IMAD R14, R252.reuse, 0x69, RZ ;  /* 0x00000069fc0e7824 */ /* 0x040fe200078e02ff */
[-C--:B------:R-:W-:Y:S01]  /*49e0*/  LEA.HI.X.SX32 R33, R33, R2.reuse, 0x2, P0 ;  /* 0x0000000221217211 */ /* 0x080fe200000f16ff */
[----:B------:R-:W-:Y:S01]  /*49f0*/  STL.64 [R1+0x6f8], R30 ;  /* 0x0006f81e01007387 */ /* 0x000fe20000100a00 */
[----:B------:R-:W-:Y:S01]  /*4a00*/  LEA.HI.X.SX32 R35, R35, R2, 0x2, P5 ;  /* 0x0000000223237211 */ /* 0x000fe200028f16ff */
[C---:B------:R-:W-:Y:S01]  /*4a10*/  IMAD R17, R252.reuse, 0x1a0, RZ ;  /* 0x000001a0fc117824 */ /* 0x040fe200078e02ff */
        /* <DEDUP_REMOVED lines=11> */
[----:B------:R-:W-:Y:S01]  /*4ad0*/  IMAD R10, R252, 0x6f, RZ ;  /* 0x0000006ffc0a7824 */ /* 0x000fe200078e02ff */
[-C--:B------:R-:W-:Y:S01]  /*4ae0*/  LEA R44, P0, R45, R132.reuse, 0x2 ;  /* 0x000000842d2c7211 */ /* 0x080fe200078010ff */
[----:B------:R-:W-:Y:S01]  /*4af0*/  STL.64 [R1+0x718], R38 ;  /* 0x0007182601007387 */ /* 0x000fe20000100a00 */
[----:B------:R-:W-:-:S02]  /*4b00*/  LEA R46, P5, R47, R132, 0x2 ;  /* 0x000000842f2e7211 */ /* 0x000fc400078a10ff */
[----:B------:R-:W-:Y:S01]  /*4b10*/  LEA.HI.X.SX32 R43, R43, R2, 0x2, P6 ;  /* 0x000000022b2b7211 */ /* 0x000fe200030f16ff */
[----:B------:R-:W-:Y:S01]  /*4b20*/  STL.64 [R1+0x720], R40 ;  /* 0x0007202801007387 */ /* 0x000fe20000100a00 */
[----:B------:R-:W-:Y:S02]  /*4b30*/  LEA R48, P6, R49, R132, 0x2 ;  /* 0x0000008431307211 */ /* 0x000fe400078c10ff */
[-C--:B------:R-:W-:Y:S01]  /*4b40*/  LEA.HI.X.SX32 R45, R45, R2.reuse, 0x2, P0 ;  /* 0x000000022d2d7211 */ /* 0x080fe200000f16ff */
[----:B------:R-:W-:Y:S01]  /*4b50*/  STL.64 [R1+0x728], R42 ;  /* 0x0007282a01007387 */ /* 0x000fe20000100a00 */
[----:B------:R-:W-:Y:S02]  /*4b60*/  LEA.HI.X.SX32 R47, R47, R2, 0x2, P5 ;  /* 0x000000022f2f7211 */ /* 0x000fe400028f16ff */
        /* <DEDUP_REMOVED lines=52> */
[----:B------:R1:W-:Y:S01]  /*4eb0*/  STL.64 [R1+0x7b8], R78 ;  /* 0x0007b84e01007387 */ /* 0x0003e20000100a00 */
        /* <DEDUP_REMOVED lines=47> */
[----:B------:R2:W-:Y:S01]  /*51b0*/  STL.64 [R1+0x838], R110 ;  /* 0x0008386e01007387 */ /* 0x0005e20000100a00 */
        /* <DEDUP_REMOVED lines=25> */
[----:B------:R-:W-:Y:S02]  /*5350*/  ISETP.GE.AND P6, PT, R251, RZ, PT ;  /* 0x000000fffb00720c */ /* 0x000fe40003fc6270 */
[----:B------:R-:W-:-:S02]  /*5360*/  ISETP.NE.AND P5, PT, RZ, c[0x0][0x178], PT ;  /* 0x00005e00ff007a0c */ /* 0x000fc40003fa5270 */
[----:B------:R-:W-:Y:S02]  /*5370*/  IADD3 R4, R3, -0x11, RZ ;  /* 0xffffffef03047810 */ /* 0x000fe40007ffe0ff */
[----:B------:R-:W-:Y:S01]  /*5380*/  LEA.HI.X.SX32 R129, R129, R2, 0x2, P0 ;  /* 0x0000000281817211 */ /* 0x000fe200000f16ff */
[----:B------:R-:W-:Y:S01]  /*5390*/  IMAD R2, R252, 0x1c, RZ ;  /* 0x0000001cfc027824 */ /* 0x000fe200078e02ff */
[----:B------:R-:W-:-:S03]  /*53a0*/  ISETP.GE.U32.AND P0, PT, R4, 0x7fffff70, PT ;  /* 0x7fffff700400780c */ /* 0x000fc60003f06070 */
[----:B------:R-:W-:Y:S02]  /*53b0*/  STL.64 [R1+0x880], R128 ;  /* 0x0008808001007387 */ /* 0x000fe40000100a00 */
[----:B------:R-:W-:Y:S02]  /*53c0*/  @!P6 IMAD.MOV R5, RZ, RZ, -R5 ;  /* 0x000000ffff05e224 */ /* 0x000fe400078e0a05 */
[----:B------:R-:W-:Y:S01]  /*53d0*/  @!P5 LOP3.LUT R5, RZ, c[0x0][0x178], RZ, 0x33, !PT ;  /* 0x00005e00ff05da12 */ /* 0x000fe200078e33ff */
[----:B------:R-:W-:Y:S04]  /*53e0*/  STL.64 [R1+0x888], R130 ;  /* 0x0008888201007387 */ /* 0x000fe80000100a00 */
[----:B------:R-:W-:Y:S01]  /*53f0*/  IMAD R5, R5, c[0x0][0x184], RZ ;  /* 0x0000610005057a24 */ /* 0x000fe200078e02ff */
[----:B------:R-:W-:Y:S04]  /*5400*/  STL.64 [R1+0x890], R132 ;  /* 0x0008908401007387 */ /* 0x000fe80000100a00 */
[----:B------:R-:W-:-:S04]  /*5410*/  LEA R4, P5, R5, c[0x0][0x160], 0x2 ;  /* 0x0000580005047a11 */ /* 0x000fc800078a10ff */
[----:B------:R-:W-:Y:S02]  /*5420*/  LEA.HI.X.SX32 R5, R5, c[0x0][0x164], 0x2, P5 ;  /* 0x0000590005057a11 */ /* 0x000fe400028f16ff */
[-C--:B-1----:R-:W-:Y:S02]  /*5430*/  LEA R78, P5, R252, R4.reuse, 0x3 ;  /* 0x00000004fc4e7211 */ /* 0x082fe400078a18ff */
[-C--:B------:R-:W-:Y:S02]  /*5440*/  IADD3 R48, P6, R146, R4.reuse, RZ ;  /* 0x0000000492307210 */ /* 0x080fe40007fde0ff */
[-C--:B------:R-:W-:Y:S01]  /*5450*/  LEA.HI.X.SX32 R79, R171, R5.reuse, 0x2, P5 ;  /* 0x00000005ab4f7211 */ /* 0x080fe200028f16ff */
[----:B------:R-:W-:Y:S01]  /*5460*/  IMAD R171, R252, 0x120, RZ ;  /* 0x00000120fcab7824 */ /* 0x000fe200078e02ff */
[-C--:B--2---:R-:W-:Y:S02]  /*5470*/  IADD3 R110, P5, R164, R4.reuse, RZ ;  /* 0x00000004a46e7210 */ /* 0x084fe40007fbe0ff */
[-C--:B------:R-:W-:Y:S01]  /*5480*/  LEA.HI.X.SX32 R49, R168, R5.reuse, 0x2, P6 ;  /* 0x00000005a8317211 */ /* 0x080fe200030f16ff */
[----:B------:R-:W-:Y:S01]  /*5490*/  STL.64 [R1+0x1d8], R78 ;  /* 0x0001d84e01007387 */ /* 0x000fe20000100a00 */
[CC--:B------:R-:W-:Y:S01]  /*54a0*/  LEA R6, P6, R252.reuse, R4.reuse, 0x4 ;  /* 0x00000004fc067211 */ /* 0x0c0fe200078c20ff */
[C---:B------:R-:W-:Y:S01]  /*54b0*/  IMAD R168, R252.reuse, 0x46, RZ ;  /* 0x00000046fca87824 */ /* 0x040fe200078e02ff */
[----:B------:R-:W-:Y:S01]  /*54c0*/  LEA.HI.X.SX32 R111, R252, R5, 0x2, P5 ;  /* 0x00000005fc6f7211 */ /* 0x000fe200028f16ff */
[----:B------:R-:W-:Y:S01]  /*54d0*/  STL.64 [R1+0x898], R78 ;  /* 0x0008984e01007387 */ /* 0x000fe20000100a00 */
[----:B------:R-:W-:-:S02]  /*54e0*/  IADD3 R108, P5, R142, R4, RZ ;  /* 0x000000048e6c7210 */ /* 0x000fc40007fbe0ff */
[-C--:B------:R-:W-:Y:S01]  /*54f0*/  LEA.HI.X.SX32 R7, R164, R5.reuse, 0x2, P6 ;  /* 0x00000005a4077211 */ /* 0x080fe200030f16ff */
[----:B------:R-:W-:Y:S01]  /*5500*/  STL.64 [R1+0x1d0], R48 ;  /* 0x0001d03001007387 */ /* 0x000fe20000100a00 */
[-C--:B------:R-:W-:Y:S01]  /*5510*/  IADD3 R76, P6, R137, R4.reuse, RZ ;  /* 0x00000004894c7210 */ /* 0x080fe20007fde0ff */
[----:B------:R-:W-:Y:S01]  /*5520*/  IMAD R164, R252, 0x11c, RZ ;  /* 0x0000011cfca47824 */ /* 0x000fe200078e02ff */
[-C--:B------:R-:W-:Y:S01]  /*5530*/  LEA.HI.X.SX32 R109, R162, R5.reuse, 0x2, P5 ;  /* 0x00000005a26d7211 */ /* 0x080fe200028f16ff */
[----:B------:R-:W-:Y:S01]  /*5540*/  STL.64 [R1+0x8a0], R48 ;  /* 0x0008a03001007387 */ /* 0x000fe20000100a00 */
[----:B------:R-:W-:Y:S01]  /*5550*/  IADD3 R46, P5, R2, R4, RZ ;  /* 0x00000004022e7210 */ /* 0x000fe20007fbe0ff */
[----:B------:R-:W-:Y:S01]  /*5560*/  IMAD R162, R252, 0x45, RZ ;  /* 0x00000045fca27824 */ /* 0x000fe200078e02ff */
[-C--:B------:R-:W-:Y:S01]  /*5570*/  LEA.HI.X.SX32 R77, R159, R5.reuse, 0x2, P6 ;  /* 0x000000059f4d7211 */ /* 0x080fe200030f16ff */
[----:B------:R-:W-:Y:S01]  /*5580*/  STL.64 [R1+0x1e0], R110 ;  /* 0x0001e06e01007387 */ /* 0x000fe20000100a00 */
[----:B------:R-:W-:-:S02]  /*5590*/  LEA.HI.X.SX32 R47, R157, R5, 0x2, P5 ;  /* 0x000000059d2f7211 */ /* 0x000fc400028f16ff */
[-C--:B------:R-:W-:Y:S01]  /*55a0*/  IADD3 R106, P5, R134, R4.reuse, RZ ;  /* 0x00000004866a7210 */ /* 0x080fe20007fbe0ff */
[----:B------:R1:W-:Y:S03]  /*55b0*/  STL.64 [R1+0x8a8], R110 ;  /* 0x0008a86e01007387 */ /* 0x0003e60000100a00 */
[----:B------:R-:W-:Y:S01]  /*55c0*/  LEA.HI.X.SX32 R107, R152, R5, 0x2, P5 ;  /* 0x00000005986b7211 */ /* 0x000fe200028f16ff */
[----:B------:R2:W-:Y:S01]  /*55d0*/  STL.64 [R1+0x1c8], R6 ;  /* 0x0001c80601007387 */ /* 0x0005e20000100a00 */
[----:B------:R-:W-:-:S03]  /*55e0*/  IADD3 R44, P5, R136, R4, RZ ;  /* 0x00000004882c7210 */ /* 0x000fc60007fbe0ff */
[----:B------:R-:W-:Y:S01]  /*55f0*/  STL.64 [R1+0x1c0], R108 ;  /* 0x0001c06c01007387 */ /* 0x000fe20000100a00 */
[-C--:B------:R-:W-:Y:S02]  /*5600*/  LEA.HI.X.SX32 R45, R148, R5.reuse, 0x2, P5 ;  /* 0x00000005942d7211 */ /* 0x080fe400028f16ff */
[-C--:B------:R-:W-:Y:S01]  /*5610*/  IADD3 R104, P5, R139, R4.reuse, RZ ;  /* 0x000000048b687210 */ /* 0x080fe20007fbe0ff */
[----:B------:R3:W-:Y:S01]  /*5620*/  STL.64 [R1+0x8b0], R108 ;  /* 0x0008b06c01007387 */ /* 0x0007e20000100a00 */
[CC--:B-1----:R-:W-:Y:S02]  /*5630*/  LEA R110, P6, R252.reuse, R4.reuse, 0x5 ;  /* 0x00000004fc6e7211 */ /* 0x0c2fe400078c28ff */
[-C--:B------:R-:W-:Y:S01]  /*5640*/  LEA.HI.X.SX32 R105, R143, R5.reuse, 0x2, P5 ;  /* 0x000000058f697211 */ /* 0x080fe200028f16ff */
[----:B------:R-:W-:Y:S01]  /*5650*/  STL.64 [R1+0x1b8], R76 ;  /* 0x0001b84c01007387 */ /* 0x000fe20000100a00 */
[-C--:B------:R-:W-:Y:S01]  /*5660*/  LEA.HI.X.SX32 R111, R155, R5.reuse, 0x2, P6 ;  /* 0x000000059b6f7211 */ /* 0x080fe200030f16ff */
[C---:B--2---:R-:W-:Y:S01]  /*5670*/  IMAD R7, R252.reuse, 0x1a8, RZ ;  /* 0x000001a8fc077824 */ /* 0x044fe200078e02ff */
[-C--:B------:R-:W-:Y:S01]  /*5680*/  IADD3 R74, P6, R135, R4.reuse, RZ ;  /* 0x00000004874a7210 */ /* 0x080fe20007fde0ff */
[----:B------:R-:W-:Y:S01]  /*5690*/  STL.64 [R1+0x1b0], R46 ;  /* 0x0001b02e01007387 */ /* 0x000fe20000100a00 */
[-C--:B------:R-:W-:Y:S01]  /*56a0*/  IADD3 R42, P5, R141, R4.reuse, RZ ;  /* 0x000000048d2a7210 */ /* 0x080fe20007fbe0ff */
[----:B------:R-:W-:Y:S01]  /*56b0*/  IMAD R6, R252, 0x6d, RZ ;  /* 0x0000006dfc067824 */ /* 0x000fe200078e02ff */
[-C--:B------:R-:W-:Y:S01]  /*56c0*/  LEA.HI.X.SX32 R75, R150, R5.reuse, 0x2, P6 ;  /* 0x00000005964b7211 */ /* 0x080fe200030f16ff */
[----:B------:R1:W-:Y:S01]  /*56d0*/  STL.64 [R1+0x1a8], R110 ;  /* 0x0001a86e01007387 */ /* 0x0003e20000100a00 */
[-C--:B------:R-:W-:Y:S01]  /*56e0*/  IADD3 R48, P6, R138, R4.reuse, RZ ;  /* 0x000000048a307210 */ /* 0x080fe20007fde0ff */
[----:B---3--:R-:W-:Y:S01]  /*56f0*/  IMAD R108, R252, 0x198, RZ ;  /* 0x00000198fc6c7824 */ /* 0x008fe200078e02ff */
[-C--:B------:R-:W-:Y:S01]  /*5700*/  LEA.HI.X.SX32 R43, R147, R5.reuse, 0x2, P5 ;  /* 0x00000005932b7211 */ /* 0x080fe200028f16ff */
[----:B------:R-:W-:Y:S01]  /*5710*/  STL.64 [R1+0x1a0], R106 ;  /* 0x0001a06a01007387 */ /* 0x000fe20000100a00 */
[----:B------:R-:W-:Y:S01]  /*5720*/  LEA.HI.X.SX32 R49, R146, R5, 0x2, P6 ;  /* 0x0000000592317211 */ /* 0x000fe200030f16ff */
[----:B------:R-:W-:Y:S01]  /*5730*/  IMAD R109, R252, 0x66, RZ ;  /* 0x00000066fc6d7824 */ /* 0x000fe200078e02ff */
[-C--:B------:R-:W-:Y:S01]  /*5740*/  IADD3 R72, P6, R140, R4.reuse, RZ ;  /* 0x000000048c487210 */ /* 0x080fe20007fde0ff */
[----:B------:R-:W-:Y:S01]  /*5750*/  STL.64 [R1+0x198], R74 ;  /* 0x0001984a01007387 */ /* 0x000fe20000100a00 */
[----:B------:R-:W-:-:S02]  /*5760*/  IADD3 R102, P5, R145, R4, RZ ;  /* 0x0000000491667210 */ /* 0x000fc40007fbe0ff */
[-C--:B------:R-:W-:Y:S01]  /*5770*/  LEA.HI.X.SX32 R73, R144, R5.reuse, 0x2, P6 ;  /* 0x0000000590497211 */ /* 0x080fe200030f16ff */
[----:B------:R-:W-:Y:S01]  /*5780*/  STL.64 [R1+0x190], R44 ;  /* 0x0001902c01007387 */ /* 0x000fe20000100a00 */
[-C--:B------:R-:W-:Y:S02]  /*5790*/  LEA R78, P6, R252, R4.reuse, 0x6 ;  /* 0x00000004fc4e7211 */ /* 0x080fe400078c30ff */
[-C--:B------:R-:W-:Y:S01]  /*57a0*/  LEA.HI.X.SX32 R103, R151, R5.reuse, 0x2, P5 ;  /* 0x0000000597677211 */ /* 0x080fe200028f16ff */
[----:B------:R2:W-:Y:S01]  /*57b0*/  STL.64 [R1+0x188], R48 ;  /* 0x0001883001007387 */ /* 0x0005e20000100a00 */
[----:B------:R-:W-:Y:S02]  /*57c0*/  LEA.HI.X.SX32 R79, R149, R5, 0x2, P6 ;  /* 0x00000005954f7211 */ /* 0x000fe400030f16ff */
[-C--:B------:R-:W-:Y:S01]  /*57d0*/  IADD3 R70, P6, R153, R4.reuse, RZ ;  /* 0x0000000499467210 */ /* 0x080fe20007fde0ff */
[----:B------:R-:W-:Y:S01]  /*57e0*/  STL.64 [R1+0x180], R104 ;  /* 0x0001806801007387 */ /* 0x000fe20000100a00 */
[----:B------:R-:W-:-:S02]  /*57f0*/  IADD3 R40, P5, R161, R4, RZ ;  /* 0x00000004a1287210 */ /* 0x000fc40007fbe0ff */
[-C--:B------:R-:W-:Y:S01]  /*5800*/  LEA.HI.X.SX32 R71, R154, R5.reuse, 0x2, P6 ;  /* 0x000000059a477211 */ /* 0x080fe200030f16ff */
[----:B------:R-:W-:Y:S01]  /*5810*/  STL.64 [R1+0x178], R72 ;  /* 0x0001784801007387 */ /* 0x000fe20000100a00 */
[-C--:B------:R-:W-:Y:S02]  /*5820*/  IADD3 R132, P6, R169, R4.reuse, RZ ;  /* 0x00000004a9847210 */ /* 0x080fe40007fde0ff */
[-C--:B------:R-:W-:Y:S01]  /*5830*/  LEA.HI.X.SX32 R41, R156, R5.reuse, 0x2, P5 ;  /* 0x000000059c297211 */ /* 0x080fe200028f16ff */
[----:B------:R-:W-:Y:S01]  /*5840*/  STL.64 [R1+0x170], R42 ;  /* 0x0001702a01007387 */ /* 0x000fe20000100a00 */
[-C--:B------:R-:W-:Y:S02]  /*5850*/  IADD3 R100, P5, R177, R4.reuse, RZ ;  /* 0x00000004b1647210 */ /* 0x080fe40007fbe0ff */
[----:B------:R-:W-:Y:S01]  /*5860*/  LEA.HI.X.SX32 R133, R142, R5, 0x2, P6 ;  /* 0x000000058e857211 */ /* 0x000fe200030f16ff */
[----:B------:R3:W-:Y:S01]  /*5870*/  STL.64 [R1+0x168], R78 ;  /* 0x0001684e01007387 */ /* 0x0007e20000100a00 */
        /* <DEDUP_REMOVED lines=8> */
[----:B------:R-:W-:Y:S01]  /*5900*/  STL.64 [R1+0x150], R40 ;  /* 0x0001502801007387 */ /* 0x000fe20000100a00 */
[----:B------:R-:W-:-:S02]  /*5910*/  IADD3 R98, P5, R209, R4, RZ ;  /* 0x00000004d1627210 */ /* 0x000fc40007fbe0ff */
[-C--:B------:R-:W-:Y:S01]  /*5920*/  LEA.HI.X.SX32 R131, R137, R5.reuse, 0x2, P6 ;  /* 0x0000000589837211 */ /* 0x080fe200030f16ff */
[----:B------:R4:W-:Y:S01]  /*5930*/  STL.64 [R1+0x148], R132 ;  /* 0x0001488401007387 */ /* 0x0009e20000100a00 */
[-C--:B------:R-:W-:Y:S02]  /*5940*/  IADD3 R66, P6, R215, R4.reuse, RZ ;  /* 0x00000004d7427210 */ /* 0x080fe40007fde0ff */
[-C--:B------:R-:W-:Y:S01]  /*5950*/  LEA.HI.X.SX32 R99, R165, R5.reuse, 0x2, P5 ;  /* 0x00000005a5637211 */ /* 0x080fe200028f16ff */
[----:B------:R-:W-:Y:S01]  /*5960*/  STL.64 [R1+0x140], R100 ;  /* 0x0001406401007387 */ /* 0x000fe20000100a00 */
[-C--:B------:R-:W-:Y:S02]  /*5970*/  IADD3 R36, P5, R221, R4.reuse, RZ ;  /* 0x00000004dd247210 */ /* 0x080fe40007fbe0ff */
[-C--:B------:R-:W-:Y:S01]  /*5980*/  LEA.HI.X.SX32 R67, R166, R5.reuse, 0x2, P6 ;  /* 0x00000005a6437211 */ /* 0x080fe200030f16ff */
[C---:B------:R-:W-:Y:S01]  /*5990*/  IMAD R166, R252.reuse, 0x13c, RZ ;  /* 0x0000013cfca67824 */ /* 0x040fe200078e02ff */
[-C--:B------:R-:W-:Y:S01]  /*59a0*/  IADD3 R128, P6, R227, R4.reuse, RZ ;  /* 0x00000004e3807210 */ /* 0x080fe20007fde0ff */
[----:B------:R-:W-:Y:S01]  /*59b0*/  STL.64 [R1+0x138], R68 ;  /* 0x0001384401007387 */ /* 0x000fe20000100a00 */
[-C--:B------:R-:W-:Y:S01]  /*59c0*/  LEA.HI.X.SX32 R37, R167, R5.reuse, 0x2, P5 ;  /* 0x00000005a7257211 */ /* 0x080fe200028f16ff */
[----:B------:R-:W-:Y:S01]  /*59d0*/  IMAD R167, R252, 0x4d, RZ ;  /* 0x0000004dfca77824 */ /* 0x000fe200078e02ff */
[-C--:B------:R-:W-:Y:S01]  /*59e0*/  IADD3 R96, P5, R233, R4.reuse, RZ ;  /* 0x00000004e9607210 */ /* 0x080fe20007fbe0ff */
[----:B------:R-:W-:Y:S01]  /*59f0*/  STL.64 [R1+0x130], R38 ;  /* 0x0001302601007387 */ /* 0x000fe20000100a00 */
[-C--:B------:R-:W-:Y:S01]  /*5a00*/  LEA.HI.X.SX32 R129, R2, R5.reuse, 0x2, P6 ;  /* 0x0000000502817211 */ /* 0x080fe200030f16ff */
[----:B------:R-:W-:Y:S01]  /*5a10*/  IMAD R2, R252, 0x1bc, RZ ;  /* 0x000001bcfc027824 */ /* 0x000fe200078e02ff */
[-C--:B------:R-:W-:Y:S01]  /*5a20*/  IADD3 R64, P6, R239, R4.reuse, RZ ;  /* 0x00000004ef407210 */ /* 0x080fe20007fde0ff */
[----:B------:R1:W-:Y:S01]  /*5a30*/  STL.64 [R1+0x128], R130 ;  /* 0x0001288201007387 */ /* 0x0003e20000100a00 */
[-C--:B------:R-:W-:Y:S01]  /*5a40*/  LEA.HI.X.SX32 R97, R170, R5.reuse, 0x2, P5 ;  /* 0x00000005aa617211 */ /* 0x080fe200028f16ff */
[----:B------:R-:W-:Y:S01]  /*5a50*/  IMAD R170, R252, 0x4f, RZ ;  /* 0x0000004ffcaa7824 */ /* 0x000fe200078e02ff */
[-C--:B------:R-:W-:Y:S01]  /*5a60*/  IADD3 R34, P5, R245, R4.reuse, RZ ;  /* 0x00000004f5227210 */ /* 0x080fe20007fbe0ff */
[----:B------:R-:W-:Y:S01]  /*5a70*/  STL.64 [R1+0x120], R98 ;  /* 0x0001206201007387 */ /* 0x000fe20000100a00 */
[-C--:B------:R-:W-:Y:S01]  /*5a80*/  LEA.HI.X.SX32 R65, R172, R5.reuse, 0x2, P6 ;  /* 0x00000005ac417211 */ /* 0x080fe200030f16ff */
[C---:B------:R-:W-:Y:S01]  /*5a90*/  IMAD R172, R252.reuse, 0x148, RZ ;  /* 0x00000148fcac7824 */ /* 0x040fe200078e02ff */
[-C--:B------:R-:W-:Y:S01]  /*5aa0*/  LEA R126, P6, R252, R4.reuse, 0x7 ;  /* 0x00000004fc7e7211 */ /* 0x080fe200078c38ff */
[----:B------:R-:W-:Y:S01]  /*5ab0*/  STL.64 [R1+0x118], R66 ;  /* 0x0001184201007387 */ /* 0x000fe20000100a00 */
[-C--:B------:R-:W-:Y:S01]  /*5ac0*/  LEA.HI.X.SX32 R35, R174, R5.reuse, 0x2, P5 ;  /* 0x00000005ae237211 */ /* 0x080fe200028f16ff */
[----:B------:R-:W-:Y:S01]  /*5ad0*/  IMAD R174, R252, 0x14c, RZ ;  /* 0x0000014cfcae7824 */ /* 0x000fe200078e02ff */
[-C--:B------:R-:W-:Y:S01]  /*5ae0*/  IADD3 R94, P5, R173, R4.reuse, RZ ;  /* 0x00000004ad5e7210 */ /* 0x080fe20007fbe0ff */
[----:B------:R-:W-:Y:S01]  /*5af0*/  STL.64 [R1+0x110], R36 ;  /* 0x0001102401007387 */ /* 0x000fe20000100a00 */
[-C--:B------:R-:W-:Y:S01]  /*5b00*/  LEA.HI.X.SX32 R127, R176, R5.reuse, 0x2, P6 ;  /* 0x00000005b07f7211 */ /* 0x080fe200030f16ff */
[C---:B------:R-:W-:Y:S01]  /*5b10*/  IMAD R176, R252.reuse, 0x150, RZ ;  /* 0x00000150fcb07824 */ /* 0x040fe200078e02ff */
[-C--:B------:R-:W-:Y:S01]  /*5b20*/  IADD3 R62, P6, R175, R4.reuse, RZ ;  /* 0x00000004af3e7210 */ /* 0x080fe20007fde0ff */
[C---:B------:R-:W-:Y:S01]  /*5b30*/  IMAD R175, R252.reuse, 0x51, RZ ;  /* 0x00000051fcaf7824 */ /* 0x040fe200078e02ff */
[-C--:B------:R-:W-:Y:S01]  /*5b40*/  LEA.HI.X.SX32 R95, R179, R5.reuse, 0x2, P5 ;  /* 0x00000005b35f7211 */ /* 0x080fe200028f16ff */
[----:B------:R-:W-:Y:S01]  /*5b50*/  IMAD R179, R252, 0x52, RZ ;  /* 0x00000052fcb37824 */ /* 0x000fe200078e02ff */
[-C--:B------:R-:W-:Y:S01]  /*5b60*/  IADD3 R32, P5, R178, R4.reuse, RZ ;  /* 0x00000004b2207210 */ /* 0x080fe20007fbe0ff */
[C---:B------:R-:W-:Y:S01]  /*5b70*/  IMAD R178, R252.reuse, 0x53, RZ ;  /* 0x00000053fcb27824 */ /* 0x040fe200078e02ff */
[-C--:B------:R-:W-:Y:S01]  /*5b80*/  LEA.HI.X.SX32 R63, R181, R5.reuse, 0x2, P6 ;  /* 0x00000005b53f7211 */ /* 0x080fe200030f16ff */
[----:B------:R-:W-:Y:S01]  /*5b90*/  IMAD R181, R252, 0x158, RZ ;  /* 0x00000158fcb57824 */ /* 0x000fe200078e02ff */
[-C--:B------:R-:W-:Y:S01]  /*5ba0*/  IADD3 R124, P6, R180, R4.reuse, RZ ;  /* 0x00000004b47c7210 */ /* 0x080fe20007fde0ff */
[----:B------:R1:W-:Y:S01]  /*5bb0*/  STL.64 [R1+0x108], R128 ;  /* 0x0001088001007387 */ /* 0x0003e20000100a00 */
[-C--:B------:R-:W-:Y:S01]  /*5bc0*/  LEA.HI.X.SX32 R33, R183, R5.reuse, 0x2, P5 ;  /* 0x00000005b7217211 */ /* 0x080fe200028f16ff */
[----:B------:R-:W-:Y:S01]  /*5bd0*/  IMAD R183, R252, 0x15c, RZ ;  /* 0x0000015cfcb77824 */ /* 0x000fe200078e02ff */
[-C--:B------:R-:W-:Y:S01]  /*5be0*/  IADD3 R92, P5, R182, R4.reuse, RZ ;  /* 0x00000004b65c7210 */ /* 0x080fe20007fbe0ff */
[----:B------:R-:W-:Y:S01]  /*5bf0*/  IMAD R182, R252, 0x55, RZ ;  /* 0x00000055fcb67824 */ /* 0x000fe200078e02ff */
[-C--:B------:R-:W-:Y:S01]  /*5c00*/  LEA.HI.X.SX32 R125, R134, R5.reuse, 0x2, P6 ;  /* 0x00000005867d7211 */ /* 0x080fe200030f16ff */
[----:B------:R-:W-:Y:S01]  /*5c10*/  STL.64 [R1+0x100], R96 ;  /* 0x0001006001007387 */ /* 0x000fe20000100a00 */
        /* <DEDUP_REMOVED lines=9> */
[----:B------:R-:W-:Y:S01]  /*5cb0*/  STL.64 [R1+0xf8], R64 ;  /* 0x0000f84001007387 */ /* 0x000fe20000100a00 */
        /* <DEDUP_REMOVED lines=27> */
[----:B------:R-:W-:Y:S01]  /*5e70*/  IMAD R202, R252, 0x5f, RZ ;  /* 0x0000005ffcca7824 */ /* 0x000fe200078e02ff */
[----:B------:R-:W-:Y:S01]  /*5e80*/  LEA.HI.X.SX32 R57, R205, R5, 0x2, P6 ;  /* 0x00000005cd397211 */ /* 0x000fe200030f16ff */
[----:B------:R-:W-:Y:S01]  /*5e90*/  STL.64 [R1+0xd8], R62 ;  /* 0x0000d83e01007387 */ /* 0x000fe20000100a00 */
[----:B------:R-:W-:-:S02]  /*5ea0*/  IADD3 R118, P6, R204, R4, RZ ;  /* 0x00000004cc767210 */ /* 0x000fc40007fde0ff */
        /* <DEDUP_REMOVED lines=26> */
[-C--:B------:R-:W-:Y:S01]  /*6050*/  IADD3 R114, P6, R220, R4.reuse, RZ ;  /* 0x00000004dc727210 */ /* 0x080fe20007fde0ff */
[----:B------:R-:W-:Y:S01]  /*6060*/  IMAD R222, R252, 0x1b4, RZ ;  /* 0x000001b4fcde7824 */ /* 0x000fe200078e02ff */
[-C--:B------:R-:W-:Y:S01]  /*6070*/  LEA.HI.X.SX32 R23, R224, R5.reuse, 0x2, P5 ;  /* 0x00000005e0177211 */ /* 0x080fe200028f16ff */
[----:B------:R-:W-:Y:S01]  /*6080*/  STL.64 [R1+0xa0], R90 ;  /* 0x0000a05a01007387 */ /* 0x000fe20000100a00 */
        /* <DEDUP_REMOVED lines=28> */
[CC--:B------:R-:W-:Y:S01]  /*6250*/  LEA R136, P6, R252.reuse, R4.reuse, 0x8 ;  /* 0x00000004fc887211 */ /* 0x0c0fe200078c40ff */
        /* <DEDUP_REMOVED lines=20> */
[C---:B------:R-:W-:Y:S01]  /*63a0*/  IMAD R236, R252.reuse, 0x1d8, RZ ;  /* 0x000001d8fcec7824 */ /* 0x040fe200078e02ff */
[-C--:B------:R-:W-:Y:S01]  /*63b0*/  LEA.HI.X.SX32 R145, R145, R5.reuse, 0x2, P6 ;  /* 0x0000000591917211 */ /* 0x080fe200030f16ff */
[----:B------:R-:W-:Y:S01]  /*63c0*/  STL.64 [R1+0x38], R52 ;  /* 0x0000383401007387 */ /* 0x000fe20000100a00 */
[-C--:B------:R-:W-:Y:S01]  /*63d0*/  IADD3 R148, P6, R249, R4.reuse, RZ ;  /* 0x00000004f9947210 */ /* 0x080fe20007fde0ff */
[----:B------:R-:W-:Y:S01]  /*63e0*/  IMAD R238, R252, 0x1dc, RZ ;  /* 0x000001dcfcee7824 */ /* 0x000fe200078e02ff */
[-C--:B------:R-:W-:Y:S01]  /*63f0*/  LEA.HI.X.SX32 R147, R162, R5.reuse, 0x2, P5 ;  /* 0x00000005a2937211 */ /* 0x080fe200028f16ff */
[----:B------:R-:W-:Y:S01]  /*6400*/  IMAD R162, R252, 0x49, RZ ;  /* 0x00000049fca27824 */ /* 0x000fe200078e02ff */
[-C--:B------:R-:W-:Y:S01]  /*6410*/  IADD3 R150, P5, R164, R4.reuse, RZ ;  /* 0x00000004a4967210 */ /* 0x080fe20007fbe0ff */
[----:B------:R-:W-:Y:S01]  /*6420*/  IMAD R164, R252, 0x47, RZ ;  /* 0x00000047fca47824 */ /* 0x000fe200078e02ff */
[-C--:B------:R-:W-:Y:S01]  /*6430*/  LEA.HI.X.SX32 R149, R168, R5.reuse, 0x2, P6 ;  /* 0x00000005a8957211 */ /* 0x080fe200030f16ff */
[C---:B------:R-:W-:Y:S01]  /*6440*/  IMAD R168, R252.reuse, 0x124, RZ ;  /* 0x00000124fca87824 */ /* 0x040fe200078e02ff */
[-C--:B------:R-:W-:Y:S01]  /*6450*/  IADD3 R152, P6, R171, R4.reuse, RZ ;  /* 0x00000004ab987210 */ /* 0x080fe20007fde0ff */
[----:B------:R-:W-:Y:S01]  /*6460*/  IMAD R171, R252, 0x128, RZ ;  /* 0x00000128fcab7824 */ /* 0x000fe200078e02ff */
[-C--:B------:R-:W-:Y:S01]  /*6470*/  LEA.HI.X.SX32 R151, R164, R5.reuse, 0x2, P5 ;  /* 0x00000005a4977211 */ /* 0x080fe200028f16ff */
[----:B------:R-:W-:Y:S01]  /*6480*/  IMAD R164, R252, 0x12c, RZ ;  /* 0x0000012cfca47824 */ /* 0x000fe200078e02ff */
[-C--:B------:R-:W-:Y:S01]  /*6490*/  IADD3 R154, P5, R168, R4.reuse, RZ ;  /* 0x00000004a89a7210 */ /* 0x080fe20007fbe0ff */
[C---:B------:R-:W-:Y:S01]  /*64a0*/  IMAD R168, R252.reuse, 0x4a, RZ ;  /* 0x0000004afca87824 */ /* 0x040fe200078e02ff */
        /* <DEDUP_REMOVED lines=9> */
[C---:B------:R-:W-:Y:S01]  /*6540*/  IMAD R168, R252.reuse, 0x134, RZ ;  /* 0x00000134fca87824 */ /* 0x040fe200078e02ff */
        /* <DEDUP_REMOVED lines=11> */
[----:B------:R-:W-:Y:S01]  /*6600*/  STL.64 [R1+0x10], R20 ;  /* 0x0000101401007387 */ /* 0x000fe20000100a00 */
[-C--:B------:R-:W-:Y:S01]  /*6610*/  LEA.HI.X.SX32 R165, R168, R5.reuse, 0x2, P6 ;  /* 0x00000005a8a57211 */ /* 0x080fe200030f16ff */
[C---:B------:R-:W-:Y:S01]  /*6620*/  IMAD R243, R252.reuse, 0x76, RZ ;  /* 0x00000076fcf37824 */ /* 0x040fe200078e02ff */
[-C--:B------:R-:W-:Y:S01]  /*6630*/  IADD3 R168, P6, R171, R4.reuse, RZ ;  /* 0x00000004aba87210 */ /* 0x080fe20007fde0ff */
[----:B------:R-:W-:Y:S01]  /*6640*/  IMAD R171, R252, 0x144, RZ ;  /* 0x00000144fcab7824 */ /* 0x000fe200078e02ff */
[-C--:B------:R-:W-:Y:S01]  /*6650*/  IADD3 R166, P5, R166, R4.reuse, RZ ;  /* 0x00000004a6a67210 */ /* 0x080fe20007fbe0ff */
[----:B------:R1:W-:Y:S01]  /*6660*/  STL.64 [R1+0x8], R112 ;  /* 0x0000087001007387 */ /* 0x0003e20000100a00 */
[-C--:B------:R-:W-:Y:S01]  /*6670*/  LEA.HI.X.SX32 R169, R169, R5.reuse, 0x2, P6 ;  /* 0x00000005a9a97211 */ /* 0x080fe200030f16ff */
[----:B------:R-:W-:Y:S01]  /*6680*/  IMAD R247, R252, 0x77, RZ ;  /* 0x00000077fcf77824 */ /* 0x000fe200078e02ff */
[-C--:B------:R-:W-:Y:S01]  /*6690*/  LEA.HI.X.SX32 R167, R170, R5.reuse, 0x2, P5 ;  /* 0x00000005aaa77211 */ /* 0x080fe200028f16ff */
[----:B------:R-:W-:Y:S01]  /*66a0*/  STL.64 [R1], R80 ;  /* 0x0000005001007387 */ /* 0x000fe20000100a00 */
[-C--:B------:R-:W-:Y:S01]  /*66b0*/  IADD3 R170, P5, R171, R4.reuse, RZ ;  /* 0x00000004abaa7210 */ /* 0x080fe20007fbe0ff */
[----:B------:R-:W-:Y:S01]  /*66c0*/  IMAD R240, R252, 0x1e0, RZ ;  /* 0x000001e0fcf07824 */ /* 0x000fe200078e02ff */
[-C--:B------:R-:W-:Y:S01]  /*66d0*/  IADD3 R172, P6, R172, R4.reuse, RZ ;  /* 0x00000004acac7210 */ /* 0x080fe20007fde0ff */
[C---:B------:R-:W-:Y:S01]  /*66e0*/  IMAD R242, R252.reuse, 0x1e4, RZ ;  /* 0x000001e4fcf27824 */ /* 0x040fe200078e02ff */
[-C--:B------:R-:W-:Y:S01]  /*66f0*/  LEA.HI.X.SX32 R171, R175, R5.reuse, 0x2, P5 ;  /* 0x00000005afab7211 */ /* 0x080fe200028f16ff */
[C---:B------:R-:W-:Y:S01]  /*6700*/  IMAD R244, R252.reuse, 0x1e8, RZ ;  /* 0x000001e8fcf47824 */ /* 0x040fe200078e02ff */
[-C--:B------:R-:W-:Y:S01]  /*6710*/  LEA.HI.X.SX32 R173, R179, R5.reuse, 0x2, P6 ;  /* 0x00000005b3ad7211 */ /* 0x080fe200030f16ff */
[----:B------:R-:W-:Y:S01]  /*6720*/  IMAD R179, R252, 0x154, RZ ;  /* 0x00000154fcb37824 */ /* 0x000fe200078e02ff */
[-C--:B------:R-:W-:Y:S01]  /*6730*/  IADD3 R174, P5, R174, R4.reuse, RZ ;  /* 0x00000004aeae7210 */ /* 0x080fe20007fbe0ff */
[----:B------:R-:W-:Y:S01]  /*6740*/  IMAD R246, R252, 0x1f4, RZ ;  /* 0x000001f4fcf67824 */ /* 0x000fe200078e02ff */
[----:B------:R-:W-:Y:S01]  /*6750*/  IADD3 R176, P6, R176, R4, RZ ;  /* 0x00000004b0b07210 */ /* 0x000fe20007fde0ff */
[----:B------:R-:W-:Y:S01]  /*6760*/  ULDC.64 UR8, c[0x0][0x118] ;  /* 0x0000460000087ab9 */ /* 0x000fe20000000a00 */
[-C--:B------:R-:W-:Y:S01]  /*6770*/  LEA.HI.X.SX32 R175, R178, R5.reuse, 0x2, P5 ;  /* 0x00000005b2af7211 */ /* 0x080fe200028f16ff */
[----:B------:R-:W-:Y:S01]  /*6780*/  IMAD R249, R252, 0x1f0, RZ ;  /* 0x000001f0fcf97824 */ /* 0x000fe200078e02ff */
[----:B------:R-:W-:-:S02]  /*6790*/  LEA.HI.X.SX32 R177, R177, R5, 0x2, P6 ;  /* 0x00000005b1b17211 */ /* 0x000fc400030f16ff */
[-C--:B------:R-:W-:Y:S02]  /*67a0*/  IADD3 R178, P5, R179, R4.reuse, RZ ;  /* 0x00000004b3b27210 */ /* 0x080fe40007fbe0ff */
[-C--:B------:R-:W-:Y:S02]  /*67b0*/  IADD3 R180, P6, R181, R4.reuse, RZ ;  /* 0x00000004b5b47210 */ /* 0x080fe40007fde0ff */
[-C--:B------:R-:W-:Y:S02]  /*67c0*/  LEA.HI.X.SX32 R179, R182, R5.reuse, 0x2, P5 ;  /* 0x00000005b6b37211 */ /* 0x080fe400028f16ff */
[----:B------:R-:W-:Y:S01]  /*67d0*/  LEA.HI.X.SX32 R181, R187, R5, 0x2, P6 ;  /* 0x00000005bbb57211 */ /* 0x000fe200030f16ff */
[----:B------:R-:W-:Y:S01]  /*67e0*/  IMAD R187, R252, 0x164, RZ ;  /* 0x00000164fcbb7824 */ /* 0x000fe200078e02ff */
[-C--:B------:R-:W-:Y:S02]  /*67f0*/  IADD3 R182, P5, R183, R4.reuse, RZ ;  /* 0x00000004b7b67210 */ /* 0x080fe40007fbe0ff */
[----:B------:R-:W-:-:S02]  /*6800*/  IADD3 R184, P6, R184, R4, RZ ;  /* 0x00000004b8b87210 */ /* 0x000fc40007fde0ff */
[-C--:B------:R-:W-:Y:S02]  /*6810*/  LEA.HI.X.SX32 R183, R186, R5.reuse, 0x2, P5 ;  /* 0x00000005bab77211 */ /* 0x080fe400028f16ff */
[-C--:B------:R-:W-:Y:S02]  /*6820*/  LEA.HI.X.SX32 R185, R185, R5.reuse, 0x2, P6 ;  /* 0x00000005b9b97211 */ /* 0x080fe400030f16ff */
[-C--:B------:R-:W-:Y:S02]  /*6830*/  IADD3 R186, P5, R187, R4.reuse, RZ ;  /* 0x00000004bbba7210 */ /* 0x080fe40007fbe0ff */
[-C--:B------:R-:W-:Y:S02]  /*6840*/  IADD3 R188, P6, R189, R4.reuse, RZ ;  /* 0x00000004bdbc7210 */ /* 0x080fe40007fde0ff */
[-C--:B------:R-:W-:Y:S02]  /*6850*/  LEA.HI.X.SX32 R187, R190, R5.reuse, 0x2, P5 ;  /* 0x00000005bebb7211 */ /* 0x080fe400028f16ff */
[----:B------:R-:W-:Y:S01]  /*6860*/  LEA.HI.X.SX32 R189, R195, R5, 0x2, P6 ;  /* 0x00000005c3bd7211 */ /* 0x000fe200030f16ff */
[----:B------:R-:W-:Y:S01]  /*6870*/  IMAD R195, R252, 0x174, RZ ;  /* 0x00000174fcc37824 */ /* 0x000fe200078e02ff */
[----:B------:R-:W-:-:S02]  /*6880*/  IADD3 R190, P5, R191, R4, RZ ;  /* 0x00000004bfbe7210 */ /* 0x000fc40007fbe0ff */
[-C--:B------:R-:W-:Y:S02]  /*6890*/  IADD3 R192, P6, R192, R4.reuse, RZ ;  /* 0x00000004c0c07210 */ /* 0x080fe40007fde0ff */
[-C--:B------:R-:W-:Y:S02]  /*68a0*/  LEA.HI.X.SX32 R191, R194, R5.reuse, 0x2, P5 ;  /* 0x00000005c2bf7211 */ /* 0x080fe400028f16ff */
[-C--:B------:R-:W-:Y:S02]  /*68b0*/  LEA.HI.X.SX32 R193, R193, R5.reuse, 0x2, P6 ;  /* 0x00000005c1c17211 */ /* 0x080fe400030f16ff */
[-C--:B------:R-:W-:Y:S02]  /*68c0*/  IADD3 R194, P5, R195, R4.reuse, RZ ;  /* 0x00000004c3c27210 */ /* 0x080fe40007fbe0ff */
[----:B------:R-:W-:Y:S02]  /*68d0*/  IADD3 R196, P6, R197, R4, RZ ;  /* 0x00000004c5c47210 */ /* 0x000fe40007fde0ff */
[----:B------:R-:W-:-:S02]  /*68e0*/  LEA.HI.X.SX32 R195, R198, R5, 0x2, P5 ;  /* 0x00000005c6c37211 */ /* 0x000fc400028f16ff */
[-C--:B------:R-:W-:Y:S01]  /*68f0*/  LEA.HI.X.SX32 R197, R203, R5.reuse, 0x2, P6 ;  /* 0x00000005cbc57211 */ /* 0x080fe200030f16ff */
[----:B------:R-:W-:Y:S01]  /*6900*/  IMAD R203, R252, 0x184, RZ ;  /* 0x00000184fccb7824 */ /* 0x000fe200078e02ff */
[-C--:B------:R-:W-:Y:S02]  /*6910*/  IADD3 R198, P5, R199, R4.reuse, RZ ;  /* 0x00000004c7c67210 */ /* 0x080fe40007fbe0ff */
[-C--:B------:R-:W-:Y:S02]  /*6920*/  IADD3 R200, P6, R200, R4.reuse, RZ ;  /* 0x00000004c8c87210 */ /* 0x080fe40007fde0ff */
[-C--:B------:R-:W-:Y:S02]  /*6930*/  LEA.HI.X.SX32 R199, R202, R5.reuse, 0x2, P5 ;  /* 0x00000005cac77211 */ /* 0x080fe400028f16ff */
[----:B------:R-:W-:Y:S02]  /*6940*/  LEA.HI.X.SX32 R201, R201, R5, 0x2, P6 ;  /* 0x00000005c9c97211 */ /* 0x000fe400030f16ff */
[----:B------:R-:W-:-:S02]  /*6950*/  IADD3 R202, P5, R203, R4, RZ ;  /* 0x00000004cbca7210 */ /* 0x000fc40007fbe0ff */
[-C--:B------:R-:W-:Y:S01]  /*6960*/  IADD3 R204, P6, R9, R4.reuse, RZ ;  /* 0x0000000409cc7210 */ /* 0x080fe20007fde0ff */
[----:B------:R-:W-:Y:S01]  /*6970*/  IMAD R9, R252, 0x79, RZ ;  /* 0x00000079fc097824 */ /* 0x000fe200078e02ff */
[-C--:B------:R-:W-:Y:S02]  /*6980*/  LEA.HI.X.SX32 R203, R206, R5.reuse, 0x2, P5 ;  /* 0x00000005cecb7211 */ /* 0x080fe400028f16ff */
[-C--:B------:R-:W-:Y:S01]  /*6990*/  LEA.HI.X.SX32 R205, R211, R5.reuse, 0x2, P6 ;  /* 0x00000005d3cd7211 */ /* 0x080fe200030f16ff */
[----:B------:R-:W-:Y:S01]  /*69a0*/  IMAD R211, R252, 0x194, RZ ;  /* 0x00000194fcd37824 */ /* 0x000fe200078e02ff */
[-C--:B------:R-:W-:Y:S02]  /*69b0*/  IADD3 R206, P5, R207, R4.reuse, RZ ;  /* 0x00000004cfce7210 */ /* 0x080fe40007fbe0ff */
[----:B------:R-:W-:Y:S02]  /*69c0*/  IADD3 R208, P6, R208, R4, RZ ;  /* 0x00000004d0d07210 */ /* 0x000fe40007fde0ff */
[----:B------:R-:W-:-:S02]  /*69d0*/  LEA.HI.X.SX32 R207, R210, R5, 0x2, P5 ;  /* 0x00000005d2cf7211 */ /* 0x000fc400028f16ff */
[-C--:B------:R-:W-:Y:S02]  /*69e0*/  IADD3 R210, P5, R211, R4.reuse, RZ ;  /* 0x00000004d3d27210 */ /* 0x080fe40007fbe0ff */
[-C--:B------:R-:W-:Y:S02]  /*69f0*/  LEA.HI.X.SX32 R209, R209, R5.reuse, 0x2, P6 ;  /* 0x00000005d1d17211 */ /* 0x080fe400030f16ff */
[-C--:B------:R-:W-:Y:S02]  /*6a00*/  LEA.HI.X.SX32 R211, R19, R5.reuse, 0x2, P5 ;  /* 0x0000000513d37211 */ /* 0x080fe400028f16ff */
[-C--:B------:R-:W-:Y:S02]  /*6a10*/  IADD3 R18, P5, R18, R4.reuse, RZ ;  /* 0x0000000412127210 */ /* 0x080fe40007fbe0ff */
[----:B------:R-:W-:Y:S02]  /*6a20*/  IADD3 R212, P6, R108, R4, RZ ;  /* 0x000000046cd47210 */ /* 0x000fe40007fde0ff */
[----:B------:R-:W-:-:S02]  /*6a30*/  LEA.HI.X.SX32 R19, R16, R5, 0x2, P5 ;  /* 0x0000000510137211 */ /* 0x000fc400028f16ff */
[-C--:B------:R-:W-:Y:S02]  /*6a40*/  IADD3 R216, P5, R15, R4.reuse, RZ ;  /* 0x000000040fd87210 */ /* 0x080fe40007fbe0ff */
[-C--:B------:R-:W-:Y:S01]  /*6a50*/  LEA.HI.X.SX32 R213, R109, R5.reuse, 0x2, P6 ;  /* 0x000000056dd57211 */ /* 0x080fe200030f16ff */
[----:B------:R-:W-:Y:S01]  /*6a60*/  STL.64 [R1+0x1e8], R18 ;  /* 0x0001e81201007387 */ /* 0x000fe20000100a00 */
[-C--:B------:R-:W-:Y:S02]  /*6a70*/  LEA.HI.X.SX32 R217, R14, R5.reuse, 0x2, P5 ;  /* 0x000000050ed97211 */ /* 0x080fe400028f16ff */
[-C--:B------:R-:W-:Y:S02]  /*6a80*/  IADD3 R16, P5, R13, R4.reuse, RZ ;  /* 0x000000040d107210 */ /* 0x080fe40007fbe0ff */
[----:B------:R-:W-:Y:S02]  /*6a90*/  IADD3 R214, P6, R17, R4, RZ ;  /* 0x0000000411d67210 */ /* 0x000fe40007fde0ff */
[----:B------:R-:W-:-:S02]  /*6aa0*/  LEA.HI.X.SX32 R17, R11, R5, 0x2, P5 ;  /* 0x000000050b117211 */ /* 0x000fc400028f16ff */
[-C--:B------:R-:W-:Y:S02]  /*6ab0*/  LEA.HI.X.SX32 R215, R215, R5.reuse, 0x2, P6 ;  /* 0x00000005d7d77211 */ /* 0x080fe400030f16ff */
[-C--:B------:R-:W-:Y:S01]  /*6ac0*/  IADD3 R218, P6, R7, R4.reuse, RZ ;  /* 0x0000000407da7210 */ /* 0x080fe20007fde0ff */
[----:B------:R-:W-:Y:S01]  /*6ad0*/  STL.64 [R1+0x1f0], R16 ;  /* 0x0001f01001007387 */ /* 0x000fe20000100a00 */
[-C--:B------:R-:W-:Y:S01]  /*6ae0*/  IADD3 R222, P5, R222, R4.reuse, RZ ;  /* 0x00000004dede7210 */ /* 0x080fe20007fbe0ff */
[----:B------:R-:W-:Y:S01]  /*6af0*/  IMAD R7, R252, 0x7b, RZ ;  /* 0x0000007bfc077824 */ /* 0x000fe200078e02ff */
[-C--:B------:R-:W-:Y:S01]  /*6b00*/  LEA.HI.X.SX32 R219, R12, R5.reuse, 0x2, P6 ;  /* 0x000000050cdb7211 */ /* 0x080fe200030f16ff */
[----:B------:R-:W2:Y:S01]  /*6b10*/  LDL.64 R108, [R1+0x1c8] ;  /* 0x0001c800016c7983 */ /* 0x000ea20000100a00 */
[----:B------:R-:W-:Y:S01]  /*6b20*/  IADD3 R220, P6, R8, R4, RZ ;  /* 0x0000000408dc7210 */ /* 0x000fe20007fde0ff */
[----:B------:R-:W-:Y:S01]  /*6b30*/  IMAD R8, R252, 0x1ec, RZ ;  /* 0x000001ecfc087824 */ /* 0x000fe200078e02ff */
[-C--:B------:R-:W-:Y:S01]  /*6b40*/  LEA.HI.X.SX32 R223, R6, R5.reuse, 0x2, P5 ;  /* 0x0000000506df7211 */ /* 0x080fe200028f16ff */
[----:B------:R-:W-:Y:S01]  /*6b50*/  IMAD R6, R252, 0x7d, RZ ;  /* 0x0000007dfc067824 */ /* 0x000fe200078e02ff */
[----:B------:R-:W-:-:S02]  /*6b60*/  LEA.HI.X.SX32 R221, R221, R5, 0x2, P6 ;  /* 0x00000005dddd7211 */ /* 0x000fc400030f16ff */
[-C--:B------:R-:W-:Y:S02]  /*6b70*/  IADD3 R224, P6, R224, R4.reuse, RZ ;  /* 0x00000004e0e07210 */ /* 0x080fe40007fde0ff */
[-C--:B------:R-:W-:Y:S02]  /*6b80*/  IADD3 R14, P5, R2, R4.reuse, RZ ;  /* 0x00000004020e7210 */ /* 0x080fe40007fbe0ff */
[-C--:B------:R-:W-:Y:S02]  /*6b90*/  LEA.HI.X.SX32 R225, R225, R5.reuse, 0x2, P6 ;  /* 0x00000005e1e17211 */ /* 0x080fe400030f16ff */
[-C--:B------:R-:W-:Y:S02]  /*6ba0*/  IADD3 R226, P6, R226, R4.reuse, RZ ;  /* 0x00000004e2e27210 */ /* 0x080fe40007fde0ff */
[----:B------:R-:W-:Y:S02]  /*6bb0*/  LEA.HI.X.SX32 R15, R10, R5, 0x2, P5 ;  /* 0x000000050a0f7211 */ /* 0x000fe400028f16ff */
[----:B------:R-:W-:-:S02]  /*6bc0*/  IADD3 R228, P5, R228, R4, RZ ;  /* 0x00000004e4e47210 */ /* 0x000fc40007fbe0ff */
[-C--:B------:R-:W-:Y:S02]  /*6bd0*/  LEA.HI.X.SX32 R227, R227, R5.reuse, 0x2, P6 ;  /* 0x00000005e3e37211 */ /* 0x080fe400030f16ff */
        /* <DEDUP_REMOVED lines=13> */
[----:B------:R-:W-:Y:S02]  /*6cb0*/  LEA.HI.X.SX32 R11, R247, R5, 0x2, P5 ;  /* 0x00000005f70b7211 */ /* 0x000fe400028f16ff */
[----:B------:R-:W-:-:S04]  /*6cc0*/  IADD3 R240, P5, R242, R4, RZ ;  /* 0x00000004f2f07210 */ /* 0x000fc80007fbe0ff */
[-C--:B------:R-:W-:Y:S02]  /*6cd0*/  LEA.HI.X.SX32 R241, R9, R5.reuse, 0x2, P5 ;  /* 0x0000000509f17211 */ /* 0x080fe400028f16ff */
[-C--:B------:R-:W-:Y:S01]  /*6ce0*/  IADD3 R8, P5, R8, R4.reuse, RZ ;  /* 0x0000000408087210 */ /* 0x080fe20007fbe0ff */
[C---:B------:R-:W-:Y:S01]  /*6cf0*/  IMAD R247, R252.reuse, 0x7a, RZ ;  /* 0x0000007afcf77824 */ /* 0x040fe200078e02ff */
[-C--:B------:R-:W-:Y:S01]  /*6d00*/  LEA.HI.X.SX32 R239, R239, R5.reuse, 0x2, P6 ;  /* 0x00000005efef7211 */ /* 0x080fe200030f16ff */
[----:B------:R-:W-:Y:S01]  /*6d10*/  IMAD R2, R252, 0x1fc, RZ ;  /* 0x000001fcfc027824 */ /* 0x000fe200078e02ff */
[-C--:B------:R-:W-:Y:S02]  /*6d20*/  IADD3 R242, P6, R244, R4.reuse, RZ ;  /* 0x00000004f4f27210 */ /* 0x080fe40007fde0ff */
[----:B------:R-:W-:Y:S02]  /*6d30*/  LEA.HI.X.SX32 R9, R7, R5, 0x2, P5 ;  /* 0x0000000507097211 */ /* 0x000fe400028f16ff */
[----:B------:R-:W-:-:S02]  /*6d40*/  IADD3 R246, P5, R246, R4, RZ ;  /* 0x00000004f6f67210 */ /* 0x000fc40007fbe0ff */
[-C--:B------:R-:W-:Y:S02]  /*6d50*/  LEA.HI.X.SX32 R243, R247, R5.reuse, 0x2, P6 ;  /* 0x00000005f7f37211 */ /* 0x080fe400030f16ff */
[----:B------:R-:W-:Y:S02]  /*6d60*/  LEA.HI.X.SX32 R247, R6, R5, 0x2, P5 ;  /* 0x0000000506f77211 */ /* 0x000fe400028f16ff */
[----:B------:R-:W-:Y:S02]  /*6d70*/  IADD3 R6, P5, R2, R4, RZ ;  /* 0x0000000402067210 */ /* 0x000fe40007fbe0ff */
[----:B------:R-:W1:Y:S01]  /*6d80*/  S2R R2, SR_TID.X ;  /* 0x0000000000027919 */ /* 0x000e620000002100 */
[----:B------:R-:W-:-:S04]  /*6d90*/  IMAD.MOV.U32 R7, RZ, RZ, c[0x0][0x188] ;  /* 0x00006200ff077624 */ /* 0x000fc800078e00ff */
[----:B------:R-:W-:Y:S01]  /*6da0*/  IMAD R7, R7, 0x7f, RZ ;  /* 0x0000007f07077824 */ /* 0x000fe200078e02ff */
[----:B------:R-:W-:Y:S04]  /*6db0*/  STL.64 [R1+0x218], R14 ;  /* 0x0002180e01007387 */ /* 0x000fe80000100a00 */
[----:B------:R-:W-:Y:S01]  /*6dc0*/  LEA.HI.X.SX32 R7, R7, R5, 0x2, P5 ;  /* 0x0000000507077211 */ /* 0x000fe200028f16ff */
[----:B------:R-:W-:Y:S04]  /*6dd0*/  STL.64 [R1+0x210], R12 ;  /* 0x0002100c01007387 */ /* 0x000fe80000100a00 */
[----:B------:R-:W-:Y:S01]  /*6de0*/  STL.64 [R1+0x208], R10 ;  /* 0x0002080a01007387 */ /* 0x000fe20000100a00 */
[----:B-1----:R-:W-:-:S05]  /*6df0*/  LOP3.LUT R2, R2, 0x7f, RZ, 0xc0, !PT ;  /* 0x0000007f02027812 */ /* 0x002fca00078ec0ff */
[----:B------:R-:W-:Y:S01]  /*6e00*/  IMAD.SHL.U32 R2, R2, 0x4, RZ ;  /* 0x0000000402027824 */ /* 0x000fe200078e00ff */
[----:B------:R-:W-:Y:S04]  /*6e10*/  STL.64 [R1+0x200], R8 ;  /* 0x0002000801007387 */ /* 0x000fe80000100a00 */
[----:B------:R1:W-:Y:S04]  /*6e20*/  LDGSTS.E [R2], [R4.64], !P2 ;  /* 0x0000000004027fae */ /* 0x0003e8000d121848 */
[----:B------:R-:W-:Y:S01]  /*6e30*/  STL.64 [R1+0x1f8], R6 ;  /* 0x0001f80601007387 */ /* 0x000fe20000100a00 */
[----:B------:R-:W-:Y:S01]  /*6e40*/  IADD3 R244, P6, R249, R4, RZ ;  /* 0x00000004f9f47210 */ /* 0x000fe20007fde0ff */
[----:B------:R-:W-:-:S02]  /*6e50*/  IMAD R248, R252, 0x1f8, RZ ;  /* 0x000001f8fcf87824 */ /* 0x000fc400078e02ff */
[----:B------:R-:W-:Y:S01]  /*6e60*/  IMAD.MOV.U32 R249, RZ, RZ, c[0x0][0x188] ;  /* 0x00006200fff97624 */ /* 0x000fe200078e00ff */
[-C--:B------:R-:W-:Y:S02]  /*6e70*/  LEA.HI.X.SX32 R245, R245, R5.reuse, 0x2, P6 ;  /* 0x00000005f5f57211 */ /* 0x080fe400030f16ff */
[----:B------:R-:W-:Y:S01]  /*6e80*/  IADD3 R248, P6, R248, R4, RZ ;  /* 0x00000004f8f87210 */ /* 0x000fe20007fde0ff */
[----:B------:R-:W-:Y:S01]  /*6e90*/  IMAD R249, R249, 0x7e, RZ ;  /* 0x0000007ef9f97824 */ /* 0x000fe200078e02ff */
[C---:B------:R-:W-:Y:S02]  /*6ea0*/  IADD3 R252, R3.reuse, -0x19, RZ ;  /* 0xffffffe703fc7810 */ /* 0x040fe40007ffe0ff */
[----:B------:R-:W-:Y:S02]  /*6eb0*/  IADD3 R3, R3, -0x15, RZ ;  /* 0xffffffeb03037810 */ /* 0x000fe40007ffe0ff */
[----:B------:R-:W-:Y:S02]  /*6ec0*/  LEA.HI.X.SX32 R249, R249, R5, 0x2, P6 ;  /* 0x00000005f9f97211 */ /* 0x000fe400030f16ff */
[----:B------:R-:W-:Y:S01]  /*6ed0*/  ISETP.GE.U32.AND P6, PT, R3, 0x7fffff6c, PT ;  /* 0x7fffff6c0300780c */ /* 0x000fe20003fc6070 */
[----:B------:R-:W-:Y:S01]  /*6ee0*/  IMAD.MOV.U32 R3, RZ, RZ, c[0x0][0x180] ;  /* 0x00006000ff037624 */ /* 0x000fe200078e00ff */
[----:B--2---:R2:W-:Y:S04]  /*6ef0*/  LDGSTS.E [R2+0x800], [R108.64], !P4 ;  /* 0x008000006c027fae */ /* 0x0045e8000e121848 */
[----:B------:R1:W-:Y:S04]  /*6f00*/  LDGSTS.E [R2+0x1000], [R110.64], !P3 ;  /* 0x010000006e027fae */ /* 0x0003e8000d921848 */
[----:B------:R3:W-:Y:S04]  /*6f10*/  LDGSTS.E [R2+0x1800], [R48.64], !P1 ;  /* 0x0180000030027fae */ /* 0x0007e8000c921848 */
[----:B--2---:R-:W2:Y:S04]  /*6f20*/  LDL.LU.64 R108, [R1+0x8b0] ;  /* 0x0008b000016c7983 */ /* 0x004ea80000300a00 */
[----:B-1----:R-:W2:Y:S04]  /*6f30*/  LDL.LU.64 R110, [R1+0x8a8] ;  /* 0x0008a800016e7983 */ /* 0x002ea80000300a00 */
[----:B---3--:R-:W3:Y:S04]  /*6f40*/  LDL.LU.64 R48, [R1+0x8a0] ;  /* 0x0008a00001307983 */ /* 0x008ee80000300a00 */
[----:B------:R1:W-:Y:S01]  /*6f50*/  LDGSTS.E [R2+0x2000], [R78.64], !P0 ;  /* 0x020000004e027fae */ /* 0x0003e2000c121848 */
[----:B------:R-:W-:-:S03]  /*6f60*/  ISETP.GE.U32.AND P5, PT, R252, 0x7fffff68, PT ;  /* 0x7fffff68fc00780c */ /* 0x000fc60003fa6070 */
[----:B-1----:R-:W3:Y:S01]  /*6f70*/  LDL.LU.64 R78, [R1+0x898] ;  /* 0x00089800014e7983 */ /* 0x002ee20000300a00 */
[----:B------:R-:W-:-:S03]  /*6f80*/  IADD3 R252, R3, -0x1d, RZ ;  /* 0xffffffe303fc7810 */ /* 0x000fc60007ffe0ff */
[----:B------:R4:W-:Y:S01]  /*6f90*/  LDGSTS.E [R2+0x2800], [R132.64], !P6 ;  /* 0x0280000084027fae */ /* 0x0009e2000f121848 */
[----:B------:R-:W-:Y:S02]  /*6fa0*/  ISETP.GE.U32.AND P2, PT, R252, 0x7fffff64, PT ;  /* 0x7fffff64fc00780c */ /* 0x000fe40003f46070 */
[----:B------:R-:W-:-:S03]  /*6fb0*/  IADD3 R252, R3, -0x25, RZ ;  /* 0xffffffdb03fc7810 */ /* 0x000fc60007ffe0ff */
[----:B------:R1:W-:Y:S01]  /*6fc0*/  LDGSTS.E [R2+0x3000], [R130.64], !P5 ;  /* 0x0300000082027fae */ /* 0x0003e2000e921848 */
[----:B------:R-:W-:-:S04]  /*6fd0*/  IADD3 R3, R3, -0x21, RZ ;  /* 0xffffffdf03037810 */ /* 0x000fc80007ffe0ff */
[----:B------:R-:W-:Y:S01]  /*6fe0*/  ISETP.GE.U32.AND P4, PT, R3, 0x7fffff60, PT ;  /* 0x7fffff600300780c */ /* 0x000fe20003f86070 */
[----:B------:R-:W-:Y:S01]  /*6ff0*/  IMAD.MOV.U32 R3, RZ, RZ, c[0x0][0x180] ;  /* 0x00006000ff037624 */ /* 0x000fe200078e00ff */
[----:B------:R-:W-:Y:S01]  /*7000*/  ISETP.GE.U32.AND P3, PT, R252, 0x7fffff5c, PT ;  /* 0x7fffff5cfc00780c */ /* 0x000fe20003f66070 */
[----:B----4-:R-:W4:Y:S03]  /*7010*/  LDL.LU.64 R132, [R1+0x890] ;  /* 0x0008900001847983 */ /* 0x010f260000300a00 */
[C---:B------:R-:W-:Y:S01]  /*7020*/  IADD3 R252, R3.reuse, -0x2d, RZ ;  /* 0xffffffd303fc7810 */ /* 0x040fe20007ffe0ff */
[----:B------:R1:W-:Y:S01]  /*7030*/  LDGSTS.E [R2+0x3800], [R128.64], !P2 ;  /* 0x0380000080027fae */ /* 0x0003e2000d121848 */
[----:B------:R-:W-:-:S03]  /*7040*/  IADD3 R3, R3, -0x29, RZ ;  /* 0xffffffd703037810 */ /* 0x000fc60007ffe0ff */
[----:B-1----:R-:W3:Y:S01]  /*7050*/  LDL.LU.64 R130, [R1+0x888] ;  /* 0x0008880001827983 */ /* 0x002ee20000300a00 */
[----:B------:R-:W-:Y:S01]  /*7060*/  ISETP.GE.U32.AND P1, PT, R3, 0x7fffff58, PT ;  /* 0x7fffff580300780c */ /* 0x000fe20003f26070 */
[----:B------:R-:W-:Y:S01]  /*7070*/  IMAD.MOV.U32 R3, RZ, RZ, c[0x0][0x180] ;  /* 0x00006000ff037624 */ /* 0x000fe200078e00ff */
[----:B------:R-:W-:Y:S01]  /*7080*/  ISETP.GE.U32.AND P0, PT, R252, 0x7fffff54, PT ;  /* 0x7fffff54fc00780c */ /* 0x000fe20003f06070 */
[----:B------:R1:W-:Y:S03]  /*7090*/  LDGSTS.E [R2+0x4000], [R126.64], !P4 ;  /* 0x040000007e027fae */ /* 0x0003e6000e121848 */
[C---:B------:R-:W-:Y:S01]  /*70a0*/  IADD3 R252, R3.reuse, -0x35, RZ ;  /* 0xffffffcb03fc7810 */ /* 0x040fe20007ffe0ff */
[----:B------:R1:W-:Y:S01]  /*70b0*/  LDGSTS.E [R2+0x4800], [R124.64], !P3 ;  /* 0x048000007c027fae */ /* 0x0003e2000d921848 */
[----:B------:R-:W-:-:S03]  /*70c0*/  IADD3 R3, R3, -0x31, RZ ;  /* 0xffffffcf03037810 */ /* 0x000fc60007ffe0ff */
[----:B------:R-:W3:Y:S01]  /*70d0*/  LDL.LU.64 R128, [R1+0x880] ;  /* 0x0008800001807983 */ /* 0x000ee20000300a00 */
[----:B------:R-:W-:Y:S01]  /*70e0*/  ISETP.GE.U32.AND P6, PT, R3, 0x7fffff50, PT ;  /* 0x7fffff500300780c */ /* 0x000fe20003fc6070 */
[----:B------:R-:W-:Y:S01]  /*70f0*/  IMAD.MOV.U32 R3, RZ, RZ, c[0x0][0x180] ;  /* 0x00006000ff037624 */ /* 0x000fe200078e00ff */
[----:B------:R-:W-:Y:S01]  /*7100*/  ISETP.GE.U32.AND P5, PT, R252, 0x7fffff4c, PT ;  /* 0x7fffff4cfc00780c */ /* 0x000fe20003fa6070 */
[----:B------:R1:W-:Y:S03]  /*7110*/  LDGSTS.E [R2+0x5000], [R122.64], !P1 ;  /* 0x050000007a027fae */ /* 0x0003e6000c921848 */
        /* <DEDUP_REMOVED lines=9> */
[----:B------:R-:W3:Y:S01]  /*71b0*/  LDL.LU.64 R124, [R1+0x870] ;  /* 0x00087000017c7983 */ /* 0x000ee20000300a00 */
[----:B------:R-:W-:Y:S02]  /*71c0*/  IADD3 R3, R3, -0x41, RZ ;  /* 0xffffffbf03037810 */ /* 0x000fe40007ffe0ff */
[----:B------:R-:W-:Y:S01]  /*71d0*/  ISETP.GE.U32.AND P1, PT, R252, 0x7fffff3c, PT ;  /* 0x7fffff3cfc00780c */ /* 0x000fe20003f26070 */
[----:B------:R-:W3:Y:S01]  /*71e0*/  LDL.LU.64 R122, [R1+0x868] ;  /* 0x00086800017a7983 */ /* 0x000ee20000300a00 */
[----:B------:R-:W-:Y:S01]  /*71f0*/  ISETP.GE.U32.AND P3, PT, R3, 0x7fffff40, PT ;  /* 0x7fffff400300780c */ /* 0x000fe20003f66070 */
[----:B------:R-:W-:-:S02]  /*7200*/  IMAD.MOV.U32 R3, RZ, RZ, c[0x0][0x180] ;  /* 0x00006000ff037624 */ /* 0x000fc400078e00ff */
[----:B------:R1:W-:Y:S03]  /*7210*/  LDGSTS.E [R2+0x6800], [R116.64], !P5 ;  /* 0x0680000074027fae */ /* 0x0003e6000e921848 */
[C---:B------:R-:W-:Y:S01]  /*7220*/  IADD3 R252, R3.reuse, -0x4d, RZ ;  /* 0xffffffb303fc7810 */ /* 0x040fe20007ffe0ff */
[----:B------:R-:W3:Y:S01]  /*7230*/  LDL.LU.64 R120, [R1+0x860] ;  /* 0x0008600001787983 */ /* 0x000ee20000300a00 */
[----:B------:R-:W-:Y:S02]  /*7240*/  IADD3 R3, R3, -0x49, RZ ;  /* 0xffffffb703037810 */ /* 0x000fe40007ffe0ff */
[----:B------:R-:W-:Y:S01]  /*7250*/  ISETP.GE.U32.AND P6, PT, R252, 0x7fffff34, PT ;  /* 0x7fffff34fc00780c */ /* 0x000fe20003fc6070 */
[----:B-1----:R-:W3:Y:S01]  /*7260*/  LDL.LU.64 R118, [R1+0x858] ;  /* 0x0008580001767983 */ /* 0x002ee20000300a00 */
[----:B------:R-:W-:Y:S01]  /*7270*/  ISETP.GE.U32.AND P0, PT, R3, 0x7fffff38, PT ;  /* 0x7fffff380300780c */ /* 0x000fe20003f06070 */
[----:B------:R-:W-:-:S02]  /*7280*/  IMAD.MOV.U32 R3, RZ, RZ, c[0x0][0x180] ;  /* 0x00006000ff037624 */ /* 0x000fc400078e00ff */
[----:B------:R-:W3:Y:S03]  /*7290*/  LDL.LU.64 R116, [R1+0x850] ;  /* 0x0008500001747983 */ /* 0x000ee60000300a00 */
[C---:B------:R-:W-:Y:S01]  /*72a0*/  IADD3 R252, R3.reuse, -0x55, RZ ;  /* 0xffffffab03fc7810 */ /* 0x040fe20007ffe0ff */
[----:B------:R1:W-:Y:S01]  /*72b0*/  LDGSTS.E [R2+0x7000], [R114.64], !P2 ;  /* 0x0700000072027fae */ /* 0x0003e2000d121848 */
[----:B------:R-:W-:-:S03]  /*72c0*/  IADD3 R3, R3, -0x51, RZ ;  /* 0xffffffaf03037810 */ /* 0x000fc60007ffe0ff */
[----:B------:R1:W-:Y:S01]  /*72d0*/  LDGSTS.E [R2+0x7800], [R112.64], !P4 ;  /* 0x0780000070027fae */ /* 0x0003e2000e121848 */
[----:B------:R-:W-:Y:S01]  /*72e0*/  ISETP.GE.U32.AND P5, PT, R3, 0x7fffff30, PT ;  /* 0x7fffff300300780c */ /* 0x000fe20003fa6070 */
[----:B------:R-:W-:Y:S01]  /*72f0*/  IMAD.MOV.U32 R3, RZ, RZ, c[0x0][0x180] ;  /* 0x00006000ff037624 */ /* 0x000fe200078e00ff */
[----:B------:R-:W-:Y:S01]  /*7300*/  ISETP.GE.U32.AND P2, PT, R252, 0x7fffff2c, PT ;  /* 0x7fffff2cfc00780c */ /* 0x000fe20003f46070 */
[----:B------:R1:W-:Y:S04]  /*7310*/  LDGSTS.E [R2+0x8000], [R136.64], !P3 ;  /* 0x0800000088027fae */ /* 0x0003e8000d921848 */
[----:B-1----:R-:W3:Y:S01]  /*7320*/  LDL.LU.64 R114, [R1+0x848] ;  /* 0x0008480001727983 */ /* 0x002ee20000300a00 */
[----:B------:R-:W-:-:S03]  /*7330*/  IADD3 R252, R3, -0x59, RZ ;  /* 0xffffffa703fc7810 */ /* 0x000fc60007ffe0ff */
[----:B------:R-:W3:Y:S04]  /*7340*/  LDL.LU.64 R112, [R1+0x840] ;  /* 0x0008400001707983 */ /* 0x000ee80000300a00 */
[----:B------:R1:W-:Y:S01]  /*7350*/  STL.64 [R1+0x658], R136 ;  /* 0x0006588801007387 */ /* 0x0003e20000100a00 */
[----:B------:R-:W-:-:S03]  /*7360*/  ISETP.GE.U32.AND P4, PT, R252, 0x7fffff28, PT ;  /* 0x7fffff28fc00780c */ /* 0x000fc60003f86070 */
[----:B------:R2:W-:Y:S04]  /*7370*/  LDGSTS.E [R2+0x8800], [R144.64], !P1 ;  /* 0x0880000090027fae */ /* 0x0005e8000c921848 */
[----:B------:R2:W-:Y:S01]  /*7380*/  LDGSTS.E [R2+0x9000], [R152.64], !P0 ;  /* 0x0900000098027fae */ /* 0x0005e2000c121848 */
[----:B-1----:R-:W-:-:S03]  /*7390*/  IADD3 R137, R3, -0x5d, RZ ;  /* 0xffffffa303897810 */ /* 0x002fc60007ffe0ff */
[----:B------:R1:W-:Y:S01]  /*73a0*/  LDGSTS.E [R2+0x9800], [R160.64], !P6 ;  /* 0x09800000a0027fae */ /* 0x0003e2000f121848 */
[----:B------:R-:W-:Y:S02]  /*73b0*/  IADD3 R136, R3, -0x65, RZ ;  /* 0xffffff9b03887810 */ /* 0x000fe40007ffe0ff */
[----:B------:R-:W-:Y:S01]  /*73c0*/  ISETP.GE.U32.AND P3, PT, R137, 0x7fffff24, PT ;  /* 0x7fffff248900780c */ /* 0x000fe20003f66070 */
[----:B------:R1:W-:Y:S01]  /*73d0*/  LDGSTS.E [R2+0xa000], [R168.64], !P5 ;  /* 0x0a000000a8027fae */ /* 0x0003e2000e921848 */
[----:B------:R-:W-:Y:S02]  /*73e0*/  IADD3 R137, R3, -0x61, RZ ;  /* 0xffffff9f03897810 */ /* 0x000fe40007ffe0ff */
[----:B------:R-:W-:Y:S01]  /*73f0*/  ISETP.GE.U32.AND P0, PT, R136, 0x7fffff1c, PT ;  /* 0x7fffff1c8800780c */ /* 0x000fe20003f06070 */
[----:B------:R1:W-:Y:S01]  /*7400*/  LDGSTS.E [R2+0xa800], [R176.64], !P2 ;  /* 0x0a800000b0027fae */ /* 0x0003e2000d121848 */
[----:B------:R-:W-:Y:S02]  /*7410*/  ISETP.GE.U32.AND P1, PT, R137, 0x7fffff20, PT ;  /* 0x7fffff208900780c */ /* 0x000fe40003f26070 */
[C---:B------:R-:W-:Y:S01]  /*7420*/  IADD3 R136, R3.reuse, -0x6d, RZ ;  /* 0xffffff9303887810 */ /* 0x040fe20007ffe0ff */
[----:B------:R1:W-:Y:S01]  /*7430*/  LDGSTS.E [R2+0xb000], [R184.64], !P4 ;  /* 0x0b000000b8027fae */ /* 0x0003e2000e121848 */
[----:B------:R-:W-:-:S02]  /*7440*/  IADD3 R137, R3, -0x69, RZ ;  /* 0xffffff9703897810 */ /* 0x000fc40007ffe0ff */
[----:B------:R-:W-:Y:S01]  /*7450*/  ISETP.GE.U32.AND P5, PT, R136, 0x7fffff14, PT ;  /* 0x7fffff148800780c */ /* 0x000fe20003fa6070 */
[----:B------:R1:W-:Y:S01]  /*7460*/  LDGSTS.E [R2+0xb800], [R192.64], !P3 ;  /* 0x0b800000c0027fae */ /* 0x0003e2000d921848 */
[----:B------:R-:W-:Y:S02]  /*7470*/  ISETP.GE.U32.AND P6, PT, R137, 0x7fffff18, PT ;  /* 0x7fffff188900780c */ /* 0x000fe40003fc6070 */
[C---:B------:R-:W-:Y:S02]  /*7480*/  IADD3 R136, R3.reuse, -0x75, RZ ;  /* 0xffffff8b03887810 */ /* 0x040fe40007ffe0ff */
[----:B------:R-:W-:Y:S01]  /*7490*/  IADD3 R137, R3, -0x71, RZ ;  /* 0xffffff8f03897810 */ /* 0x000fe20007ffe0ff */
[----:B------:R1:W-:Y:S01]  /*74a0*/  LDGSTS.E [R2+0xc000], [R200.64], !P1 ;  /* 0x0c000000c8027fae */ /* 0x0003e2000c921848 */
[----:B------:R-:W-:Y:S02]  /*74b0*/  ISETP.GE.U32.AND P4, PT, R136, 0x7fffff0c, PT ;  /* 0x7fffff0c8800780c */ /* 0x000fe40003f86070 */
[----:B------:R-:W-:Y:S01]  /*74c0*/  ISETP.GE.U32.AND P2, PT, R137, 0x7fffff10, PT ;  /* 0x7fffff108900780c */ /* 0x000fe20003f46070 */
[----:B------:R1:W-:Y:S01]  /*74d0*/  LDGSTS.E [R2+0xc800], [R208.64], !P0 ;  /* 0x0c800000d0027fae */ /* 0x0003e2000c121848 */
[----:B------:R-:W-:-:S02]  /*74e0*/  IADD3 R136, R3, -0x7d, RZ ;  /* 0xffffff8303887810 */ /* 0x000fc40007ffe0ff */
[----:B------:R-:W-:Y:S01]  /*74f0*/  IADD3 R137, R3, -0x79, RZ ;  /* 0xffffff8703897810 */ /* 0x000fe20007ffe0ff */
[----:B------:R1:W-:Y:S01]  /*7500*/  LDGSTS.E [R2+0xd000], [R214.64], !P6 ;  /* 0x0d000000d6027fae */ /* 0x0003e2000f121848 */
[----:B------:R-:W-:Y:S02]  /*7510*/  ISETP.GE.U32.AND P1, PT, R136, 0x7fffff04, PT ;  /* 0x7fffff048800780c */ /* 0x000fe40003f26070 */
[----:B------:R-:W-:Y:S01]  /*7520*/  ISETP.GE.U32.AND P3, PT, R137, 0x7fffff08, PT ;  /* 0x7fffff088900780c */ /* 0x000fe20003f66070 */
[----:B------:R1:W-:Y:S01]  /*7530*/  LDGSTS.E [R2+0xd800], [R220.64], !P5 ;  /* 0x0d800000dc027fae */ /* 0x0003e2000e921848 */
[C---:B------:R-:W-:Y:S02]  /*7540*/  IADD3 R136, R3.reuse, -0x6, RZ ;  /* 0xfffffffa03887810 */ /* 0x040fe40007ffe0ff */
[----:B------:R-:W-:Y:S01]  /*7550*/  IADD3 R137, R3, -0x2, RZ ;  /* 0xfffffffe03897810 */ /* 0x000fe20007ffe0ff */
[----:B------:R1:W-:Y:S01]  /*7560*/  LDGSTS.E [R2+0xe000], [R226.64], !P2 ;  /* 0x0e000000e2027fae */ /* 0x0003e2000d121848 */
[----:B------:R-:W-:-:S02]  /*7570*/  ISETP.GE.U32.AND P6, PT, R136, 0x7fffff7b, PT ;  /* 0x7fffff7b8800780c */ /* 0x000fc40003fc6070 */
[----:B------:R-:W-:Y:S01]  /*7580*/  ISETP.GE.U32.AND P0, PT, R137, 0x7fffff7f, PT ;  /* 0x7fffff7f8900780c */ /* 0x000fe20003f06070 */
[----:B------:R-:W-:Y:S01]  /*7590*/  STL.64 [R1+0x650], R144 ;  /* 0x0006509001007387 */ /* 0x000fe20000100a00 */
[C---:B------:R-:W-:Y:S02]  /*75a0*/  IADD3 R136, R3.reuse, -0xe, RZ ;  /* 0xfffffff203887810 */ /* 0x040fe40007ffe0ff */
[----:B------:R-:W-:Y:S01]  /*75b0*/  IADD3 R137, R3, -0xa, RZ ;  /* 0xfffffff603897810 */ /* 0x000fe20007ffe0ff */
[----:B------:R-:W-:Y:S01]  /*75c0*/  STL.64 [R1+0x648], R152 ;  /* 0x0006489801007387 */ /* 0x000fe20000100a00 */
[----:B------:R-:W-:Y:S02]  /*75d0*/  ISETP.GE.U32.AND P2, PT, R136, 0x7fffff73, PT ;  /* 0x7fffff738800780c */ /* 0x000fe40003f46070 */
[----:B------:R-:W-:Y:S01]  /*75e0*/  ISETP.GE.U32.AND P5, PT, R137, 0x7fffff77, PT ;  /* 0x7fffff778900780c */ /* 0x000fe20003fa6070 */
[----:B------:R-:W-:Y:S01]  /*75f0*/  STL.64 [R1+0x660], R160 ;  /* 0x000660a001007387 */ /* 0x000fe20000100a00 */
[----:B------:R-:W-:-:S02]  /*7600*/  IADD3 R136, R3, -0x16, RZ ;  /* 0xffffffea03887810 */ /* 0x000fc40007ffe0ff */
[----:B------:R-:W-:Y:S01]  /*7610*/  IADD3 R137, R3, -0x12, RZ ;  /* 0xffffffee03897810 */ /* 0x000fe20007ffe0ff */
[----:B------:R1:W-:Y:S04]  /*7620*/  STL.64 [R1+0x668], R168 ;  /* 0x000668a801007387 */ /* 0x0003e80000100a00 */
[----:B------:R2:W-:Y:S01]  /*7630*/  LDGSTS.E [R2+0xe800], [R232.64], !P4 ;  /* 0x0e800000e8027fae */ /* 0x0005e2000e121848 */
[----:B------:R-:W-:-:S03]  /*7640*/  ISETP.GE.U32.AND P4, PT, R137, 0x7fffff6f, PT ;  /* 0x7fffff6f8900780c */ /* 0x000fc60003f86070 */
[----:B------:R2:W-:Y:S01]  /*7650*/  LDGSTS.E [R2+0xf000], [R238.64], !P3 ;  /* 0x0f000000ee027fae */ /* 0x0005e2000d921848 */
[----:B------:R-:W-:Y:S02]  /*7660*/  ISETP.GE.U32.AND P3, PT, R136, 0x7fffff6b, PT ;  /* 0x7fffff6b8800780c */ /* 0x000fe40003f66070 */
[----:B-1----:R-:W-:Y:S01]  /*7670*/  LOP3.LUT R168, R2, 0x20, RZ, 0x3c, !PT ;  /* 0x0000002002a87812 */ /* 0x002fe200078e3cff */
[----:B------:R1:W-:Y:S01]  /*7680*/  LDGSTS.E [R2+0xf800], [R244.64], !P1 ;  /* 0x0f800000f4027fae */ /* 0x0003e2000c921848 */
[C---:B------:R-:W-:Y:S02]  /*7690*/  IADD3 R136, R3.reuse, -0x1e, RZ ;  /* 0xffffffe203887810 */ /* 0x040fe40007ffe0ff */
[----:B------:R-:W-:-:S04]  /*76a0*/  IADD3 R137, R3, -0x1a, RZ ;  /* 0xffffffe603897810 */ /* 0x000fc80007ffe0ff */
[----:B------:R-:W-:Y:S02]  /*76b0*/  ISETP.GE.U32.AND P1, PT, R137, 0x7fffff67, PT ;  /* 0x7fffff678900780c */ /* 0x000fe40003f26070 */
[C---:B------:R-:W-:Y:S02]  /*76c0*/  IADD3 R137, R3.reuse, -0x22, RZ ;  /* 0xffffffde03897810 */ /* 0x040fe40007ffe0ff */
[----:B------:R-:W-:Y:S01]  /*76d0*/  LOP3.LUT R160, R2, 0x40, RZ, 0x3c, !PT ;  /* 0x0000004002a07812 */ /* 0x000fe200078e3cff */
[----:B--2---:R2:W-:Y:S01]  /*76e0*/  LDGSTS.E [R168+0x200], [R110.64], !P0 ;  /* 0x002000006ea87fae */ /* 0x0045e2000c121848 */
[----:B------:R-:W-:Y:S02]  /*76f0*/  ISETP.GE.U32.AND P0, PT, R136, 0x7fffff63, PT ;  /* 0x7fffff638800780c */ /* 0x000fe40003f06070 */
[----:B------:R-:W-:Y:S01]  /*7700*/  IADD3 R136, R3, -0x26, RZ ;  /* 0xffffffda03887810 */ /* 0x000fe20007ffe0ff */
[----:B------:R1:W-:Y:S01]  /*7710*/  LDGSTS.E [R168+0xa00], [R108.64], !P6 ;  /* 0x00a000006ca87fae */ /* 0x0003e2000f121848 */
[----:B------:R-:W-:-:S03]  /*7720*/  ISETP.GE.U32.AND P6, PT, R137, 0x7fffff5f, PT ;  /* 0x7fffff5f8900780c */ /* 0x000fc60003fc6070 */
[----:B------:R1:W-:Y:S01]  /*7730*/  LDGSTS.E [R168+0x1200], [R106.64], !P5 ;  /* 0x012000006aa87fae */ /* 0x0003e2000e921848 */
[----:B------:R-:W-:Y:S02]  /*7740*/  ISETP.GE.U32.AND P5, PT, R136, 0x7fffff5b, PT ;  /* 0x7fffff5b8800780c */ /* 0x000fe40003fa6070 */
[C---:B------:R-:W-:Y:S01]  /*7750*/  IADD3 R136, R3.reuse, -0x2e, RZ ;  /* 0xffffffd203887810 */ /* 0x040fe20007ffe0ff */
[----:B------:R1:W-:Y:S01]  /*7760*/  LDGSTS.E [R168+0x1a00], [R104.64], !P2 ;  /* 0x01a0000068a87fae */ /* 0x0003e2000d121848 */
[----:B------:R-:W-:-:S03]  /*7770*/  IADD3 R137, R3, -0x2a, RZ ;  /* 0xffffffd603897810 */ /* 0x000fc60007ffe0ff */
[----:B------:R1:W-:Y:S01]  /*7780*/  LDGSTS.E [R168+0x2200], [R102.64], !P4 ;  /* 0x0220000066a87fae */ /* 0x0003e2000e121848 */
[----:B------:R-:W-:Y:S02]  /*7790*/  ISETP.GE.U32.AND P4, PT, R136, 0x7fffff53, PT ;  /* 0x7fffff538800780c */ /* 0x000fe40003f86070 */
[----:B------:R-:W-:Y:S01]  /*77a0*/  ISETP.GE.U32.AND P2, PT, R137, 0x7fffff57, PT ;  /* 0x7fffff578900780c */ /* 0x000fe20003f46070 */
[----:B------:R1:W-:Y:S01]  /*77b0*/  LDGSTS.E [R168+0x2a00], [R100.64], !P3 ;  /* 0x02a0000064a87fae */ /* 0x0003e2000d921848 */
        /* <DEDUP_REMOVED lines=80> */
[----:B---3--:R3:W-:Y:S01]  /*7cc0*/  LDGSTS.E [R160+0x400], [R78.64], !P4 ;  /* 0x004000004ea07fae */ /* 0x0087e2000e121848 */
        /* <DEDUP_REMOVED lines=79> */
[----:B------:R-:W-:Y:S01]  /*81c0*/  IADD3 R136, R3, -0x10, RZ ;  /* 0xfffffff003887810 */ /* 0x000fe20007ffe0ff */
[----:B------:R1:W-:Y:S01]  /*81d0*/  LDGSTS.E [R160+0xdc00], [R224.64], !P2 ;  /* 0x0dc00000e0a07fae */ /* 0x0003e2000d121848 */
[----:B------:R-:W-:Y:S02]  /*81e0*/  ISETP.GE.U32.AND P6, PT, R137, 0x7fffff7d, PT ;  /* 0x7fffff7d8900780c */ /* 0x000fe40003fc6070 */
[C---:B------:R-:W-:Y:S01]  /*81f0*/  IADD3 R137, R3.reuse, -0xc, RZ ;  /* 0xfffffff403897810 */ /* 0x040fe20007ffe0ff */
[----:B------:R1:W-:Y:S01]  /*8200*/  LDGSTS.E [R160+0xe400], [R230.64], !P4 ;  /* 0x0e400000e6a07fae */ /* 0x0003e2000e121848 */
[----:B------:R-:W-:Y:S02]  /*8210*/  ISETP.GE.U32.AND P4, PT, R136, 0x7fffff71, PT ;  /* 0x7fffff718800780c */ /* 0x000fe40003f86070 */
[----:B------:R-:W-:Y:S01]  /*8220*/  IADD3 R136, R3, -0x18, RZ ;  /* 0xffffffe803887810 */ /* 0x000fe20007ffe0ff */
[----:B------:R1:W-:Y:S01]  /*8230*/  LDGSTS.E [R160+0xec00], [R236.64], !P3 ;  /* 0x0ec00000eca07fae */ /* 0x0003e2000d921848 */
[----:B------:R-:W-:-:S02]  /*8240*/  ISETP.GE.U32.AND P2, PT, R137, 0x7fffff75, PT ;  /* 0x7fffff758900780c */ /* 0x000fc40003f46070 */
[C---:B------:R-:W-:Y:S01]  /*8250*/  IADD3 R137, R3.reuse, -0x14, RZ ;  /* 0xffffffec03897810 */ /* 0x040fe20007ffe0ff */
[----:B------:R1:W-:Y:S01]  /*8260*/  LDGSTS.E [R160+0xf400], [R242.64], !P1 ;  /* 0x0f400000f2a07fae */ /* 0x0003e2000c921848 */
[----:B------:R-:W-:Y:S02]  /*8270*/  ISETP.GE.U32.AND P1, PT, R136, 0x7fffff69, PT ;  /* 0x7fffff698800780c */ /* 0x000fe40003f26070 */
[----:B------:R-:W-:Y:S01]  /*8280*/  IADD3 R136, R3, -0x1c, RZ ;  /* 0xffffffe403887810 */ /* 0x000fe20007ffe0ff */
[----:B------:R1:W-:Y:S01]  /*8290*/  LDGSTS.E [R160+0xfc00], [R248.64], !P0 ;  /* 0x0fc00000f8a07fae */ /* 0x0003e2000c121848 */
[----:B------:R-:W-:Y:S02]  /*82a0*/  ISETP.GE.U32.AND P3, PT, R137, 0x7fffff6d, PT ;  /* 0x7fffff6d8900780c */ /* 0x000fe40003f66070 */
[----:B------:R-:W-:Y:S02]  /*82b0*/  LOP3.LUT R137, R2, 0x60, RZ, 0x3c, !PT ;  /* 0x0000006002897812 */ /* 0x000fe400078e3cff */
[----:B------:R-:W-:-:S02]  /*82c0*/  ISETP.GE.U32.AND P0, PT, R136, 0x7fffff65, PT ;  /* 0x7fffff658800780c */ /* 0x000fc40003f06070 */
[C---:B------:R-:W-:Y:S01]  /*82d0*/  IADD3 R144, R3.reuse, -0x20, RZ ;  /* 0xffffffe003907810 */ /* 0x040fe20007ffe0ff */
[----:B------:R1:W-:Y:S01]  /*82e0*/  LDGSTS.E [R137+0x600], [R48.64], !P6 ;  /* 0x0060000030897fae */ /* 0x0003e2000f121848 */
[C---:B------:R-:W-:Y:S02]  /*82f0*/  IADD3 R136, R3.reuse, -0x24, RZ ;  /* 0xffffffdc03887810 */ /* 0x040fe40007ffe0ff */
        /* <DEDUP_REMOVED lines=9> */
[C---:B------:R-:W-:Y:S01]  /*8390*/  IADD3 R144, R3.reuse, -0x30, RZ ;  /* 0xffffffd003907810 */ /* 0x040fe20007ffe0ff */
[----:B------:R1:W-:Y:S01]  /*83a0*/  LDGSTS.E [R137+0x2600], [R40.64], !P3 ;  /* 0x0260000028897fae */ /* 0x0003e2000d921848 */
[----:B------:R-:W-:Y:S02]  /*83b0*/  IADD3 R136, R3, -0x34, RZ ;  /* 0xffffffcc03887810 */ /* 0x000fe40007ffe0ff */
[----:B------:R-:W-:Y:S01]  /*83c0*/  ISETP.GE.U32.AND P3, PT, R144, 0x7fffff51, PT ;  /* 0x7fffff519000780c */ /* 0x000fe20003f66070 */
[----:B------:R1:W-:Y:S01]  /*83d0*/  LDGSTS.E [R137+0x2e00], [R38.64], !P1 ;  /* 0x02e0000026897fae */ /* 0x0003e2000c921848 */
[----:B------:R-:W-:-:S02]  /*83e0*/  ISETP.GE.U32.AND P1, PT, R136, 0x7fffff4d, PT ;  /* 0x7fffff4d8800780c */ /* 0x000fc40003f26070 */
[C---:B------:R-:W-:Y:S01]  /*83f0*/  IADD3 R144, R3.reuse, -0x38, RZ ;  /* 0xffffffc803907810 */ /* 0x040fe20007ffe0ff */
[----:B------:R-:W-:Y:S01]  /*8400*/  STL.64 [R1+0x670], R176 ;  /* 0x000670b001007387 */ /* 0x000fe20000100a00 */
[----:B------:R-:W-:-:S03]  /*8410*/  IADD3 R136, R3, -0x3c, RZ ;  /* 0xffffffc403887810 */ /* 0x000fc60007ffe0ff */
[----:B------:R1:W-:Y:S01]  /*8420*/  LDGSTS.E [R137+0x3600], [R36.64], !P0 ;  /* 0x0360000024897fae */ /* 0x0003e2000c121848 */
[----:B------:R-:W-:Y:S02]  /*8430*/  ISETP.GE.U32.AND P0, PT, R144, 0x7fffff49, PT ;  /* 0x7fffff499000780c */ /* 0x000fe40003f06070 */
[C---:B------:R-:W-:Y:S01]  /*8440*/  IADD3 R144, R3.reuse, -0x40, RZ ;  /* 0xffffffc003907810 */ /* 0x040fe20007ffe0ff */
[----:B------:R1:W-:Y:S04]  /*8450*/  STL.64 [R1+0x678], R184 ;  /* 0x000678b801007387 */ /* 0x0003e80000100a00 */
[----:B------:R1:W-:Y:S01]  /*8460*/  LDGSTS.E [R137+0x3e00], [R34.64], !P6 ;  /* 0x03e0000022897fae */ /* 0x0003e2000f121848 */
[----:B------:R-:W-:Y:S02]  /*8470*/  ISETP.GE.U32.AND P6, PT, R136, 0x7fffff45, PT ;  /* 0x7fffff458800780c */ /* 0x000fe40003fc6070 */
[----:B------:R-:W-:Y:S01]  /*8480*/  IADD3 R136, R3, -0x44, RZ ;  /* 0xffffffbc03887810 */ /* 0x000fe20007ffe0ff */
[----:B------:R1:W-:Y:S04]  /*8490*/  STL.64 [R1+0x680], R192 ;  /* 0x000680c001007387 */ /* 0x0003e80000100a00 */
[----:B------:R-:W-:Y:S04]  /*84a0*/  STL.64 [R1+0x688], R200 ;  /* 0x000688c801007387 */ /* 0x000fe80000100a00 */
[----:B------:R1:W-:Y:S04]  /*84b0*/  STL.64 [R1+0x690], R208 ;  /* 0x000690d001007387 */ /* 0x0003e80000100a00 */
[----:B--2---:R-:W2:Y:S04]  /*84c0*/  LDL.LU.64 R110, [R1+0x838] ;  /* 0x00083800016e7983 */ /* 0x004ea80000300a00 */
[----:B------:R3:W-:Y:S01]  /*84d0*/  LDGSTS.E [R137+0x4600], [R32.64], !P5 ;  /* 0x0460000020897fae */ /* 0x0007e2000e921848 */
[----:B------:R-:W-:-:S02]  /*84e0*/  ISETP.GE.U32.AND P5, PT, R144, 0x7fffff41, PT ;  /* 0x7fffff419000780c */ /* 0x000fc40003fa6070 */
[C---:B------:R-:W-:Y:S01]  /*84f0*/  IADD3 R144, R3.reuse, -0x48, RZ ;  /* 0xffffffb803907810 */ /* 0x040fe20007ffe0ff */
[----:B-1----:R-:W2:Y:S04]  /*8500*/  LDL.LU.64 R108, [R1+0x830] ;  /* 0x00083000016c7983 */ /* 0x002ea80000300a00 */
[----:B------:R1:W-:Y:S01]  /*8510*/  LDGSTS.E [R137+0x4e00], [R30.64], !P2 ;  /* 0x04e000001e897fae */ /* 0x0003e2000d121848 */
[----:B------:R-:W-:Y:S02]  /*8520*/  ISETP.GE.U32.AND P2, PT, R136, 0x7fffff3d, PT ;  /* 0x7fffff3d8800780c */ /* 0x000fe40003f46070 */
[----:B------:R-:W-:Y:S01]  /*8530*/  IADD3 R136, R3, -0x4c, RZ ;  /* 0xffffffb403887810 */ /* 0x000fe20007ffe0ff */
[----:B------:R-:W2:Y:S04]  /*8540*/  LDL.LU.64 R106, [R1+0x828] ;  /* 0x00082800016a7983 */ /* 0x000ea80000300a00 */
[----:B------:R-:W2:Y:S04]  /*8550*/  LDL.LU.64 R104, [R1+0x820] ;  /* 0x0008200001687983 */ /* 0x000ea80000300a00 */
[----:B------:R-:W2:Y:S04]  /*8560*/  LDL.LU.64 R102, [R1+0x818] ;  /* 0x0008180001667983 */ /* 0x000ea80000300a00 */
[----:B------:R-:W2:Y:S04]  /*8570*/  LDL.LU.64 R100, [R1+0x810] ;  /* 0x0008100001647983 */ /* 0x000ea80000300a00 */
[----:B------:R1:W-:Y:S01]  /*8580*/  LDGSTS.E [R137+0x5600], [R28.64], !P4 ;  /* 0x056000001c897fae */ /* 0x0003e2000e121848 */
[----:B------:R-:W-:-:S02]  /*8590*/  ISETP.GE.U32.AND P4, PT, R144, 0x7fffff39, PT ;  /* 0x7fffff399000780c */ /* 0x000fc40003f86070 */
[C---:B------:R-:W-:Y:S01]  /*85a0*/  IADD3 R144, R3.reuse, -0x50, RZ ;  /* 0xffffffb003907810 */ /* 0x040fe20007ffe0ff */
[----:B------:R-:W2:Y:S04]  /*85b0*/  LDL.LU.64 R98, [R1+0x808] ;  /* 0x0008080001627983 */ /* 0x000ea80000300a00 */
        /* <DEDUP_REMOVED lines=21> */
[----:B---3--:R-:W3:Y:S04]  /*8710*/  LDL.LU.64 R78, [R1+0x7b8] ;  /* 0x0007b800014e7983 */ /* 0x008ee80000300a00 */
        /* <DEDUP_REMOVED lines=32> */
[----:B------:R-:W2:Y:S01]  /*8920*/  LDL.LU.64 R48, [R1+0x740] ;  /* 0x0007400001307983 */ /* 0x000ea20000300a00 */
[----:B------:R-:W-:-:S03]  /*8930*/  IADD3 R145, R3, -0x80, RZ ;  /* 0xffffff8003917810 */ /* 0x000fc60007ffe0ff */
        /* <DEDUP_REMOVED lines=8> */
[----:B------:R-:W-:-:S03]  /*89c0*/  ISETP.GE.U32.AND P5, PT, R144, 0x7fffff09, PT ;  /* 0x7fffff099000780c */ /* 0x000fc60003fa6070 */
[----:B------:R-:W2:Y:S04]  /*89d0*/  LDL.LU.64 R38, [R1+0x718] ;  /* 0x0007180001267983 */ /* 0x000ea80000300a00 */
[----:B------:R1:W-:Y:S01]  /*89e0*/  LDGSTS.E [R137+0xbe00], [R198.64], !P2 ;  /* 0x0be00000c6897fae */ /* 0x0003e2000d121848 */
[----:B------:R-:W-:-:S03]  /*89f0*/  ISETP.GE.U32.AND P2, PT, R136, 0x7fffff05, PT ;  /* 0x7fffff058800780c */ /* 0x000fc60003f46070 */
[----:B------:R-:W2:Y:S04]  /*8a00*/  LDL.LU.64 R36, [R1+0x710] ;  /* 0x0007100001247983 */ /* 0x000ea80000300a00 */
[----:B------:R1:W-:Y:S01]  /*8a10*/  LDGSTS.E [R137+0xc600], [R206.64], !P4 ;  /* 0x0c600000ce897fae */ /* 0x0003e2000e121848 */
[----:B------:R-:W-:-:S03]  /*8a20*/  ISETP.GE.U32.AND P4, PT, R145, 0x7fffff01, PT ;  /* 0x7fffff019100780c */ /* 0x000fc60003f86070 */
[----:B------:R-:W2:Y:S04]  /*8a30*/  LDL.LU.64 R34, [R1+0x708] ;  /* 0x0007080001227983 */ /* 0x000ea80000300a00 */
[----:B------:R-:W2:Y:S04]  /*8a40*/  LDL.LU.64 R32, [R1+0x700] ;  /* 0x0007000001207983 */ /* 0x000ea80000300a00 */
[----:B-1----:R-:W2:Y:S04]  /*8a50*/  LDL.LU.64 R30, [R1+0x6f8] ;  /* 0x0006f800011e7983 */ /* 0x002ea80000300a00 */
[----:B------:R-:W2:Y:S04]  /*8a60*/  LDL.LU.64 R28, [R1+0x6f0] ;  /* 0x0006f000011c7983 */ /* 0x000ea80000300a00 */
[----:B------:R-:W2:Y:S04]  /*8a70*/  LDL.LU.64 R26, [R1+0x6e8] ;  /* 0x0006e800011a7983 */ /* 0x000ea80000300a00 */
[----:B------:R-:W2:Y:S04]  /*8a80*/  LDL.LU.64 R24, [R1+0x6e0] ;  /* 0x0006e00001187983 */ /* 0x000ea80000300a00 */
[----:B------:R-:W2:Y:S04]  /*8a90*/  LDL.LU.64 R22, [R1+0x6d8] ;  /* 0x0006d80001167983 */ /* 0x000ea80000300a00 */
[----:B------:R-:W2:Y:S04]  /*8aa0*/  LDL.LU.64 R20, [R1+0x6d0] ;  /* 0x0006d00001147983 */ /* 0x000ea80000300a00 */
[----:B------:R1:W-:Y:S04]  /*8ab0*/  LDGSTS.E [R137+0xce00], [R18.64], !P3 ;  /* 0x0ce0000012897fae */ /* 0x0003e8000d921848 */
[----:B------:R4:W-:Y:S04]  /*8ac0*/  LDGSTS.E [R137+0xd600], [R16.64], !P1 ;  /* 0x0d60000010897fae */ /* 0x0009e8000c921848 */
[----:B------:R4:W-:Y:S04]  /*8ad0*/  LDGSTS.E [R137+0xde00], [R14.64], !P0 ;  /* 0x0de000000e897fae */ /* 0x0009e8000c121848 */
[----:B-1----:R-:W2:Y:S04]  /*8ae0*/  LDL.LU.64 R18, [R1+0x6c8] ;  /* 0x0006c80001127983 */ /* 0x002ea80000300a00 */
[----:B----4-:R-:W4:Y:S04]  /*8af0*/  LDL.LU.64 R16, [R1+0x6c0] ;  /* 0x0006c00001107983 */ /* 0x010f280000300a00 */
[----:B------:R-:W2:Y:S04]  /*8b00*/  LDL.LU.64 R14, [R1+0x6b8] ;  /* 0x0006b800010e7983 */ /* 0x000ea80000300a00 */
[----:B------:R1:W-:Y:S04]  /*8b10*/  LDGSTS.E [R137+0xe600], [R12.64], !P6 ;  /* 0x0e6000000c897fae */ /* 0x0003e8000f121848 */
[----:B------:R1:W-:Y:S04]  /*8b20*/  LDGSTS.E [R137+0xee00], [R10.64], !P5 ;  /* 0x0ee000000a897fae */ /* 0x0003e8000e921848 */
[----:B------:R1:W-:Y:S04]  /*8b30*/  LDGSTS.E [R137+0xf600], [R8.64], !P2 ;  /* 0x0f60000008897fae */ /* 0x0003e8000d121848 */
[----:B-1----:R-:W2:Y:S04]  /*8b40*/  LDL.LU.64 R12, [R1+0x6b0] ;  /* 0x0006b000010c7983 */ /* 0x002ea80000300a00 */
[----:B------:R-:W2:Y:S04]  /*8b50*/  LDL.LU.64 R10, [R1+0x6a8] ;  /* 0x0006a800010a7983 */ /* 0x000ea80000300a00 */
[----:B------:R-:W2:Y:S04]  /*8b60*/  LDL.LU.64 R8, [R1+0x6a0] ;  /* 0x0006a00001087983 */ /* 0x000ea80000300a00 */
[----:B------:R1:W-:Y:S04]  /*8b70*/  LDGSTS.E [R137+0xfe00], [R6.64], !P4 ;  /* 0x0fe0000006897fae */ /* 0x0003e8000e121848 */
[----:B------:R-:W1:Y:S01]  /*8b80*/  S2R R144, SR_TID.X ;  /* 0x0000000000907919 */ /* 0x000e620000002100 */
[----:B------:R-:W-:-:S03]  /*8b90*/  IADD3 R136, R3, -0x81, RZ ;  /* 0xffffff7f03887810 */ /* 0x000fc60007ffe0ff */
[----:B------:R-:W0:Y:S04]  /*8ba0*/  LDGDEPBAR ;  /* 0x00000000000079af */ /* 0x000e280000000000 */
[----:B-1----:R-:W2:Y:S01]  /*8bb0*/  LDL.LU.64 R6, [R1+0x698] ;  /* 0x0006980001067983 */ /* 0x002ea20000300a00 */
[----:B------:R-:W-:Y:S01]  /*8bc0*/  ISETP.GE.U32.AND P1, PT, R136, 0x7fffff00, PT ;  /* 0x7fffff008800780c */ /* 0x000fe20003f26070 */
[----:B------:R-:W-:Y:S01]  /*8bd0*/  IMAD.MOV.U32 R136, RZ, RZ, 0x7f ;  /* 0x0000007fff887424 */ /* 0x000fe200078e00ff */
[C---:B------:R-:W-:Y:S01]  /*8be0*/  LOP3.LUT R169, R2.reuse, 0x10, RZ, 0x3c, !PT ;  /* 0x0000001002a97812 */ /* 0x040fe200078e3cff */
[----:B------:R-:W-:Y:S01]  /*8bf0*/  IMAD.MOV.U32 R252, RZ, RZ, c[0x0][0x188] ;  /* 0x00006200fffc7624 */ /* 0x000fe200078e00ff */
[----:B------:R-:W-:Y:S01]  /*8c00*/  LOP3.LUT R161, R2, 0x30, RZ, 0x3c, !PT ;  /* 0x0000003002a17812 */ /* 0x000fe200078e3cff */
[----:B------:R-:W3:Y:S01]  /*8c10*/  LDL.LU.64 R184, [R1+0x1c8] ;  /* 0x0001c80001b87983 */ /* 0x000ee20000300a00 */
[----:B------:R-:W-:-:S02]  /*8c20*/  IADD3 R136, R136, c[0x0][0x180], RZ ;  /* 0x0000600088887a10 */ /* 0x000fc40007ffe0ff */
[----:B------:R-:W-:Y:S01]  /*8c30*/  LOP3.LUT R153, R2, 0x50, RZ, 0x3c, !PT ;  /* 0x0000005002997812 */ /* 0x000fe200078e3cff */
[----:B------:R-:W3:Y:S01]  /*8c40*/  LDL.LU.64 R176, [R1+0x1a8] ;  /* 0x0001a80001b07983 */ /* 0x000ee20000300a00 */
[----:B------:R-:W-:Y:S02]  /*8c50*/  ISETP.GT.AND P6, PT, R136, 0x7f, PT ;  /* 0x0000007f8800780c */ /* 0x000fe40003fc4270 */
[----:B------:R-:W-:-:S04]  /*8c60*/  LOP3.LUT R144, R144, 0x7f, RZ, 0xc0, !PT ;  /* 0x0000007f90907812 */ /* 0x000fc800078ec0ff */
[C---:B------:R-:W-:Y:S02]  /*8c70*/  ISETP.GE.AND P3, PT, R144.reuse, R145, PT ;  /* 0x000000919000720c */ /* 0x040fe40003f66270 */
[----:B------:R-:W-:Y:S02]  /*8c80*/  ISETP.GE.AND P5, PT, R144, c[0x0][0x180], PT ;  /* 0x0000600090007a0c */ /* 0x000fe40003fa6270 */
[----:B------:R-:W-:-:S04]  /*8c90*/  SEL R144, RZ, 0x4, !P6 ;  /* 0x00000004ff907807 */ /* 0x000fc80007000000 */
[----:B------:R-:W-:-:S04]  /*8ca0*/  SEL R144, R144, RZ, !P5 ;  /* 0x000000ff90907207 */ /* 0x000fc80006800000 */
[----:B------:R-:W-:Y:S02]  /*8cb0*/  ISETP.NE.U32.AND P5, PT, R144, RZ, PT ;  /* 0x000000ff9000720c */ /* 0x000fe40003fa5070 */
[----:B------:R-:W-:-:S04]  /*8cc0*/  IADD3 R152, R3, -0x89, RZ ;  /* 0xffffff7703987810 */ /* 0x000fc80007ffe0ff */
[----:B------:R-:W-:Y:S01]  /*8cd0*/  ISETP.GE.U32.AND P6, PT, R152, 0x7ffffef8, PT ;  /* 0x7ffffef89800780c */ /* 0x000fe20003fc6070 */
[----:B------:R-:W-:Y:S01]  /*8ce0*/  IMAD.SHL.U32 R152, R252, 0x80, RZ ;  /* 0x00000080fc987824 */ /* 0x000fe200078e00ff */
[----:B------:R-:W-:Y:S02]  /*8cf0*/  SEL R252, RZ, 0x4, P3 ;  /* 0x00000004fffc7807 */ /* 0x000fe40001800000 */
[----:B------:R-:W-:Y:S02]  /*8d00*/  ISETP.GT.AND P3, PT, R136, 0xff, PT ;  /* 0x000000ff8800780c */ /* 0x000fe40003f64270 */
[----:B------:R-:W-:Y:S01]  /*8d10*/  LOP3.LUT R136, R2, 0x70, RZ, 0x3c, !PT ;  /* 0x0000007002887812 */ /* 0x000fe200078e3cff */
[----:B--2---:R1:W-:Y:S04]  /*8d20*/  LDGSTS.E [R2+0x20000], [R6.64], P5 ;  /* 0x2000000006027fae */ /* 0x0043e8000a921848 */
[----:B------:R2:W-:Y:S04]  /*8d30*/  LDGSTS.E [R2+0x21000], [R22.64], P5 ;  /* 0x2100000016027fae */ /* 0x0005e8000a921848 */
        /* <DEDUP_REMOVED lines=34> */
[----:B---3--:R3:W-:Y:S04]  /*8f60*/  LDGSTS.E [R160+0x24800], [R78.64], P5 ;  /* 0x248000004ea07fae */ /* 0x0087e8000a921848 */
[----:B------:R3:W-:Y:S04]  /*8f70*/  LDGSTS.E [R160+0x25800], [R94.64], P5 ;  /* 0x258000005ea07fae */ /* 0x0007e8000a921848 */
[----:B------:R3:W-:Y:S04]  /*8f80*/  LDGSTS.E [R160+0x26800], [R110.64], P5 ;  /* 0x268000006ea07fae */ /* 0x0007e8000a921848 */
[----:B------:R3:W-:Y:S04]  /*8f90*/  LDGSTS.E [R160+0x27800], [R126.64], P5 ;  /* 0x278000007ea07fae */ /* 0x0007e8000a921848 */
[----:B----4-:R4:W-:Y:S04]  /*8fa0*/  LDGSTS.E [R153+0x20a00], [R16.64], P5 ;  /* 0x20a0000010997fae */ /* 0x0109e8000a921848 */
        /* <DEDUP_REMOVED lines=17> */
[----:B-1----:R-:W4:Y:S04]  /*90c0*/  LDL.LU.64 R168, [R1+0x188] ;  /* 0x0001880001a87983 */ /* 0x002f280000300a00 */
[----:B------:R2:W-:Y:S04]  /*90d0*/  LDGSTS.E [R136+0x22e00], [R52.64], P5 ;  /* 0x22e0000034887fae */ /* 0x0005e8000a921848 */
[----:B------:R2:W-:Y:S04]  /*90e0*/  LDGSTS.E [R136+0x23e00], [R68.64], P5 ;  /* 0x23e0000044887fae */ /* 0x0005e8000a921848 */
[----:B------:R2:W-:Y:S04]  /*90f0*/  LDGSTS.E [R136+0x24e00], [R84.64], P5 ;  /* 0x24e0000054887fae */ /* 0x0005e8000a921848 */
[----:B------:R2:W-:Y:S04]  /*9100*/  LDGSTS.E [R136+0x25e00], [R100.64], P5 ;  /* 0x25e0000064887fae */ /* 0x0005e8000a921848 */
[----:B---3--:R-:W3:Y:S04]  /*9110*/  LDL.LU.64 R160, [R1+0x168] ;  /* 0x0001680001a07983 */ /* 0x008ee80000300a00 */
[----:B------:R2:W-:Y:S04]  /*9120*/  LDGSTS.E [R136+0x26e00], [R116.64], P5 ;  /* 0x26e0000074887fae */ /* 0x0005e8000a921848 */
[----:B------:R2:W-:Y:S01]  /*9130*/  LDGSTS.E [R136+0x27e00], [R132.64], P5 ;  /* 0x27e0000084887fae */ /* 0x0005e2000a921848 */
[----:B------:R-:W-:-:S03]  /*9140*/  IADD3 R145, R3, -0x85, RZ ;  /* 0xffffff7b03917810 */ /* 0x000fc60007ffe0ff */
[----:B------:R-:W0:Y:S04]  /*9150*/  LDGDEPBAR ;  /* 0x00000000000079af */ /* 0x000e280000000000 */
[----:B--2---:R-:W4:Y:S01]  /*9160*/  LDL.LU.64 R136, [R1+0x148] ;  /* 0x0001480001887983 */ /* 0x004f220000300a00 */
[----:B------:R-:W-:Y:S02]  /*9170*/  ISETP.GE.U32.AND P0, PT, R145, 0x7ffffefc, PT ;  /* 0x7ffffefc9100780c */ /* 0x000fe40003f06070 */
[----:B------:R-:W-:-:S04]  /*9180*/  IADD3 R145, R3, -0x8d, RZ ;  /* 0xffffff7303917810 */ /* 0x000fc80007ffe0ff */
[----:B------:R-:W-:Y:S02]  /*9190*/  ISETP.GE.U32.AND P2, PT, R145, 0x7ffffef4, PT ;  /* 0x7ffffef49100780c */ /* 0x000fe40003f46070 */
[C---:B------:R-:W-:Y:S02]  /*91a0*/  IADD3 R145, R3.reuse, -0x91, RZ ;  /* 0xffffff6f03917810 */ /* 0x040fe40007ffe0ff */
[----:B------:R-:W-:Y:S02]  /*91b0*/  IADD3 R144, R3, -0x99, RZ ;  /* 0xffffff6703907810 */ /* 0x000fe40007ffe0ff */
[----:B------:R-:W-:Y:S02]  /*91c0*/  ISETP.GE.U32.AND P4, PT, R145, 0x7ffffef0, PT ;  /* 0x7ffffef09100780c */ /* 0x000fe40003f86070 */
[----:B------:R-:W-:Y:S01]  /*91d0*/  IADD3 R145, R3, -0x95, RZ ;  /* 0xffffff6b03917810 */ /* 0x000fe20007ffe0ff */
[----:B------:R-:W-:Y:S01]  /*91e0*/  IMAD.WIDE R192, R152, 0x4, R4 ;  /* 0x0000000498c07825 */ /* 0x000fe200078e0204 */
[----:B------:R-:W-:Y:S01]  /*91f0*/  BAR.SYNC.DEFER_BLOCKING 0x0 ;  /* 0x0000000000007b1d */ /* 0x000fe20000010000 */
[----:B------:R-:W-:-:S02]  /*9200*/  SEL R252, R252, RZ, P3 ;  /* 0x000000fffcfc7207 */ /* 0x000fc40001800000 */
[----:B------:R-:W-:Y:S01]  /*9210*/  IMAD.WIDE R184, R152, 0x4, R184 ;  /* 0x0000000498b87825 */ /* 0x000fe200078e02b8 */
[----:B------:R-:W-:Y:S02]  /*9220*/  ISETP.GE.U32.AND P5, PT, R145, 0x7ffffeec, PT ;  /* 0x7ffffeec9100780c */ /* 0x000fe40003fa6070 */
[----:B------:R-:W-:Y:S01]  /*9230*/  ISETP.GE.U32.AND P3, PT, R144, 0x7ffffee8, PT ;  /* 0x7ffffee89000780c */ /* 0x000fe20003f66070 */
[C---:B------:R-:W-:Y:S01]  /*9240*/  IMAD.WIDE R176, R152.reuse, 0x4, R176 ;  /* 0x0000000498b07825 */ /* 0x040fe200078e02b0 */
[----:B------:R-:W4:Y:S04]  /*9250*/  LDL.LU.64 R144, [R1+0x128] ;  /* 0x0001280001907983 */ /* 0x000f280000300a00 */
[----:B------:R-:W4:Y:S04]  /*9260*/  LDL.LU.64 R208, [R1+0x108] ;  /* 0x0001080001d07983 */ /* 0x000f280000300a00 */
[----:B------:R1:W-:Y:S04]  /*9270*/  STL.64 [R1+0x220], R192 ;  /* 0x000220c001007387 */ /* 0x0003e80000100a00 */
[----:B------:R1:W-:Y:S04]  /*9280*/  STL.64 [R1+0x1c8], R184 ;  /* 0x0001c8b801007387 */ /* 0x0003e80000100a00 */
[----:B------:R-:W4:Y:S04]  /*9290*/  LDL.LU.64 R200, [R1+0xe8] ;  /* 0x0000e80001c87983 */ /* 0x000f280000300a00 */
[----:B------:R-:W-:Y:S01]  /*92a0*/  @!PT LDS RZ, [RZ] ;  /* 0x00000000fffff984 */ /* 0x000fe20000000800 */
[----:B------:R-:W-:Y:S01]  /*92b0*/  @!PT LDS RZ, [RZ] ;  /* 0x00000000fffff984 */ /* 0x000fe20000000800 */
[----:B------:R-:W-:Y:S01]  /*92c0*/  @!PT LDS RZ, [RZ] ;  /* 0x00000000fffff984 */ /* 0x000fe20000000800 */
[----:B------:R1:W-:Y:S04]  /*92d0*/  LDGSTS.E [R2+0x10000], [R192.64], !P1 ;  /* 0x10000000c0027fae */ /* 0x0003e8000c921848 */
[----:B------:R4:W-:Y:S04]  /*92e0*/  STL.64 [R1+0x1a8], R176 ;  /* 0x0001a8b001007387 */ /* 0x0009e80000100a00 */
[----:B------:R4:W-:Y:S04]  /*92f0*/  LDGSTS.E [R2+0x10800], [R184.64], !P0 ;  /* 0x10800000b8027fae */ /* 0x0009e8000c121848 */
[----:B-1----:R-:W4:Y:S04]  /*9300*/  LDL.LU.64 R192, [R1+0xc8] ;  /* 0x0000c80001c07983 */ /* 0x002f280000300a00 */
[----:B------:R1:W-:Y:S01]  /*9310*/  LDGSTS.E [R2+0x11000], [R176.64], !P6 ;  /* 0x11000000b0027fae */ /* 0x0003e2000f121848 */
[----:B----4-:R-:W-:-:S05]  /*9320*/  IMAD.WIDE R168, R152, 0x4, R168 ;  /* 0x0000000498a87825 */ /* 0x010fca00078e02a8 */
[----:B------:R4:W-:Y:S04]  /*9330*/  STL.64 [R1+0x188], R168 ;  /* 0x000188a801007387 */ /* 0x0009e80000100a00 */
[----:B------:R-:W2:Y:S04]  /*9340*/  LDL.LU.64 R184, [R1+0xa8] ;  /* 0x0000a80001b87983 */ /* 0x000ea80000300a00 */
[----:B-1----:R-:W2:Y:S04]  /*9350*/  LDL.LU.64 R176, [R1+0x88] ;  /* 0x0000880001b07983 */ /* 0x002ea80000300a00 */
[----:B------:R4:W-:Y:S01]  /*9360*/  LDGSTS.E [R2+0x11800], [R168.64], !P2 ;  /* 0x11800000a8027fae */ /* 0x0009e2000d121848 */
[----:B---3--:R-:W-:-:S05]  /*9370*/  IMAD.WIDE R160, R152, 0x4, R160 ;  /* 0x0000000498a07825 */ /* 0x008fca00078e02a0 */
[----:B------:R1:W-:Y:S04]  /*9380*/  STL.64 [R1+0x168], R160 ;  /* 0x000168a001007387 */ /* 0x0003e80000100a00 */
[----:B----4-:R-:W3:Y:S04]  /*9390*/  LDL.LU.64 R168, [R1+0x68] ;  /* 0x0000680001a87983 */ /* 0x010ee80000300a00 */
[----:B------:R1:W-:Y:S01]  /*93a0*/  LDGSTS.E [R2+0x12000], [R160.64], !P4 ;  /* 0x12000000a0027fae */ /* 0x0003e2000e121848 */
[----:B------:R-:W-:-:S05]  /*93b0*/  IMAD.WIDE R136, R152, 0x4, R136 ;  /* 0x0000000498887825 */ /* 0x000fca00078e0288 */
[----:B------:R4:W-:Y:S04]  /*93c0*/  STL.64 [R1+0x148], R136 ;  /* 0x0001488801007387 */ /* 0x0009e80000100a00 */
[----:B-1----:R-:W3:Y:S04]  /*93d0*/  LDL.LU.64 R160, [R1+0x48] ;  /* 0x0000480001a07983 */ /* 0x002ee80000300a00 */
[----:B------:R4:W-:Y:S04]  /*93e0*/  LDGSTS.E [R2+0x12800], [R136.64], !P5 ;  /* 0x1280000088027fae */ /* 0x0009e8000e921848 */
[----:B----4-:R-:W4:Y:S01]  /*93f0*/  LDL.LU.64 R136, [R1+0x28] ;  /* 0x0000280001887983 */ /* 0x010f220000300a00 */
[----:B------:R-:W-:-:S02]  /*9400*/  IADD3 R4, R3, -0xa1, RZ ;  /* 0xffffff5f03047810 */ /* 0x000fc40007ffe0ff */
[C---:B------:R-:W-:Y:S02]  /*9410*/  IADD3 R153, R3.reuse, -0x9d, RZ ;  /* 0xffffff6303997810 */ /* 0x040fe40007ffe0ff */
[----:B------:R-:W-:Y:S02]  /*9420*/  IADD3 R5, R3, -0xa5, RZ ;  /* 0xffffff5b03057810 */ /* 0x000fe40007ffe0ff */
[----:B------:R-:W-:Y:S02]  /*9430*/  ISETP.GE.U32.AND P0, PT, R4, 0x7ffffee0, PT ;  /* 0x7ffffee00400780c */ /* 0x000fe40003f06070 */
[----:B------:R-:W-:Y:S02]  /*9440*/  ISETP.GE.U32.AND P1, PT, R153, 0x7ffffee4, PT ;  /* 0x7ffffee49900780c */ /* 0x000fe40003f26070 */
[----:B------:R-:W-:Y:S02]  /*9450*/  IADD3 R4, R3, -0xa9, RZ ;  /* 0xffffff5703047810 */ /* 0x000fe40007ffe0ff */
[----:B------:R-:W-:-:S02]  /*9460*/  ISETP.GE.U32.AND P6, PT, R5, 0x7ffffedc, PT ;  /* 0x7ffffedc0500780c */ /* 0x000fc40003fc6070 */
[C---:B------:R-:W-:Y:S02]  /*9470*/  IADD3 R5, R3.reuse, -0xad, RZ ;  /* 0xffffff5303057810 */ /* 0x040fe40007ffe0ff */
[----:B------:R-:W-:Y:S01]  /*9480*/  ISETP.GE.U32.AND P2, PT, R4, 0x7ffffed8, PT ;  /* 0x7ffffed80400780c */ /* 0x000fe20003f46070 */
[C---:B------:R-:W-:Y:S01]  /*9490*/  IMAD.WIDE R144, R152.reuse, 0x4, R144 ;  /* 0x0000000498907825 */ /* 0x040fe200078e0290 */
[----:B------:R-:W-:Y:S02]  /*94a0*/  IADD3 R4, R3, -0xb1, RZ ;  /* 0xffffff4f03047810 */ /* 0x000fe40007ffe0ff */
[----:B------:R-:W-:Y:S01]  /*94b0*/  ISETP.GE.U32.AND P4, PT, R5, 0x7ffffed4, PT ;  /* 0x7ffffed40500780c */ /* 0x000fe20003f86070 */
[----:B------:R-:W-:Y:S01]  /*94c0*/  IMAD.WIDE R208, R152, 0x4, R208 ;  /* 0x0000000498d07825 */ /* 0x000fe200078e02d0 */
[C---:B------:R-:W-:Y:S01]  /*94d0*/  IADD3 R5, R3.reuse, -0xb5, RZ ;  /* 0xffffff4b03057810 */ /* 0x040fe20007ffe0ff */
[----:B------:R1:W-:Y:S01]  /*94e0*/  LDGSTS.E [R2+0x13000], [R144.64], !P3 ;  /* 0x1300000090027fae */ /* 0x0003e2000d921848 */
[----:B------:R-:W-:Y:S01]  /*94f0*/  ISETP.GE.U32.AND P5, PT, R4, 0x7ffffed0, PT ;  /* 0x7ffffed00400780c */ /* 0x000fe20003fa6070 */
[C---:B------:R-:W-:Y:S01]  /*9500*/  IMAD.WIDE R200, R152.reuse, 0x4, R200 ;  /* 0x0000000498c87825 */ /* 0x040fe200078e02c8 */
[----:B------:R-:W-:Y:S01]  /*9510*/  IADD3 R4, R3, -0xb9, RZ ;  /* 0xffffff4703047810 */ /* 0x000fe20007ffe0ff */
[----:B------:R1:W-:Y:S01]  /*9520*/  STL.64 [R1+0x128], R144 ;  /* 0x0001289001007387 */ /* 0x0003e20000100a00 */
[----:B------:R-:W-:Y:S01]  /*9530*/  ISETP.GE.U32.AND P3, PT, R5, 0x7ffffecc, PT ;  /* 0x7ffffecc0500780c */ /* 0x000fe20003f66070 */
[----:B------:R-:W-:-:S02]  /*9540*/  IMAD.WIDE R192, R152, 0x4, R192 ;  /* 0x0000000498c07825 */ /* 0x000fc400078e02c0 */
[----:B------:R1:W-:Y:S01]  /*9550*/  LDGSTS.E [R2+0x13800], [R208.64], !P1 ;  /* 0x13800000d0027fae */ /* 0x0003e2000c921848 */
[----:B------:R-:W-:-:S03]  /*9560*/  ISETP.GE.U32.AND P1, PT, R4, 0x7ffffec8, PT ;  /* 0x7ffffec80400780c */ /* 0x000fc60003f26070 */
[----:B------:R1:W-:Y:S04]  /*9570*/  LDGSTS.E [R2+0x14000], [R200.64], !P0 ;  /* 0x14000000c8027fae */ /* 0x0003e8000c121848 */
[----:B-1----:R-:W4:Y:S04]  /*9580*/  LDL.LU.64 R144, [R1+0x8] ;  /* 0x0000080001907983 */ /* 0x002f280000300a00 */
[----:B------:R1:W-:Y:S04]  /*9590*/  STL.64 [R1+0x108], R208 ;  /* 0x000108d001007387 */ /* 0x0003e80000100a00 */
[----:B------:R1:W-:Y:S04]  /*95a0*/  LDGSTS.E [R2+0x14800], [R192.64], !P6 ;  /* 0x14800000c0027fae */ /* 0x0003e8000f121848 */
[----:B-1----:R-:W4:Y:S04]  /*95b0*/  LDL.LU.64 R208, [R1+0x690] ;  /* 0x0006900001d07983 */ /* 0x002f280000300a00 */
[----:B------:R1:W-:Y:S04]  /*95c0*/  STL.64 [R1+0xe8], R200 ;  /* 0x0000e8c801007387 */ /* 0x0003e80000100a00 */
[----:B-1----:R-:W4:Y:S04]  /*95d0*/  LDL.LU.64 R200, [R1+0x688] ;  /* 0x0006880001c87983 */ /* 0x002f280000300a00 */
[----:B------:R1:W-:Y:S04]  /*95e0*/  STL.64 [R1+0xc8], R192 ;  /* 0x0000c8c001007387 */ /* 0x0003e80000100a00 */
[----:B-1----:R-:W4:Y:S01]  /*95f0*/  LDL.LU.64 R192, [R1+0x680] ;  /* 0x0006800001c07983 */ /* 0x002f220000300a00 */
[----:B--2---:R-:W-:-:S04]  /*9600*/  IMAD.WIDE R184, R152, 0x4, R184 ;  /* 0x0000000498b87825 */ /* 0x004fc800078e02b8 */
[C---:B------:R-:W-:Y:S01]  /*9610*/  IMAD.WIDE R176, R152.reuse, 0x4, R176 ;  /* 0x0000000498b07825 */ /* 0x040fe200078e02b0 */
[----:B------:R1:W-:Y:S04]  /*9620*/  STL.64 [R1+0xa8], R184 ;  /* 0x0000a8b801007387 */ /* 0x0003e80000100a00 */
[----:B------:R1:W-:Y:S04]  /*9630*/  LDGSTS.E [R2+0x15000], [R184.64], !P2 ;  /* 0x15000000b8027fae */ /* 0x0003e8000d121848 */
[----:B------:R2:W-:Y:S01]  /*9640*/  LDGSTS.E [R2+0x15800], [R176.64], !P4 ;  /* 0x15800000b0027fae */ /* 0x0005e2000e121848 */
[----:B---3--:R-:W-:-:S03]  /*9650*/  IMAD.WIDE R168, R152, 0x4, R168 ;  /* 0x0000000498a87825 */ /* 0x008fc600078e02a8 */
[----:B-1----:R-:W3:Y:S04]  /*9660*/  LDL.LU.64 R184, [R1+0x678] ;  /* 0x0006780001b87983 */ /* 0x002ee80000300a00 */
[----:B------:R2:W-:Y:S04]  /*9670*/  STL.64 [R1+0x88], R176 ;  /* 0x000088b001007387 */ /* 0x0005e80000100a00 */
[----:B------:R1:W-:Y:S04]  /*9680*/  LDGSTS.E [R2+0x16000], [R168.64], !P5 ;  /* 0x16000000a8027fae */ /* 0x0003e8000e921848 */
[----:B--2---:R-:W2:Y:S01]  /*9690*/  LDL.LU.64 R176, [R1+0x670] ;  /* 0x0006700001b07983 */ /* 0x004ea20000300a00 */
[----:B------:R-:W-:-:S03]  /*96a0*/  IMAD.WIDE R160, R152, 0x4, R160 ;  /* 0x0000000498a07825 */ /* 0x000fc600078e02a0 */
[----:B------:R1:W-:Y:S04]  /*96b0*/  STL.64 [R1+0x228], R168 ;  /* 0x000228a801007387 */ /* 0x0003e80000100a00 */
[----:B------:R4:W-:Y:S04]  /*96c0*/  LDGSTS.E [R2+0x16800], [R160.64], !P3 ;  /* 0x16800000a0027fae */ /* 0x0009e8000d921848 */
[----:B-1----:R-:W2:Y:S01]  /*96d0*/  LDL.LU.64 R168, [R1+0x668] ;  /* 0x0006680001a87983 */ /* 0x002ea20000300a00 */
[----:B----4-:R-:W-:-:S03]  /*96e0*/  IMAD.WIDE R136, R152, 0x4, R136 ;  /* 0x0000000498887825 */ /* 0x010fc600078e0288 */
[----:B------:R1:W-:Y:S04]  /*96f0*/  STL.64 [R1+0x230], R160 ;  /* 0x000230a001007387 */ /* 0x0003e80000100a00 */
[----:B------:R4:W-:Y:S04]  /*9700*/  LDGSTS.E [R2+0x17000], [R136.64], !P1 ;  /* 0x1700000088027fae */ /* 0x0009e8000c921848 */
[----:B-1----:R-:W2:Y:S04]  /*9710*/  LDL.LU.64 R160, [R1+0x660] ;  /* 0x0006600001a07983 */ /* 0x002ea80000300a00 */
[----:B------:R4:W-:Y:S04]  /*9720*/  STL.64 [R1+0x238], R136 ;  /* 0x0002388801007387 */ /* 0x0009e80000100a00 */
[----:B----4-:R-:W4:Y:S01]  /*9730*/  LDL.LU.64 R136, [R1+0x658] ;  /* 0x0006580001887983 */ /* 0x010f220000300a00 */
[----:B------:R-:W-:-:S02]  /*9740*/  IADD3 R5, R3, -0xbd, RZ ;  /* 0xffffff4303057810 */ /* 0x000fc40007ffe0ff */
[----:B------:R-:W-:Y:S02]  /*9750*/  IADD3 R4, R3, -0xc1, RZ ;  /* 0xffffff3f03047810 */ /* 0x000fe40007ffe0ff */
[----:B------:R-:W-:Y:S02]  /*9760*/  ISETP.GE.U32.AND P0, PT, R5, 0x7ffffec4, PT ;  /* 0x7ffffec40500780c */ /* 0x000fe40003f06070 */
[----:B------:R-:W-:Y:S01]  /*9770*/  ISETP.GE.U32.AND P6, PT, R4, 0x7ffffec0, PT ;  /* 0x7ffffec00400780c */ /* 0x000fe20003fc6070 */
[----:B------:R-:W-:-:S05]  /*9780*/  IMAD.WIDE R144, R152, 0x4, R144 ;  /* 0x0000000498907825 */ /* 0x000fca00078e0290 */
[----:B------:R1:W-:Y:S05]  /*9790*/  STL.64 [R1+0x240], R144 ;  /* 0x0002409001007387 */ /* 0x0003ea0000100a00 */
[----:B------:R1:W-:Y:S04]  /*97a0*/  LDGSTS.E [R2+0x17800], [R144.64], !P0 ;  /* 0x1780000090027fae */ /* 0x0003e8000c121848 */
[----:B-1----:R-:W2:Y:S01]  /*97b0*/  LDL.LU.64 R144, [R1+0x650] ;  /* 0x0006500001907983 */ /* 0x002ea20000300a00 */
[----:B----4-:R-:W-:-:S05]  /*97c0*/  IMAD.WIDE R152, R152, 0x4, R136 ;  /* 0x0000000498987825 */ /* 0x010fca00078e0288 */
[----:B------:R1:W-:Y:S04]  /*97d0*/  STL.64 [R1+0x248], R152 ;  /* 0x0002489801007387 */ /* 0x0003e80000100a00 */
[----:B------:R1:W-:Y:S04]  /*97e0*/  LDGSTS.E [R2+0x18000], [R152.64], !P6 ;  /* 0x1800000098027fae */ /* 0x0003e8000f121848 */
[----:B-1----:R-:W4:Y:S01]  /*97f0*/  LDL.LU.64 R152, [R1+0x648] ;  /* 0x0006480001987983 */ /* 0x002f220000300a00 */
[C---:B------:R-:W-:Y:S01]  /*9800*/  IADD3 R5, R3.reuse, -0xc5, RZ ;  /* 0xffffff3b03057810 */ /* 0x040fe20007ffe0ff */
[----:B------:R-:W-:Y:S01]  /*9810*/  IMAD.MOV.U32 R136, RZ, RZ, c[0x0][0x188] ;  /* 0x00006200ff887624 */ /* 0x000fe200078e00ff */
[----:B------:R-:W-:-:S02]  /*9820*/  IADD3 R4, R3, -0xc9, RZ ;  /* 0xffffff3703047810 */ /* 0x000fc40007ffe0ff */
[----:B------:R-:W-:Y:S02]  /*9830*/  ISETP.GE.U32.AND P2, PT, R5, 0x7ffffebc, PT ;  /* 0x7ffffebc0500780c */ /* 0x000fe40003f46070 */
[C---:B------:R-:W-:Y:S01]  /*9840*/  IADD3 R5, R3.reuse, -0xcd, RZ ;  /* 0xffffff3303057810 */ /* 0x040fe20007ffe0ff */
[----:B------:R-:W-:Y:S01]  /*9850*/  IMAD.SHL.U32 R136, R136, 0x80, RZ ;  /* 0x0000008088887824 */ /* 0x000fe200078e00ff */
[----:B------:R-:W-:Y:S02]  /*9860*/  ISETP.GE.U32.AND P4, PT, R4, 0x7ffffeb8, PT ;  /* 0x7ffffeb80400780c */ /* 0x000fe40003f86070 */
[----:B------:R-:W-:Y:S02]  /*9870*/  IADD3 R4, R3, -0xd1, RZ ;  /* 0xffffff2f03047810 */ /* 0x000fe40007ffe0ff */
[----:B------:R-:W-:Y:S01]  /*9880*/  ISETP.GE.U32.AND P5, PT, R5, 0x7ffffeb4, PT ;  /* 0x7ffffeb40500780c */ /* 0x000fe20003fa6070 */
[----:B--2---:R-:W-:Y:S01]  /*9890*/  IMAD.WIDE R144, R136, 0x4, R144 ;  /* 0x0000000488907825 */ /* 0x004fe200078e0290 */
[----:B------:R-:W-:-:S02]  /*98a0*/  IADD3 R5, R3, -0xd5, RZ ;  /* 0xffffff2b03057810 */ /* 0x000fc40007ffe0ff */
[----:B------:R-:W-:Y:S02]  /*98b0*/  ISETP.GE.U32.AND P3, PT, R4, 0x7ffffeb0, PT ;  /* 0x7ffffeb00400780c */ /* 0x000fe40003f66070 */
[----:B------:R-:W-:Y:S01]  /*98c0*/  IADD3 R4, R3, -0xd9, RZ ;  /* 0xffffff2703047810 */ /* 0x000fe20007ffe0ff */
[----:B------:R1:W-:Y:S01]  /*98d0*/  STL.64 [R1+0x278], R144 ;  /* 0x0002789001007387 */ /* 0x0003e20000100a00 */
[----:B------:R-:W-:Y:S02]  /*98e0*/  ISETP.GE.U32.AND P1, PT, R5, 0x7ffffeac, PT ;  /* 0x7ffffeac0500780c */ /* 0x000fe40003f26070 */
[----:B------:R-:W-:Y:S01]  /*98f0*/  IADD3 R5, R3, -0xdd, RZ ;  /* 0xffffff2303057810 */ /* 0x000fe20007ffe0ff */
[----:B------:R1:W-:Y:S01]  /*9900*/  LDGSTS.E [R2+0x18800], [R144.64], !P2 ;  /* 0x1880000090027fae */ /* 0x0003e2000d121848 */
[----:B------:R-:W-:Y:S02]  /*9910*/  ISETP.GE.U32.AND P0, PT, R4, 0x7ffffea8, PT ;  /* 0x7ffffea80400780c */ /* 0x000fe40003f06070 */
[----:B------:R-:W-:-:S02]  /*9920*/  ISETP.GE.U32.AND P6, PT, R5, 0x7ffffea4, PT ;  /* 0x7ffffea40500780c */ /* 0x000fc40003fc6070 */
[C---:B------:R-:W-:Y:S01]  /*9930*/  IADD3 R4, R3.reuse, -0xe1, RZ ;  /* 0xffffff1f03047810 */ /* 0x040fe20007ffe0ff */
[----:B-1----:R-:W-:Y:S01]  /*9940*/  IMAD.WIDE R144, R136, 0x4, R160 ;  /* 0x0000000488907825 */ /* 0x002fe200078e02a0 */
[C---:B------:R-:W-:Y:S02]  /*9950*/  IADD3 R5, R3.reuse, -0xe5, RZ ;  /* 0xffffff1b03057810 */ /* 0x040fe40007ffe0ff */
[----:B------:R-:W-:Y:S02]  /*9960*/  ISETP.GE.U32.AND P2, PT, R4, 0x7ffffea0, PT ;  /* 0x7ffffea00400780c */ /* 0x000fe40003f46070 */
[----:B------:R-:W-:Y:S01]  /*9970*/  IADD3 R4, R3, -0xe9, RZ ;  /* 0xffffff1703047810 */ /* 0x000fe20007ffe0ff */
[----:B------:R-:W-:-:S04]  /*9980*/  IMAD.WIDE R160, R136, 0x4, R220 ;  /* 0x0000000488a07825 */ /* 0x000fc800078e02dc */
[----:B----4-:R-:W-:-:S05]  /*9990*/  IMAD.WIDE R152, R136, 0x4, R152 ;  /* 0x0000000488987825 */ /* 0x010fca00078e0298 */
[----:B------:R1:W-:Y:S04]  /*99a0*/  STL.64 [R1+0x2c0], R152 ;  /* 0x0002c09801007387 */ /* 0x0003e80000100a00 */
[----:B------:R1:W-:Y:S04]  /*99b0*/  LDGSTS.E [R2+0x19000], [R152.64], !P4 ;  /* 0x1900000098027fae */ /* 0x0003e8000e121848 */
[----:B------:R2:W-:Y:S04]  /*99c0*/  STL.64 [R1+0x308], R144 ;  /* 0x0003089001007387 */ /* 0x0005e80000100a00 */
[----:B------:R2:W-:Y:S01]  /*99d0*/  LDGSTS.E [R2+0x19800], [R144.64], !P5 ;  /* 0x1980000090027fae */ /* 0x0005e2000e921848 */
[----:B-1----:R-:W-:Y:S01]  /*99e0*/  IMAD.WIDE R152, R136, 0x4, R168 ;  /* 0x0000000488987825 */ /* 0x002fe200078e02a8 */
[----:B------:R-:W-:-:S04]  /*99f0*/  ISETP.GE.U32.AND P4, PT, R5, 0x7ffffe9c, PT ;  /* 0x7ffffe9c0500780c */ /* 0x000fc80003f86070 */
[----:B------:R3:W-:Y:S01]  /*9a00*/  STL.64 [R1+0x358], R152 ;  /* 0x0003589801007387 */ /* 0x0007e20000100a00 */
[----:B--2---:R-:W-:-:S03]  /*9a10*/  IMAD.WIDE R144, R136, 0x4, R176 ;  /* 0x0000000488907825 */ /* 0x004fc600078e02b0 */
[----:B------:R3:W-:Y:S04]  /*9a20*/  LDGSTS.E [R2+0x1a000], [R152.64], !P3 ;  /* 0x1a00000098027fae */ /* 0x0007e8000d921848 */
[----:B------:R1:W-:Y:S04]  /*9a30*/  STL.64 [R1+0x3e8], R144 ;  /* 0x0003e89001007387 */ /* 0x0003e80000100a00 */
[----:B------:R1:W-:Y:S01]  /*9a40*/  LDGSTS.E [R2+0x1a800], [R144.64], !P1 ;  /* 0x1a80000090027fae */ /* 0x0003e2000c921848 */
[----:B---3--:R-:W-:Y:S01]  /*9a50*/  IMAD.WIDE R152, R136, 0x4, R184 ;  /* 0x0000000488987825 */ /* 0x008fe200078e02b8 */
[----:B------:R-:W-:-:S02]  /*9a60*/  ISETP.GE.U32.AND P5, PT, R4, 0x7ffffe98, PT ;  /* 0x7ffffe980400780c */ /* 0x000fc40003fa6070 */
[----:B------:R-:W-:Y:S02]  /*9a70*/  IADD3 R5, R3, -0xed, RZ ;  /* 0xffffff1303057810 */ /* 0x000fe40007ffe0ff */
[----:B------:R2:W-:Y:S01]  /*9a80*/  STL.64 [R1+0x428], R152 ;  /* 0x0004289801007387 */ /* 0x0005e20000100a00 */
[----:B-1----:R-:W-:-:S03]  /*9a90*/  IMAD.WIDE R144, R136, 0x4, R192 ;  /* 0x0000000488907825 */ /* 0x002fc600078e02c0 */
[----:B------:R2:W-:Y:S01]  /*9aa0*/  LDGSTS.E [R2+0x1b000], [R152.64], !P0 ;  /* 0x1b00000098027fae */ /* 0x0005e2000c121848 */
[----:B------:R-:W-:-:S03]  /*9ab0*/  IADD3 R4, R3, -0xf1, RZ ;  /* 0xffffff0f03047810 */ /* 0x000fc60007ffe0ff */
[----:B------:R1:W-:Y:S01]  /*9ac0*/  STL.64 [R1+0x460], R144 ;  /* 0x0004609001007387 */ /* 0x0003e20000100a00 */
[----:B------:R-:W-:-:S03]  /*9ad0*/  ISETP.GE.U32.AND P3, PT, R5, 0x7ffffe94, PT ;  /* 0x7ffffe940500780c */ /* 0x000fc60003f66070 */
[----:B------:R1:W-:Y:S01]  /*9ae0*/  LDGSTS.E [R2+0x1b800], [R144.64], !P6 ;  /* 0x1b80000090027fae */ /* 0x0003e2000f121848 */
[----:B--2---:R-:W-:Y:S01]  /*9af0*/  IMAD.WIDE R152, R136, 0x4, R200 ;  /* 0x0000000488987825 */ /* 0x004fe200078e02c8 */
[----:B------:R-:W-:-:S04]  /*9b00*/  ISETP.GE.U32.AND P1, PT, R4, 0x7ffffe90, PT ;  /* 0x7ffffe900400780c */ /* 0x000fc80003f26070 */
[----:B------:R2:W-:Y:S01]  /*9b10*/  STL.64 [R1+0x470], R152 ;  /* 0x0004709801007387 */ /* 0x0005e20000100a00 */
[----:B-1----:R-:W-:-:S03]  /*9b20*/  IMAD.WIDE R144, R136, 0x4, R208 ;  /* 0x0000000488907825 */ /* 0x002fc600078e02d0 */
[----:B------:R-:W3:Y:S04]  /*9b30*/  LDL.64 R168, [R1+0x1e0] ;  /* 0x0001e00001a87983 */ /* 0x000ee80000100a00 */
[----:B------:R2:W-:Y:S04]  /*9b40*/  LDGSTS.E [R2+0x1c000], [R152.64], !P2 ;  /* 0x1c00000098027fae */ /* 0x0005e8000d121848 */
[----:B------:R1:W-:Y:S04]  /*9b50*/  STL.64 [R1+0x480], R144 ;  /* 0x0004809001007387 */ /* 0x0003e80000100a00 */
[----:B------:R1:W-:Y:S01]  /*9b60*/  LDGSTS.E [R2+0x1c800], [R144.64], !P4 ;  /* 0x1c80000090027fae */ /* 0x0003e2000e121848 */
[----:B--2---:R-:W-:-:S05]  /*9b70*/  IMAD.WIDE R152, R136, 0x4, R214 ;  /* 0x0000000488987825 */ /* 0x004fca00078e02d6 */
[----:B------:R2:W-:Y:S04]  /*9b80*/  LDGSTS.E [R2+0x1d000], [R152.64], !P5 ;  /* 0x1d00000098027fae */ /* 0x0005e8000e921848 */
[----:B-1----:R-:W4:Y:S04]  /*9b90*/  LDL.64 R144, [R1+0x1c0] ;  /* 0x0001c00001907983 */ /* 0x002f280000100a00 */
[----:B------:R2:W-:Y:S04]  /*9ba0*/  STL.64 [R1+0x490], R152 ;  /* 0x0004909801007387 */ /* 0x0005e80000100a00 */
[----:B------:R-:W-:Y:S04]  /*9bb0*/  STL.64 [R1+0x4a0], R160 ;  /* 0x0004a0a001007387 */ /* 0x000fe80000100a00 */
[----:B------:R1:W-:Y:S01]  /*9bc0*/  LDGSTS.E [R2+0x1d800], [R160.64], !P3 ;  /* 0x1d800000a0027fae */ /* 0x0003e2000d921848 */
[----:B--2---:R-:W-:-:S03]  /*9bd0*/  IMAD.WIDE R152, R136, 0x4, R226 ;  /* 0x0000000488987825 */ /* 0x004fc600078e02e2 */
[----:B------:R-:W2:Y:S04]  /*9be0*/  LDL.64 R192, [R1+0x1a0] ;  /* 0x0001a00001c07983 */ /* 0x000ea80000100a00 */
[----:B------:R1:W-:Y:S04]  /*9bf0*/  STL.64 [R1+0x4a8], R152 ;  /* 0x0004a89801007387 */ /* 0x0003e80000100a00 */
[----:B------:R1:W-:Y:S04]  /*9c00*/  LDGSTS.E [R2+0x1e000], [R152.64], !P1 ;  /* 0x1e00000098027fae */ /* 0x0003e8000c921848 */
[----:B-1----:R-:W2:Y:S01]  /*9c10*/  LDL.LU.64 R152, [R1+0x180] ;  /* 0x0001800001987983 */ /* 0x002ea20000300a00 */
[----:B------:R-:W-:-:S02]  /*9c20*/  IADD3 R5, R3, -0xf5, RZ ;  /* 0xffffff0b03057810 */ /* 0x000fc40007ffe0ff */
[----:B------:R-:W-:Y:S02]  /*9c30*/  IADD3 R4, R3, -0xf9, RZ ;  /* 0xffffff0703047810 */ /* 0x000fe40007ffe0ff */
[----:B------:R-:W-:Y:S02]  /*9c40*/  ISETP.GE.U32.AND P0, PT, R5, 0x7ffffe8c, PT ;  /* 0x7ffffe8c0500780c */ /* 0x000fe40003f06070 */
[----:B------:R-:W-:Y:S02]  /*9c50*/  ISETP.GE.U32.AND P6, PT, R4, 0x7ffffe88, PT ;  /* 0x7ffffe880400780c */ /* 0x000fe40003fc6070 */
[C---:B------:R-:W-:Y:S02]  /*9c60*/  IADD3 R4, R3.reuse, -0xfd, RZ ;  /* 0xffffff0303047810 */ /* 0x040fe40007ffe0ff */
[----:B------:R-:W-:Y:S01]  /*9c70*/  IADD3 R5, R3, -0x82, RZ ;  /* 0xffffff7e03057810 */ /* 0x000fe20007ffe0ff */
[----:B------:R-:W-:Y:S01]  /*9c80*/  IMAD.WIDE R160, R136, 0x4, R232 ;  /* 0x0000000488a07825 */ /* 0x000fe200078e02e8 */
[----:B------:R-:W-:-:S02]  /*9c90*/  ISETP.GE.U32.AND P2, PT, R4, 0x7ffffe84, PT ;  /* 0x7ffffe840400780c */ /* 0x000fc40003f46070 */
[----:B------:R-:W-:Y:S01]  /*9ca0*/  ISETP.GE.U32.AND P4, PT, R5, 0x7ffffeff, PT ;  /* 0x7ffffeff0500780c */ /* 0x000fe20003f86070 */
[----:B------:R-:W-:Y:S01]  /*9cb0*/  IMAD.WIDE R176, R136, 0x4, R238 ;  /* 0x0000000488b07825 */ /* 0x000fe200078e02ee */
[----:B------:R1:W-:Y:S04]  /*9cc0*/  STL.64 [R1+0x4b0], R160 ;  /* 0x0004b0a001007387 */ /* 0x0003e80000100a00 */
[----:B------:R1:W-:Y:S01]  /*9cd0*/  LDGSTS.E [R2+0x1e800], [R160.64], !P0 ;  /* 0x1e800000a0027fae */ /* 0x0003e2000c121848 */
[----:B------:R-:W-:-:S03]  /*9ce0*/  LOP3.LUT R137, R2, 0x20, RZ, 0x3c, !PT ;  /* 0x0000002002897812 */ /* 0x000fc600078e3cff */
[----:B------:R-:W2:Y:S04]  /*9cf0*/  LDL.LU.64 R208, [R1+0x160] ;  /* 0x0001600001d07983 */ /* 0x000ea80000300a00 */
[----:B------:R3:W-:Y:S01]  /*9d00*/  STL.64 [R1+0x4b8], R176 ;  /* 0x0004b8b001007387 */ /* 0x0007e20000100a00 */
[----:B-1----:R-:W-:-:S03]  /*9d10*/  IMAD.WIDE R160, R136, 0x4, R244 ;  /* 0x0000000488a07825 */ /* 0x002fc600078e02f4 */
[----:B------:R3:W-:Y:S04]  /*9d20*/  LDGSTS.E [R2+0x1f000], [R176.64], !P6 ;  /* 0x1f000000b0027fae */ /* 0x0007e8000f121848 */
[----:B------:R1:W-:Y:S04]  /*9d30*/  STL.64 [R1+0x4c0], R160 ;  /* 0x0004c0a001007387 */ /* 0x0003e80000100a00 */
[----:B------:R1:W-:Y:S01]  /*9d40*/  LDGSTS.E [R2+0x1f800], [R160.64], !P2 ;  /* 0x1f800000a0027fae */ /* 0x0003e2000d121848 */
[----:B---3--:R-:W-:-:S03]  /*9d50*/  IMAD.WIDE R176, R136, 0x4, R168 ;  /* 0x0000000488b07825 */ /* 0x008fc600078e02a8 */
[----:B------:R-:W3:Y:S04]  /*9d60*/  LDL.LU.64 R168, [R1+0x140] ;  /* 0x0001400001a87983 */ /* 0x000ee80000300a00 */
[----:B-1----:R-:W3:Y:S04]  /*9d70*/  LDL.LU.64 R160, [R1+0x120] ;  /* 0x0001200001a07983 */ /* 0x002ee80000300a00 */
[----:B------:R1:W-:Y:S01]  /*9d80*/  LDGSTS.E [R137+0x10200], [R176.64], !P4 ;  /* 0x10200000b0897fae */ /* 0x0003e2000e121848 */
[----:B----4-:R-:W-:-:S03]  /*9d90*/  IMAD.WIDE R184, R136, 0x4, R144 ;  /* 0x0000000488b87825 */ /* 0x010fc600078e0290 */
[----:B------:R-:W4:Y:S04]  /*9da0*/  LDL.LU.64 R144, [R1+0x100] ;  /* 0x0001000001907983 */ /* 0x000f280000300a00 */
[----:B------:R1:W-:Y:S04]  /*9db0*/  STL.64 [R1+0x5e8], R176 ;  /* 0x0005e8b001007387 */ /* 0x0003e80000100a00 */
[----:B------:R2:W-:Y:S01]  /*9dc0*/  STL.64 [R1+0x5f0], R184 ;  /* 0x0005f0b801007387 */ /* 0x0005e20000100a00 */
[----:B-1----:R-:W-:-:S04]  /*9dd0*/  IMAD.MOV.U32 R176, RZ, RZ, c[0x0][0x188] ;  /* 0x00006200ffb07624 */ /* 0x002fc800078e00ff */
[----:B------:R-:W-:-:S04]  /*9de0*/  IMAD.SHL.U32 R176, R176, 0x80, RZ ;  /* 0x00000080b0b07824 */ /* 0x000fc800078e00ff */
[----:B--2---:R-:W-:Y:S02]  /*9df0*/  IMAD.WIDE R200, R176, 0x4, R152 ;  /* 0x00000004b0c87825 */ /* 0x004fe400078e0298 */
[----:B------:R-:W2:Y:S01]  /*9e00*/  LDL.LU.64 R152, [R1+0xe0] ;  /* 0x0000e00001987983 */ /* 0x000ea20000300a00 */
[----:B------:R-:W-:-:S04]  /*9e10*/  IADD3 R5, R3, -0x86, RZ ;  /* 0xffffff7a03057810 */ /* 0x000fc80007ffe0ff */
[----:B------:R-:W-:Y:S01]  /*9e20*/  ISETP.GE.U32.AND P5, PT, R5, 0x7ffffefb, PT ;  /* 0x7ffffefb0500780c */ /* 0x000fe20003fa6070 */
[----:B------:R-:W-:-:S05]  /*9e30*/  IMAD.WIDE R192, R176, 0x4, R192 ;  /* 0x00000004b0c07825 */ /* 0x000fca00078e02c0 */
[----:B------:R1:W-:Y:S04]  /*9e40*/  STL.64 [R1+0x5f8], R192 ;  /* 0x0005f8c001007387 */ /* 0x0003e80000100a00 */
[----:B------:R-:W2:Y:S04]  /*9e50*/  LDL.LU.64 R244, [R1+0xc0] ;  /* 0x0000c00001f47983 */ /* 0x000ea80000300a00 */
[----:B------:R1:W-:Y:S01]  /*9e60*/  LDGSTS.E [R137+0x10a00], [R184.64], !P5 ;  /* 0x10a00000b8897fae */ /* 0x0003e2000e921848 */
[----:B------:R-:W-:-:S03]  /*9e70*/  IMAD.WIDE R208, R176, 0x4, R208 ;  /* 0x00000004b0d07825 */ /* 0x000fc600078e02d0 */
[----:B-1----:R-:W2:Y:S04]  /*9e80*/  LDL.LU.64 R184, [R1+0xa0] ;  /* 0x0000a00001b87983 */ /* 0x002ea80000300a00 */
[----:B------:R-:W-:Y:S04]  /*9e90*/  STL.64 [R1+0x600], R200 ;  /* 0x000600c801007387 */ /* 0x000fe80000100a00 */
[----:B------:R-:W2:Y:S04]  /*9ea0*/  LDL.LU.64 R232, [R1+0x80] ;  /* 0x0000800001e87983 */ /* 0x000ea80000300a00 */
[----:B------:R-:W-:Y:S01]  /*9eb0*/  STL.64 [R1+0x608], R208 ;  /* 0x000608d001007387 */ /* 0x000fe20000100a00 */
[----:B---3--:R-:W-:-:S03]  /*9ec0*/  IMAD.WIDE R214, R176, 0x4, R168 ;  /* 0x00000004b0d67825 */ /* 0x008fc600078e02a8 */
[----:B------:R-:W3:Y:S01]  /*9ed0*/  LDL.LU.64 R168, [R1+0x60] ;  /* 0x0000600001a87983 */ /* 0x000ee20000300a00 */
[----:B------:R-:W-:-:S03]  /*9ee0*/  IMAD.WIDE R220, R176, 0x4, R160 ;  /* 0x00000004b0dc7825 */ /* 0x000fc600078e02a0 */
[----:B------:R-:W-:Y:S04]  /*9ef0*/  STL.64 [R1+0x610], R214 ;  /* 0x000610d601007387 */ /* 0x000fe80000100a00 */
[----:B------:R-:W3:Y:S01]  /*9f00*/  LDL.LU.64 R160, [R1+0x40] ;  /* 0x0000400001a07983 */ /* 0x000ee20000300a00 */
[----:B----4-:R-:W-:-:S03]  /*9f10*/  IMAD.WIDE R226, R176, 0x4, R144 ;  /* 0x00000004b0e27825 */ /* 0x010fc600078e0290 */
[----:B------:R-:W4:Y:S04]  /*9f20*/  LDL.LU.64 R144, [R1+0x20] ;  /* 0x0000200001907983 */ /* 0x000f280000300a00 */
[----:B------:R-:W-:Y:S01]  /*9f30*/  STL.64 [R1+0x618], R220 ;  /* 0x000618dc01007387 */ /* 0x000fe20000100a00 */
[----:B--2---:R-:W-:-:S03]  /*9f40*/  IMAD.WIDE R238, R176, 0x4, R152 ;  /* 0x00000004b0ee7825 */ /* 0x004fc600078e0298 */
[----:B------:R-:W2:Y:S01]  /*9f50*/  LDL.LU.64 R152, [R1] ;  /* 0x0000000001987983 */ /* 0x000ea20000300a00 */
[C---:B------:R-:W-:Y:S02]  /*9f60*/  IADD3 R4, R3.reuse, -0x8a, RZ ;  /* 0xffffff7603047810 */ /* 0x040fe40007ffe0ff */
[C---:B------:R-:W-:Y:S02]  /*9f70*/  IADD3 R5, R3.reuse, -0x8e, RZ ;  /* 0xffffff7203057810 */ /* 0x040fe40007ffe0ff */
[----:B------:R-:W-:Y:S02]  /*9f80*/  ISETP.GE.U32.AND P3, PT, R4, 0x7ffffef7, PT ;  /* 0x7ffffef70400780c */ /* 0x000fe40003f66070 */
[----:B------:R-:W-:Y:S02]  /*9f90*/  IADD3 R4, R3, -0x92, RZ ;  /* 0xffffff6e03047810 */ /* 0x000fe40007ffe0ff */
[----:B------:R-:W-:Y:S02]  /*9fa0*/  ISETP.GE.U32.AND P1, PT, R5, 0x7ffffef3, PT ;  /* 0x7ffffef30500780c */ /* 0x000fe40003f26070 */
[----:B------:R-:W-:-:S02]  /*9fb0*/  ISETP.GE.U32.AND P0, PT, R4, 0x7ffffeef, PT ;  /* 0x7ffffeef0400780c */ /* 0x000fc40003f06070 */
[C---:B------:R-:W-:Y:S02]  /*9fc0*/  IADD3 R5, R3.reuse, -0x96, RZ ;  /* 0xffffff6a03057810 */ /* 0x040fe40007ffe0ff */
        /* <DEDUP_REMOVED lines=17> */
[----:B------:R2:W-:Y:S01]  /*a0e0*/  LDGSTS.E [R137+0x13a00], [R226.64], !P4 ;  /* 0x13a00000e2897fae */ /* 0x0005e2000e121848 */
[----:B------:R-:W-:Y:S02]  /*a0f0*/  IADD3 R4, R3, -0xb2, RZ ;  /* 0xffffff4e03047810 */ /* 0x000fe40007ffe0ff */
[----:B------:R-:W-:Y:S01]  /*a100*/  ISETP.GE.U32.AND P0, PT, R5, 0x7ffffed3, PT ;  /* 0x7ffffed30500780c */ /* 0x000fe20003f06070 */
[----:B------:R-:W-:Y:S01]  /*a110*/  IMAD.WIDE R244, R176, 0x4, R244 ;  /* 0x00000004b0f47825 */ /* 0x000fe200078e02f4 */
[----:B------:R-:W-:Y:S01]  /*a120*/  ISETP.GE.U32.AND P6, PT, R4, 0x7ffffecf, PT ;  /* 0x7ffffecf0400780c */ /* 0x000fe20003fc6070 */
[----:B------:R2:W-:Y:S01]  /*a130*/  LDGSTS.E [R137+0x14200], [R238.64], !P5 ;  /* 0x14200000ee897fae */ /* 0x0005e2000e921848 */
[C---:B------:R-:W-:Y:S02]  /*a140*/  IADD3 R5, R3.reuse, -0xb6, RZ ;  /* 0xffffff4a03057810 */ /* 0x040fe40007ffe0ff */
[----:B------:R-:W-:Y:S01]  /*a150*/  IADD3 R4, R3, -0xba, RZ ;  /* 0xffffff4603047810 */ /* 0x000fe20007ffe0ff */
[----:B-1----:R-:W-:Y:S01]  /*a160*/  IMAD.WIDE R192, R176, 0x4, R184 ;  /* 0x00000004b0c07825 */ /* 0x002fe200078e02b8 */
[----:B------:R-:W-:Y:S01]  /*a170*/  ISETP.GE.U32.AND P2, PT, R5, 0x7ffffecb, PT ;  /* 0x7ffffecb0500780c */ /* 0x000fe20003f46070 */
[----:B------:R1:W-:Y:S01]  /*a180*/  LDGSTS.E [R137+0x14a00], [R244.64], !P3 ;  /* 0x14a00000f4897fae */ /* 0x0003e2000d921848 */
[----:B------:R-:W-:-:S02]  /*a190*/  ISETP.GE.U32.AND P4, PT, R4, 0x7ffffec7, PT ;  /* 0x7ffffec70400780c */ /* 0x000fc40003f86070 */
[C---:B------:R-:W-:Y:S01]  /*a1a0*/  IADD3 R5, R3.reuse, -0xbe, RZ ;  /* 0xffffff4203057810 */ /* 0x040fe20007ffe0ff */
[----:B------:R-:W-:Y:S01]  /*a1b0*/  IMAD.WIDE R184, R176, 0x4, R232 ;  /* 0x00000004b0b87825 */ /* 0x000fe200078e02e8 */
[----:B------:R-:W-:Y:S01]  /*a1c0*/  IADD3 R4, R3, -0xc2, RZ ;  /* 0xffffff3e03047810 */ /* 0x000fe20007ffe0ff */
[----:B------:R-:W-:Y:S01]  /*a1d0*/  STL.64 [R1+0x620], R226 ;  /* 0x000620e201007387 */ /* 0x000fe20000100a00 */
[----:B------:R-:W-:Y:S02]  /*a1e0*/  ISETP.GE.U32.AND P5, PT, R5, 0x7ffffec3, PT ;  /* 0x7ffffec30500780c */ /* 0x000fe40003fa6070 */
[----:B------:R-:W-:Y:S01]  /*a1f0*/  ISETP.GE.U32.AND P3, PT, R4, 0x7ffffebf, PT ;  /* 0x7ffffebf0400780c */ /* 0x000fe20003f66070 */
[----:B------:R-:W-:Y:S01]  /*a200*/  STL.64 [R1+0x628], R238 ;  /* 0x000628ee01007387 */ /* 0x000fe20000100a00 */
[C---:B------:R-:W-:Y:S02]  /*a210*/  IADD3 R5, R3.reuse, -0xc6, RZ ;  /* 0xffffff3a03057810 */ /* 0x040fe40007ffe0ff */
[----:B------:R-:W-:Y:S01]  /*a220*/  IADD3 R4, R3, -0xca, RZ ;  /* 0xffffff3603047810 */ /* 0x000fe20007ffe0ff */
[----:B------:R-:W-:Y:S04]  /*a230*/  STL.64 [R1+0x630], R244 ;  /* 0x000630f401007387 */ /* 0x000fe80000100a00 */
[----:B------:R-:W-:Y:S04]  /*a240*/  STL.64 [R1+0x8], R192 ;  /* 0x000008c001007387 */ /* 0x000fe80000100a00 */
[----:B------:R1:W-:Y:S01]  /*a250*/  LDGSTS.E [R137+0x15200], [R192.64], !P1 ;  /* 0x15200000c0897fae */ /* 0x0003e2000c921848 */
[----:B------:R-:W-:-:S03]  /*a260*/  ISETP.GE.U32.AND P1, PT, R5, 0x7ffffebb, PT ;  /* 0x7ffffebb0500780c */ /* 0x000fc60003f26070 */
[----:B------:R-:W-:Y:S01]  /*a270*/  STL.64 [R1+0x28], R184 ;  /* 0x000028b801007387 */ /* 0x000fe20000100a00 */
[----:B------:R-:W-:-:S03]  /*a280*/  IADD3 R5, R3, -0xce, RZ ;  /* 0xffffff3203057810 */ /* 0x000fc60007ffe0ff */
[----:B------:R1:W-:Y:S01]  /*a290*/  LDGSTS.E [R137+0x15a00], [R184.64], !P0 ;  /* 0x15a00000b8897fae */ /* 0x0003e2000c121848 */
[----:B------:R-:W-:Y:S02]  /*a2a0*/  ISETP.GE.U32.AND P0, PT, R4, 0x7ffffeb7, PT ;  /* 0x7ffffeb70400780c */ /* 0x000fe40003f06070 */
[----:B------:R-:W-:Y:S01]  /*a2b0*/  IADD3 R4, R3, -0xd2, RZ ;  /* 0xffffff2e03047810 */ /* 0x000fe20007ffe0ff */
[----:B---3--:R-:W-:-:S04]  /*a2c0*/  IMAD.WIDE R168, R176, 0x4, R168 ;  /* 0x00000004b0a87825 */ /* 0x008fc800078e02a8 */
[C---:B------:R-:W-:Y:S01]  /*a2d0*/  IMAD.WIDE R160, R176.reuse, 0x4, R160 ;  /* 0x00000004b0a07825 */ /* 0x040fe200078e02a0 */
[----:B------:R-:W-:Y:S04]  /*a2e0*/  STL.64 [R1+0x48], R168 ;  /* 0x000048a801007387 */ /* 0x000fe80000100a00 */
[----:B------:R3:W-:Y:S04]  /*a2f0*/  LDGSTS.E [R137+0x16200], [R168.64], !P6 ;  /* 0x16200000a8897fae */ /* 0x0007e8000f121848 */
[----:B------:R-:W-:Y:S04]  /*a300*/  STL.64 [R1+0x40], R160 ;  /* 0x000040a001007387 */ /* 0x000fe80000100a00 */
[----:B------:R1:W-:Y:S01]  /*a310*/  LDGSTS.E [R137+0x16a00], [R160.64], !P2 ;  /* 0x16a00000a0897fae */ /* 0x0003e2000d121848 */
[----:B----4-:R-:W-:Y:S01]  /*a320*/  IMAD.WIDE R144, R176, 0x4, R144 ;  /* 0x00000004b0907825 */ /* 0x010fe200078e0290 */
[----:B------:R-:W-:-:S04]  /*a330*/  ISETP.GE.U32.AND P6, PT, R5, 0x7ffffeb3, PT ;  /* 0x7ffffeb30500780c */ /* 0x000fc80003fc6070 */
[----:B------:R4:W-:Y:S04]  /*a340*/  STL.64 [R1+0x60], R144 ;  /* 0x0000609001007387 */ /* 0x0009e80000100a00 */
[----:B------:R4:W-:Y:S01]  /*a350*/  LDGSTS.E [R137+0x17200], [R144.64], !P4 ;  /* 0x1720000090897fae */ /* 0x0009e2000e121848 */
[----:B------:R-:W-:Y:S02]  /*a360*/  ISETP.GE.U32.AND P2, PT, R4, 0x7ffffeaf, PT ;  /* 0x7ffffeaf0400780c */ /* 0x000fe40003f46070 */
[C---:B------:R-:W-:Y:S02]  /*a370*/  IADD3 R5, R3.reuse, -0xd6, RZ ;  /* 0xffffff2a03057810 */ /* 0x040fe40007ffe0ff */
[----:B------:R-:W-:Y:S01]  /*a380*/  IADD3 R4, R3, -0xda, RZ ;  /* 0xffffff2603047810 */ /* 0x000fe20007ffe0ff */
[----:B----4-:R-:W-:-:S04]  /*a390*/  IMAD.WIDE R144, R176, 0x4, R138 ;  /* 0x00000004b0907825 */ /* 0x010fc800078e028a */
[----:B------:R-:W-:Y:S01]  /*a3a0*/  IMAD.WIDE R138, R176, 0x4, R146 ;  /* 0x00000004b08a7825 */ /* 0x000fe200078e0292 */
[----:B------:R-:W-:-:S03]  /*a3b0*/  ISETP.GE.U32.AND P4, PT, R5, 0x7ffffeab, PT ;  /* 0x7ffffeab0500780c */ /* 0x000fc60003f86070 */
[----:B--2---:R-:W-:-:S05]  /*a3c0*/  IMAD.WIDE R152, R176, 0x4, R152 ;  /* 0x00000004b0987825 */ /* 0x004fca00078e0298 */
[----:B------:R-:W-:Y:S04]  /*a3d0*/  STL.64 [R1+0x68], R152 ;  /* 0x0000689801007387 */ /* 0x000fe80000100a00 */
[----:B------:R2:W-:Y:S04]  /*a3e0*/  LDGSTS.E [R137+0x17a00], [R152.64], !P5 ;  /* 0x17a0000098897fae */ /* 0x0005e8000e921848 */
[----:B------:R4:W-:Y:S04]  /*a3f0*/  STL.64 [R1+0x80], R144 ;  /* 0x0000809001007387 */ /* 0x0009e80000100a00 */
[----:B------:R4:W-:Y:S01]  /*a400*/  LDGSTS.E [R137+0x18200], [R144.64], !P3 ;  /* 0x1820000090897fae */ /* 0x0009e2000d921848 */
[----:B------:R-:W-:-:S02]  /*a410*/  ISETP.GE.U32.AND P5, PT, R4, 0x7ffffea7, PT ;  /* 0x7ffffea70400780c */ /* 0x000fc40003fa6070 */
[C---:B------:R-:W-:Y:S01]  /*a420*/  IADD3 R5, R3.reuse, -0xde, RZ ;  /* 0xffffff2203057810 */ /* 0x040fe20007ffe0ff */
[----:B------:R1:W-:Y:S01]  /*a430*/  STL.64 [R1+0xa0], R138 ;  /* 0x0000a08a01007387 */ /* 0x0003e20000100a00 */
[----:B------:R-:W-:-:S03]  /*a440*/  IADD3 R4, R3, -0xe2, RZ ;  /* 0xffffff1e03047810 */ /* 0x000fc60007ffe0ff */
[----:B------:R1:W-:Y:S01]  /*a450*/  LDGSTS.E [R137+0x18a00], [R138.64], !P1 ;  /* 0x18a000008a897fae */ /* 0x0003e2000c921848 */
[----:B----4-:R-:W-:Y:S01]  /*a460*/  IMAD.WIDE R144, R176, 0x4, R154 ;  /* 0x00000004b0907825 */ /* 0x010fe200078e029a */
[----:B------:R-:W-:-:S04]  /*a470*/  ISETP.GE.U32.AND P3, PT, R5, 0x7ffffea3, PT ;  /* 0x7ffffea30500780c */ /* 0x000fc80003f66070 */
[----:B------:R4:W-:Y:S01]  /*a480*/  STL.64 [R1+0xc0], R144 ;  /* 0x0000c09001007387 */ /* 0x0009e20000100a00 */
[----:B-1----:R-:W-:-:S03]  /*a490*/  IMAD.WIDE R138, R176, 0x4, R162 ;  /* 0x00000004b08a7825 */ /* 0x002fc600078e02a2 */
[----:B------:R4:W-:Y:S01]  /*a4a0*/  LDGSTS.E [R137+0x19200], [R144.64], !P0 ;  /* 0x1920000090897fae */ /* 0x0009e2000c121848 */
[----:B------:R-:W-:-:S03]  /*a4b0*/  ISETP.GE.U32.AND P1, PT, R4, 0x7ffffe9f, PT ;  /* 0x7ffffe9f0400780c */ /* 0x000fc60003f26070 */
[----:B------:R1:W-:Y:S04]  /*a4c0*/  STL.64 [R1+0xe0], R138 ;  /* 0x0000e08a01007387 */ /* 0x0003e80000100a00 */
[----:B------:R1:W-:Y:S01]  /*a4d0*/  LDGSTS.E [R137+0x19a00], [R138.64], !P6 ;  /* 0x19a000008a897fae */ /* 0x0003e2000f121848 */
[----:B----4-:R-:W-:-:S05]  /*a4e0*/  IMAD.WIDE R144, R176, 0x4, R170 ;  /* 0x00000004b0907825 */ /* 0x010fca00078e02aa */
[----:B------:R4:W-:Y:S01]  /*a4f0*/  STL.64 [R1+0x100], R144 ;  /* 0x0001009001007387 */ /* 0x0009e20000100a00 */
[----:B-1----:R-:W-:-:S03]  /*a500*/  IMAD.WIDE R138, R176, 0x4, R178 ;  /* 0x00000004b08a7825 */ /* 0x002fc600078e02b2 */
[----:B------:R4:W-:Y:S04]  /*a510*/  LDGSTS.E [R137+0x1a200], [R144.64], !P2 ;  /* 0x1a20000090897fae */ /* 0x0009e8000d121848 */
[----:B------:R1:W-:Y:S04]  /*a520*/  STL.64 [R1+0x120], R138 ;  /* 0x0001208a01007387 */ /* 0x0003e80000100a00 */
[----:B------:R1:W-:Y:S01]  /*a530*/  LDGSTS.E [R137+0x1aa00], [R138.64], !P4 ;  /* 0x1aa000008a897fae */ /* 0x0003e2000e121848 */
[----:B----4-:R-:W-:-:S05]  /*a540*/  IMAD.WIDE R144, R176, 0x4, R186 ;  /* 0x00000004b0907825 */ /* 0x010fca00078e02ba */
[----:B------:R4:W-:Y:S01]  /*a550*/  STL.64 [R1+0x140], R144 ;  /* 0x0001409001007387 */ /* 0x0009e20000100a00 */
[----:B-1----:R-:W-:-:S03]  /*a560*/  IMAD.WIDE R138, R176, 0x4, R194 ;  /* 0x00000004b08a7825 */ /* 0x002fc600078e02c2 */
[----:B------:R4:W-:Y:S04]  /*a570*/  LDGSTS.E [R137+0x1b200], [R144.64], !P5 ;  /* 0x1b20000090897fae */ /* 0x0009e8000e921848 */
[----:B------:R-:W-:Y:S04]  /*a580*/  STL.64 [R1+0x160], R138 ;  /* 0x0001608a01007387 */ /* 0x000fe80000100a00 */
[----:B------:R1:W-:Y:S01]  /*a590*/  LDGSTS.E [R137+0x1ba00], [R138.64], !P3 ;  /* 0x1ba000008a897fae */ /* 0x0003e2000d921848 */
[----:B----4-:R-:W-:-:S05]  /*a5a0*/  IMAD.WIDE R144, R176, 0x4, R202 ;  /* 0x00000004b0907825 */ /* 0x010fca00078e02ca */
[----:B------:R4:W-:Y:S04]  /*a5b0*/  STL.64 [R1+0x340], R144 ;  /* 0x0003409001007387 */ /* 0x0009e80000100a00 */
[----:B------:R4:W-:Y:S04]  /*a5c0*/  LDGSTS.E [R137+0x1c200], [R144.64], !P1 ;  /* 0x1c20000090897fae */ /* 0x0009e8000c921848 */
[----:B----4-:R-:W4:Y:S01]  /*a5d0*/  LDL.LU.64 R144, [R1+0x1d8] ;  /* 0x0001d80001907983 */ /* 0x010f220000300a00 */
[C---:B------:R-:W-:Y:S02]  /*a5e0*/  IADD3 R5, R3.reuse, -0xe6, RZ ;  /* 0xffffff1a03057810 */ /* 0x040fe40007ffe0ff */
[----:B------:R-:W-:-:S02]  /*a5f0*/  IADD3 R4, R3, -0xea, RZ ;  /* 0xffffff1603047810 */ /* 0x000fc40007ffe0ff */
[----:B------:R-:W-:Y:S02]  /*a600*/  ISETP.GE.U32.AND P0, PT, R5, 0x7ffffe9b, PT ;  /* 0x7ffffe9b0500780c */ /* 0x000fe40003f06070 */
[C---:B------:R-:W-:Y:S02]  /*a610*/  IADD3 R5, R3.reuse, -0xee, RZ ;  /* 0xffffff1203057810 */ /* 0x040fe40007ffe0ff */
[----:B------:R-:W-:Y:S02]  /*a620*/  ISETP.GE.U32.AND P6, PT, R4, 0x7ffffe97, PT ;  /* 0x7ffffe970400780c */ /* 0x000fe40003fc6070 */
[----:B------:R-:W-:Y:S02]  /*a630*/  IADD3 R4, R3, -0xf2, RZ ;  /* 0xffffff0e03047810 */ /* 0x000fe40007ffe0ff */
[----:B------:R-:W-:Y:S01]  /*a640*/  ISETP.GE.U32.AND P2, PT, R5, 0x7ffffe93, PT ;  /* 0x7ffffe930500780c */ /* 0x000fe20003f46070 */
[----:B-1----:R-:W-:Y:S01]  /*a650*/  IMAD.WIDE R138, R176, 0x4, R210 ;  /* 0x00000004b08a7825 */ /* 0x002fe200078e02d2 */
[----:B------:R-:W-:-:S02]  /*a660*/  IADD3 R5, R3, -0xf6, RZ ;  /* 0xffffff0a03057810 */ /* 0x000fc40007ffe0ff */
[----:B------:R-:W-:Y:S01]  /*a670*/  ISETP.GE.U32.AND P4, PT, R4, 0x7ffffe8f, PT ;  /* 0x7ffffe8f0400780c */ /* 0x000fe20003f86070 */
[----:B------:R-:W-:Y:S01]  /*a680*/  IMAD.WIDE R146, R176, 0x4, R216 ;  /* 0x00000004b0927825 */ /* 0x000fe200078e02d8 */
[----:B------:R-:W-:Y:S01]  /*a690*/  ISETP.GE.U32.AND P5, PT, R5, 0x7ffffe8b, PT ;  /* 0x7ffffe8b0500780c */ /* 0x000fe20003fa6070 */
[----:B------:R1:W-:Y:S01]  /*a6a0*/  STL.64 [R1+0x3d0], R138 ;  /* 0x0003d08a01007387 */ /* 0x0003e20000100a00 */
[----:B------:R-:W-:-:S03]  /*a6b0*/  IADD3 R4, R3, -0xfa, RZ ;  /* 0xffffff0603047810 */ /* 0x000fc60007ffe0ff */
[----:B------:R1:W-:Y:S01]  /*a6c0*/  LDGSTS.E [R137+0x1ca00], [R138.64], !P0 ;  /* 0x1ca000008a897fae */ /* 0x0003e2000c121848 */
[----:B------:R-:W-:-:S03]  /*a6d0*/  ISETP.GE.U32.AND P3, PT, R4, 0x7ffffe87, PT ;  /* 0x7ffffe870400780c */ /* 0x000fc60003f66070 */
[----:B--2---:R-:W2:Y:S04]  /*a6e0*/  LDL.64 R152, [R1+0x1b8] ;  /* 0x0001b80001987983 */ /* 0x004ea80000100a00 */
[----:B------:R3:W-:Y:S01]  /*a6f0*/  STL.64 [R1+0x418], R146 ;  /* 0x0004189201007387 */ /* 0x0007e20000100a00 */
[----:B-1----:R-:W-:-:S03]  /*a700*/  IMAD.WIDE R138, R176, 0x4, R222 ;  /* 0x00000004b08a7825 */ /* 0x002fc600078e02de */
[----:B------:R3:W-:Y:S04]  /*a710*/  LDGSTS.E [R137+0x1d200], [R146.64], !P6 ;  /* 0x1d20000092897fae */ /* 0x0007e8000f121848 */
[----:B------:R-:W2:Y:S04]  /*a720*/  LDL.LU.64 R160, [R1+0x198] ;  /* 0x0001980001a07983 */ /* 0x000ea80000300a00 */
[----:B------:R1:W-:Y:S01]  /*a730*/  STL.64 [R1+0x450], R138 ;  /* 0x0004508a01007387 */ /* 0x0003e20000100a00 */
[----:B---3--:R-:W-:-:S03]  /*a740*/  IMAD.WIDE R146, R176, 0x4, R228 ;  /* 0x00000004b0927825 */ /* 0x008fc600078e02e4 */
[----:B------:R1:W-:Y:S04]  /*a750*/  LDGSTS.E [R137+0x1da00], [R138.64], !P2 ;  /* 0x1da000008a897fae */ /* 0x0003e8000d121848 */
[----:B------:R3:W-:Y:S04]  /*a760*/  STL.64 [R1+0x468], R146 ;  /* 0x0004689201007387 */ /* 0x0007e80000100a00 */
[----:B------:R3:W-:Y:S01]  /*a770*/  LDGSTS.E [R137+0x1e200], [R146.64], !P4 ;  /* 0x1e20000092897fae */ /* 0x0007e2000e121848 */
[----:B-1----:R-:W-:-:S03]  /*a780*/  IMAD.WIDE R138, R176, 0x4, R234 ;  /* 0x00000004b08a7825 */ /* 0x002fc600078e02ea */
[----:B------:R-:W2:Y:S04]  /*a790*/  LDL.LU.64 R232, [R1+0x178] ;  /* 0x0001780001e87983 */ /* 0x000ea80000300a00 */
[----:B------:R1:W-:Y:S01]  /*a7a0*/  STL.64 [R1+0x478], R138 ;  /* 0x0004788a01007387 */ /* 0x0003e20000100a00 */
[----:B---3--:R-:W-:-:S03]  /*a7b0*/  IMAD.WIDE R146, R176, 0x4, R240 ;  /* 0x00000004b0927825 */ /* 0x008fc600078e02f0 */
[----:B------:R1:W-:Y:S04]  /*a7c0*/  LDGSTS.E [R137+0x1ea00], [R138.64], !P5 ;  /* 0x1ea000008a897fae */ /* 0x0003e8000e921848 */
[----:B------:R-:W3:Y:S04]  /*a7d0*/  LDL.LU.64 R168, [R1+0x158] ;  /* 0x0001580001a87983 */ /* 0x000ee80000300a00 */
[----:B------:R4:W-:Y:S01]  /*a7e0*/  STL.64 [R1+0x488], R146 ;  /* 0x0004889201007387 */ /* 0x0009e20000100a00 */
[----:B-1----:R-:W-:-:S03]  /*a7f0*/  IMAD.WIDE R138, R176, 0x4, R246 ;  /* 0x00000004b08a7825 */ /* 0x002fc600078e02f6 */
[----:B------:R4:W-:Y:S04]  /*a800*/  LDGSTS.E [R137+0x1f200], [R146.64], !P3 ;  /* 0x1f20000092897fae */ /* 0x0009e8000d921848 */
[----:B------:R-:W3:Y:S04]  /*a810*/  LDL.LU.64 R184, [R1+0x138] ;  /* 0x0001380001b87983 */ /* 0x000ee80000300a00 */
[----:B------:R1:W-:Y:S01]  /*a820*/  STL.64 [R1+0x498], R138 ;  /* 0x0004988a01007387 */ /* 0x0003e20000100a00 */
[----:B----4-:R-:W-:-:S03]  /*a830*/  IMAD.WIDE R146, R176, 0x4, R144 ;  /* 0x00000004b0927825 */ /* 0x010fc600078e0290 */
[----:B------:R-:W4:Y:S04]  /*a840*/  LDL.LU.64 R144, [R1+0x118] ;  /* 0x0001180001907983 */ /* 0x000f280000300a00 */
[----:B------:R-:W4:Y:S04]  /*a850*/  LDL.LU.64 R220, [R1+0xf8] ;  /* 0x0000f80001dc7983 */ /* 0x000f280000300a00 */
[----:B------:R-:W-:Y:S04]  /*a860*/  STL.64 [R1+0x638], R146 ;  /* 0x0006389201007387 */ /* 0x000fe80000100a00 */
[----:B------:R-:W4:Y:S04]  /*a870*/  LDL.LU.64 R214, [R1+0xd8] ;  /* 0x0000d80001d67983 */ /* 0x000f280000300a00 */
[----:B------:R-:W4:Y:S01]  /*a880*/  LDL.LU.64 R208, [R1+0xb8] ;  /* 0x0000b80001d07983 */ /* 0x000f220000300a00 */
[----:B--2---:R-:W-:-:S05]  /*a890*/  IMAD.WIDE R152, R176, 0x4, R152 ;  /* 0x00000004b0987825 */ /* 0x004fca00078e0298 */
[----:B------:R-:W-:Y:S04]  /*a8a0*/  STL.64 [R1+0x640], R152 ;  /* 0x0006409801007387 */ /* 0x000fe80000100a00 */
[----:B------:R-:W2:Y:S04]  /*a8b0*/  LDL.LU.64 R200, [R1+0x98] ;  /* 0x0000980001c87983 */ /* 0x000ea80000300a00 */
[----:B------:R-:W2:Y:S01]  /*a8c0*/  LDL.LU.64 R192, [R1+0x78] ;  /* 0x0000780001c07983 */ /* 0x000ea20000300a00 */
[----:B------:R-:W-:-:S03]  /*a8d0*/  IMAD.WIDE R162, R176, 0x4, R232 ;  /* 0x00000004b0a27825 */ /* 0x000fc600078e02e8 */
[----:B------:R-:W2:Y:S01]  /*a8e0*/  LDL.LU.64 R232, [R1+0x58] ;  /* 0x0000580001e87983 */ /* 0x000ea20000300a00 */
[----:B---3--:R-:W-:-:S03]  /*a8f0*/  IMAD.WIDE R178, R176, 0x4, R184 ;  /* 0x00000004b0b27825 */ /* 0x008fc600078e02b8 */
[----:B------:R-:W3:Y:S01]  /*a900*/  LDL.LU.64 R184, [R1+0x38] ;  /* 0x0000380001b87983 */ /* 0x000ee20000300a00 */
[----:B----4-:R-:W-:-:S03]  /*a910*/  IMAD.WIDE R186, R176, 0x4, R144 ;  /* 0x00000004b0ba7825 */ /* 0x010fc600078e0290 */
[----:B------:R-:W4:Y:S01]  /*a920*/  LDL.LU.64 R144, [R1+0x18] ;  /* 0x0000180001907983 */ /* 0x000f220000300a00 */
[C---:B------:R-:W-:Y:S02]  /*a930*/  IADD3 R4, R3.reuse, -0xfe, RZ ;  /* 0xffffff0203047810 */ /* 0x040fe40007ffe0ff */
[----:B------:R-:W-:Y:S02]  /*a940*/  IADD3 R5, R3, -0x83, RZ ;  /* 0xffffff7d03057810 */ /* 0x000fe40007ffe0ff */
[----:B------:R-:W-:Y:S02]  /*a950*/  ISETP.GE.U32.AND P1, PT, R4, 0x7ffffe83, PT ;  /* 0x7ffffe830400780c */ /* 0x000fe40003f26070 */
[----:B------:R-:W-:Y:S02]  /*a960*/  ISETP.GE.U32.AND P0, PT, R5, 0x7ffffefe, PT ;  /* 0x7ffffefe0500780c */ /* 0x000fe40003f06070 */
[C---:B------:R-:W-:Y:S02]  /*a970*/  IADD3 R5, R3.reuse, -0x87, RZ ;  /* 0xffffff7903057810 */ /* 0x040fe40007ffe0ff */
[----:B------:R-:W-:-:S02]  /*a980*/  IADD3 R4, R3, -0x8b, RZ ;  /* 0xffffff7503047810 */ /* 0x000fc40007ffe0ff */
[----:B------:R-:W-:Y:S02]  /*a990*/  ISETP.GE.U32.AND P6, PT, R5, 0x7ffffefa, PT ;  /* 0x7ffffefa0500780c */ /* 0x000fe40003fc6070 */
[----:B------:R-:W-:Y:S02]  /*a9a0*/  ISETP.GE.U32.AND P2, PT, R4, 0x7ffffef6, PT ;  /* 0x7ffffef60400780c */ /* 0x000fe40003f46070 */
[C---:B------:R-:W-:Y:S01]  /*a9b0*/  IADD3 R5, R3.reuse, -0x8f, RZ ;  /* 0xffffff7103057810 */ /* 0x040fe20007ffe0ff */
[----:B------:R1:W-:Y:S01]  /*a9c0*/  LDGSTS.E [R137+0x1fa00], [R138.64], !P1 ;  /* 0x1fa000008a897fae */ /* 0x0003e2000c921848 */
[----:B------:R-:W-:Y:S02]  /*a9d0*/  IADD3 R4, R3, -0x93, RZ ;  /* 0xffffff6d03047810 */ /* 0x000fe40007ffe0ff */
[----:B------:R-:W-:Y:S02]  /*a9e0*/  ISETP.GE.U32.AND P4, PT, R5, 0x7ffffef2, PT ;  /* 0x7ffffef20500780c */ /* 0x000fe40003f86070 */
[----:B------:R-:W-:-:S02]  /*a9f0*/  ISETP.GE.U32.AND P5, PT, R4, 0x7ffffeee, PT ;  /* 0x7ffffeee0400780c */ /* 0x000fc40003fa6070 */
[C---:B------:R-:W-:Y:S02]  /*aa00*/  IADD3 R5, R3.reuse, -0x97, RZ ;  /* 0xffffff6903057810 */ /* 0x040fe40007ffe0ff */
[----:B------:R-:W-:Y:S02]  /*aa10*/  IADD3 R4, R3, -0x9b, RZ ;  /* 0xffffff6503047810 */ /* 0x000fe40007ffe0ff */
[----:B------:R-:W-:Y:S02]  /*aa20*/  ISETP.GE.U32.AND P3, PT, R5, 0x7ffffeea, PT ;  /* 0x7ffffeea0500780c */ /* 0x000fe40003f66070 */
[----:B-1----:R-:W-:Y:S02]  /*aa30*/  LOP3.LUT R137, R2, 0x40, RZ, 0x3c, !PT ;  /* 0x0000004002897812 */ /* 0x002fe400078e3cff */
[----:B------:R-:W-:Y:S02]  /*aa40*/  ISETP.GE.U32.AND P1, PT, R4, 0x7ffffee6, PT ;  /* 0x7ffffee60400780c */ /* 0x000fe40003f26070 */
[C---:B------:R-:W-:Y:S01]  /*aa50*/  IADD3 R5, R3.reuse, -0x9f, RZ ;  /* 0xffffff6103057810 */ /* 0x040fe20007ffe0ff */
[----:B------:R1:W-:Y:S01]  /*aa60*/  LDGSTS.E [R137+0x10400], [R146.64], !P0 ;  /* 0x1040000092897fae */ /* 0x0003e2000c121848 */
[----:B------:R-:W-:Y:S01]  /*aa70*/  IADD3 R4, R3, -0xa3, RZ ;  /* 0xffffff5d03047810 */ /* 0x000fe20007ffe0ff */
[----:B------:R-:W-:Y:S01]  /*aa80*/  IMAD.WIDE R160, R176, 0x4, R160 ;  /* 0x00000004b0a07825 */ /* 0x000fe200078e02a0 */
[----:B------:R-:W-:Y:S01]  /*aa90*/  ISETP.GE.U32.AND P0, PT, R5, 0x7ffffee2, PT ;  /* 0x7ffffee20500780c */ /* 0x000fe20003f06070 */
[----:B------:R1:W-:Y:S01]  /*aaa0*/  LDGSTS.E [R137+0x10c00], [R152.64], !P6 ;  /* 0x10c0000098897fae */ /* 0x0003e2000f121848 */
[----:B------:R-:W-:-:S02]  /*aab0*/  ISETP.GE.U32.AND P6, PT, R4, 0x7ffffede, PT ;  /* 0x7ffffede0400780c */ /* 0x000fc40003fc6070 */
[C---:B------:R-:W-:Y:S01]  /*aac0*/  IADD3 R5, R3.reuse, -0xa7, RZ ;  /* 0xffffff5903057810 */ /* 0x040fe20007ffe0ff */
[----:B------:R1:W-:Y:S01]  /*aad0*/  LDGSTS.E [R137+0x11400], [R160.64], !P2 ;  /* 0x11400000a0897fae */ /* 0x0003e2000d121848 */
[----:B------:R-:W-:Y:S01]  /*aae0*/  IADD3 R4, R3, -0xab, RZ ;  /* 0xffffff5503047810 */ /* 0x000fe20007ffe0ff */
[----:B------:R-:W-:Y:S01]  /*aaf0*/  IMAD.WIDE R168, R176, 0x4, R168 ;  /* 0x00000004b0a87825 */ /* 0x000fe200078e02a8 */
[----:B------:R-:W-:Y:S01]  /*ab00*/  ISETP.GE.U32.AND P2, PT, R5, 0x7ffffeda, PT ;  /* 0x7ffffeda0500780c */ /* 0x000fe20003f46070 */
[----:B------:R1:W-:Y:S01]  /*ab10*/  LDGSTS.E [R137+0x11c00], [R162.64], !P4 ;  /* 0x11c00000a2897fae */ /* 0x0003e2000e121848 */
        /* <DEDUP_REMOVED lines=14> */
[----:B------:R-:W-:Y:S01]  /*ac00*/  ISETP.GE.U32.AND P0, PT, R4, 0x7ffffec6, PT ;  /* 0x7ffffec60400780c */ /* 0x000fe20003f06070 */
[C---:B------:R-:W-:Y:S01]  /*ac10*/  IMAD.WIDE R210, R176.reuse, 0x4, R208 ;  /* 0x00000004b0d27825 */ /* 0x040fe200078e02d0 */
[C---:B------:R-:W-:Y:S01]  /*ac20*/  IADD3 R5, R3.reuse, -0xbf, RZ ;  /* 0xffffff4103057810 */ /* 0x040fe20007ffe0ff */
[----:B------:R1:W-:Y:S01]  /*ac30*/  LDGSTS.E [R137+0x14400], [R202.64], !P6 ;  /* 0x14400000ca897fae */ /* 0x0003e2000f121848 */
[----:B------:R-:W-:Y:S01]  /*ac40*/  IADD3 R4, R3, -0xc3, RZ ;  /* 0xffffff3d03047810 */ /* 0x000fe20007ffe0ff */
[----:B--2---:R-:W-:Y:S01]  /*ac50*/  IMAD.WIDE R216, R176, 0x4, R200 ;  /* 0x00000004b0d87825 */ /* 0x004fe200078e02c8 */
[----:B------:R-:W-:Y:S01]  /*ac60*/  ISETP.GE.U32.AND P6, PT, R5, 0x7ffffec2, PT ;  /* 0x7ffffec20500780c */ /* 0x000fe20003fc6070 */
[----:B------:R1:W-:Y:S01]  /*ac70*/  LDGSTS.E [R137+0x14c00], [R210.64], !P2 ;  /* 0x14c00000d2897fae */ /* 0x0003e2000d121848 */
[----:B------:R-:W-:Y:S01]  /*ac80*/  ISETP.GE.U32.AND P2, PT, R4, 0x7ffffebe, PT ;  /* 0x7ffffebe0400780c */ /* 0x000fe20003f46070 */
[C---:B------:R-:W-:Y:S01]  /*ac90*/  IMAD.WIDE R222, R176.reuse, 0x4, R192 ;  /* 0x00000004b0de7825 */ /* 0x040fe200078e02c0 */
        /* <DEDUP_REMOVED lines=9> */
[----:B------:R1:W-:Y:S02]  /*ad30*/  LDGSTS.E [R137+0x16400], [R232.64], !P3 ;  /* 0x16400000e8897fae */ /* 0x0003e4000d921848 */
[----:B---3--:R-:W-:Y:S01]  /*ad40*/  IMAD.WIDE R240, R176, 0x4, R184 ;  /* 0x00000004b0f07825 */ /* 0x008fe200078e02b8 */
[----:B------:R-:W-:-:S03]  /*ad50*/  IADD3 R4, R3, -0xd3, RZ ;  /* 0xffffff2d03047810 */ /* 0x000fc60007ffe0ff */
[----:B------:R-:W-:Y:S01]  /*ad60*/  IMAD.WIDE R140, R176, 0x4, R140 ;  /* 0x00000004b08c7825 */ /* 0x000fe200078e028c */
[----:B------:R1:W-:Y:S01]  /*ad70*/  LDGSTS.E [R137+0x16c00], [R240.64], !P1 ;  /* 0x16c00000f0897fae */ /* 0x0003e2000c921848 */
[----:B------:R-:W-:Y:S02]  /*ad80*/  ISETP.GE.U32.AND P3, PT, R5, 0x7ffffeb2, PT ;  /* 0x7ffffeb20500780c */ /* 0x000fe40003f66070 */
[----:B------:R-:W-:Y:S01]  /*ad90*/  ISETP.GE.U32.AND P1, PT, R4, 0x7ffffeae, PT ;  /* 0x7ffffeae0400780c */ /* 0x000fe20003f26070 */
[----:B------:R2:W-:Y:S01]  /*ada0*/  STL.64 [R1], R138 ;  /* 0x0000008a01007387 */ /* 0x0005e20000100a00 */
[C---:B------:R-:W-:Y:S02]  /*adb0*/  IADD3 R5, R3.reuse, -0xd7, RZ ;  /* 0xffffff2903057810 */ /* 0x040fe40007ffe0ff */
[----:B------:R-:W-:Y:S01]  /*adc0*/  IADD3 R4, R3, -0xdb, RZ ;  /* 0xffffff2503047810 */ /* 0x000fe20007ffe0ff */
[----:B------:R3:W-:Y:S01]  /*add0*/  STL.64 [R1+0x18], R140 ;  /* 0x0000188c01007387 */ /* 0x0007e20000100a00 */
[----:B----4-:R-:W-:-:S05]  /*ade0*/  IMAD.WIDE R246, R176, 0x4, R144 ;  /* 0x00000004b0f67825 */ /* 0x010fca00078e0290 */
[----:B------:R1:W-:Y:S04]  /*adf0*/  LDGSTS.E [R137+0x17400], [R246.64], !P0 ;  /* 0x17400000f6897fae */ /* 0x0003e8000c121848 */
[----:B------:R2:W-:Y:S04]  /*ae00*/  LDGSTS.E [R137+0x17c00], [R138.64], !P6 ;  /* 0x17c000008a897fae */ /* 0x0005e8000f121848 */
[----:B------:R3:W-:Y:S01]  /*ae10*/  LDGSTS.E [R137+0x18400], [R140.64], !P2 ;  /* 0x184000008c897fae */ /* 0x0007e2000d121848 */
[----:B------:R-:W-:Y:S02]  /*ae20*/  ISETP.GE.U32.AND P0, PT, R5, 0x7ffffeaa, PT ;  /* 0x7ffffeaa0500780c */ /* 0x000fe40003f06070 */
[----:B------:R-:W-:Y:S01]  /*ae30*/  ISETP.GE.U32.AND P6, PT, R4, 0x7ffffea6, PT ;  /* 0x7ffffea60400780c */ /* 0x000fe20003fc6070 */
[----:B--2---:R-:W-:-:S04]  /*ae40*/  IMAD.WIDE R138, R176, 0x4, R148 ;  /* 0x00000004b08a7825 */ /* 0x004fc800078e0294 */
[C---:B---3--:R-:W-:Y:S01]  /*ae50*/  IMAD.WIDE R140, R176.reuse, 0x4, R156 ;  /* 0x00000004b08c7825 */ /* 0x048fe200078e029c */
[----:B------:R2:W-:Y:S04]  /*ae60*/  STL.64 [R1+0x20], R138 ;  /* 0x0000208a01007387 */ /* 0x0005e80000100a00 */
[----:B------:R2:W-:Y:S04]  /*ae70*/  LDGSTS.E [R137+0x18c00], [R138.64], !P4 ;  /* 0x18c000008a897fae */ /* 0x0005e8000e121848 */
[----:B------:R3:W-:Y:S04]  /*ae80*/  STL.64 [R1+0x38], R140 ;  /* 0x0000388c01007387 */ /* 0x0007e80000100a00 */
[----:B------:R3:W-:Y:S01]  /*ae90*/  LDGSTS.E [R137+0x19400], [R140.64], !P5 ;  /* 0x194000008c897fae */ /* 0x0007e2000e921848 */
        /* <DEDUP_REMOVED lines=13> */
[----:B---3--:R-:W-:Y:S01]  /*af70*/  IMAD.WIDE R140, R176, 0x4, R204 ;  /* 0x00000004b08c7825 */ /* 0x008fe200078e02cc */
[----:B------:R2:W-:Y:S04]  /*af80*/  STL.64 [R1+0xd8], R138 ;  /* 0x0000d88a01007387 */ /* 0x0005e80000100a00 */
[----:B------:R3:W-:Y:S04]  /*af90*/  STL.64 [R1+0xf8], R140 ;  /* 0x0000f88c01007387 */ /* 0x0007e80000100a00 */
[----:B------:R-:W4:Y:S01]  /*afa0*/  LDL.LU.64 R184, [R1+0x1d0] ;  /* 0x0001d00001b87983 */ /* 0x000f220000300a00 */
[----:B------:R-:W-:-:S02]  /*afb0*/  IADD3 R5, R3, -0xdf, RZ ;  /* 0xffffff2103057810 */ /* 0x000fc40007ffe0ff */
[----:B------:R-:W-:Y:S02]  /*afc0*/  IADD3 R4, R3, -0xe3, RZ ;  /* 0xffffff1d03047810 */ /* 0x000fe40007ffe0ff */
[----:B------:R-:W-:Y:S02]  /*afd0*/  ISETP.GE.U32.AND P2, PT, R5, 0x7ffffea2, PT ;  /* 0x7ffffea20500780c */ /* 0x000fe40003f46070 */
[----:B------:R-:W-:Y:S02]  /*afe0*/  ISETP.GE.U32.AND P4, PT, R4, 0x7ffffe9e, PT ;  /* 0x7ffffe9e0400780c */ /* 0x000fe40003f86070 */
[C---:B------:R-:W-:Y:S02]  /*aff0*/  IADD3 R5, R3.reuse, -0xe7, RZ ;  /* 0xffffff1903057810 */ /* 0x040fe40007ffe0ff */
[----:B------:R-:W-:Y:S02]  /*b000*/  IADD3 R4, R3, -0xeb, RZ ;  /* 0xffffff1503047810 */ /* 0x000fe40007ffe0ff */
[----:B------:R-:W-:-:S02]  /*b010*/  ISETP.GE.U32.AND P5, PT, R5, 0x7ffffe9a, PT ;  /* 0x7ffffe9a0500780c */ /* 0x000fc40003fa6070 */
[----:B------:R-:W-:Y:S02]  /*b020*/  ISETP.GE.U32.AND P3, PT, R4, 0x7ffffe96, PT ;  /* 0x7ffffe960400780c */ /* 0x000fe40003f66070 */
[C---:B------:R-:W-:Y:S01]  /*b030*/  IADD3 R5, R3.reuse, -0xef, RZ ;  /* 0xffffff1103057810 */ /* 0x040fe20007ffe0ff */
[----:B------:R2:W-:Y:S01]  /*b040*/  LDGSTS.E [R137+0x1bc00], [R138.64], !P2 ;  /* 0x1bc000008a897fae */ /* 0x0005e2000d121848 */
[----:B------:R-:W-:Y:S02]  /*b050*/  IADD3 R4, R3, -0xf3, RZ ;  /* 0xffffff0d03047810 */ /* 0x000fe40007ffe0ff */
[----:B------:R-:W-:Y:S01]  /*b060*/  ISETP.GE.U32.AND P1, PT, R5, 0x7ffffe92, PT ;  /* 0x7ffffe920500780c */ /* 0x000fe20003f26070 */
[----:B------:R3:W-:Y:S01]  /*b070*/  LDGSTS.E [R137+0x1c400], [R140.64], !P4 ;  /* 0x1c4000008c897fae */ /* 0x0007e2000e121848 */
[----:B------:R-:W-:Y:S02]  /*b080*/  ISETP.GE.U32.AND P0, PT, R4, 0x7ffffe8e, PT ;  /* 0x7ffffe8e0400780c */ /* 0x000fe40003f06070 */
[----:B------:R-:W-:-:S02]  /*b090*/  IADD3 R4, R3, -0xfb, RZ ;  /* 0xffffff0503047810 */ /* 0x000fc40007ffe0ff */
[----:B------:R-:W-:Y:S01]  /*b0a0*/  IADD3 R5, R3, -0xf7, RZ ;  /* 0xffffff0903057810 */ /* 0x000fe20007ffe0ff */
[----:B--2---:R-:W-:Y:S01]  /*b0b0*/  IMAD.WIDE R138, R176, 0x4, R212 ;  /* 0x00000004b08a7825 */ /* 0x004fe200078e02d4 */
[----:B------:R-:W-:Y:S02]  /*b0c0*/  ISETP.GE.U32.AND P2, PT, R4, 0x7ffffe86, PT ;  /* 0x7ffffe860400780c */ /* 0x000fe40003f46070 */
[----:B------:R-:W-:Y:S01]  /*b0d0*/  ISETP.GE.U32.AND P6, PT, R5, 0x7ffffe8a, PT ;  /* 0x7ffffe8a0500780c */ /* 0x000fe20003fc6070 */
[----:B---3--:R-:W-:Y:S01]  /*b0e0*/  IMAD.WIDE R140, R176, 0x4, R218 ;  /* 0x00000004b08c7825 */ /* 0x008fe200078e02da */
[----:B------:R-:W-:Y:S01]  /*b0f0*/  IADD3 R4, R3, -0xff, RZ ;  /* 0xffffff0103047810 */ /* 0x000fe20007ffe0ff */
[----:B------:R2:W-:Y:S04]  /*b100*/  STL.64 [R1+0x118], R138 ;  /* 0x0001188a01007387 */ /* 0x0005e80000100a00 */
[----:B------:R2:W-:Y:S01]  /*b110*/  LDGSTS.E [R137+0x1cc00], [R138.64], !P5 ;  /* 0x1cc000008a897fae */ /* 0x0005e2000e921848 */
[----:B------:R-:W-:-:S03]  /*b120*/  ISETP.GE.U32.AND P4, PT, R4, 0x7ffffe82, PT ;  /* 0x7ffffe820400780c */ /* 0x000fc60003f86070 */
[----:B------:R-:W3:Y:S01]  /*b130*/  LDL.LU.64 R214, [R1+0x1b0] ;  /* 0x0001b00001d67983 */ /* 0x000ee20000300a00 */
[C---:B------:R-:W-:Y:S02]  /*b140*/  IADD3 R5, R3.reuse, -0x84, RZ ;  /* 0xffffff7c03057810 */ /* 0x040fe40007ffe0ff */
[----:B------:R-:W-:Y:S01]  /*b150*/  IADD3 R4, R3, -0x8c, RZ ;  /* 0xffffff7403047810 */ /* 0x000fe20007ffe0ff */
[----:B------:R1:W-:Y:S01]  /*b160*/  STL.64 [R1+0x138], R140 ;  /* 0x0001388c01007387 */ /* 0x0003e20000100a00 */
[----:B--2---:R-:W-:-:S03]  /*b170*/  IMAD.WIDE R138, R176, 0x4, R224 ;  /* 0x00000004b08a7825 */ /* 0x004fc600078e02e0 */
[----:B------:R1:W-:Y:S01]  /*b180*/  LDGSTS.E [R137+0x1d400], [R140.64], !P3 ;  /* 0x1d4000008c897fae */ /* 0x0003e2000d921848 */
[----:B------:R-:W-:-:S03]  /*b190*/  ISETP.GE.U32.AND P5, PT, R5, 0x7ffffefd, PT ;  /* 0x7ffffefd0500780c */ /* 0x000fc60003fa6070 */
[----:B------:R-:W2:Y:S01]  /*b1a0*/  LDL.64 R144, [R1+0x190] ;  /* 0x0001900001907983 */ /* 0x000ea20000100a00 */
[----:B------:R-:W-:-:S03]  /*b1b0*/  IADD3 R5, R3, -0x88, RZ ;  /* 0xffffff7803057810 */ /* 0x000fc60007ffe0ff */
[----:B------:R1:W-:Y:S02]  /*b1c0*/  STL.64 [R1+0x158], R138 ;  /* 0x0001588a01007387 */ /* 0x0003e40000100a00 */
[----:B-1----:R-:W-:Y:S02]  /*b1d0*/  IMAD.WIDE R140, R176, 0x4, R230 ;  /* 0x00000004b08c7825 */ /* 0x002fe400078e02e6 */
[----:B------:R1:W-:Y:S01]  /*b1e0*/  LDGSTS.E [R137+0x1dc00], [R138.64], !P1 ;  /* 0x1dc000008a897fae */ /* 0x0003e2000c921848 */
[----:B------:R-:W-:Y:S02]  /*b1f0*/  ISETP.GE.U32.AND P1, PT, R4, 0x7ffffef5, PT ;  /* 0x7ffffef50400780c */ /* 0x000fe40003f26070 */
[----:B------:R-:W-:Y:S01]  /*b200*/  IADD3 R4, R3, -0x94, RZ ;  /* 0xffffff6c03047810 */ /* 0x000fe20007ffe0ff */
[----:B------:R-:W2:Y:S01]  /*b210*/  LDL.LU.64 R208, [R1+0x170] ;  /* 0x0001700001d07983 */ /* 0x000ea20000300a00 */
[----:B------:R-:W-:-:S03]  /*b220*/  ISETP.GE.U32.AND P3, PT, R5, 0x7ffffef9, PT ;  /* 0x7ffffef90500780c */ /* 0x000fc60003f66070 */
[----:B------:R1:W-:Y:S02]  /*b230*/  STL.64 [R1+0x328], R140 ;  /* 0x0003288c01007387 */ /* 0x0003e40000100a00 */
[----:B-1----:R-:W-:Y:S02]  /*b240*/  IMAD.WIDE R138, R176, 0x4, R236 ;  /* 0x00000004b08a7825 */ /* 0x002fe400078e02ec */
[----:B------:R1:W-:Y:S01]  /*b250*/  LDGSTS.E [R137+0x1e400], [R140.64], !P0 ;  /* 0x1e4000008c897fae */ /* 0x0003e2000c121848 */
[----:B------:R-:W-:-:S03]  /*b260*/  IADD3 R5, R3, -0x90, RZ ;  /* 0xffffff7003057810 */ /* 0x000fc60007ffe0ff */
[----:B------:R-:W2:Y:S04]  /*b270*/  LDL.LU.64 R200, [R1+0x150] ;  /* 0x0001500001c87983 */ /* 0x000ea80000300a00 */
[----:B------:R1:W-:Y:S01]  /*b280*/  LDGSTS.E [R137+0x1ec00], [R138.64], !P6 ;  /* 0x1ec000008a897fae */ /* 0x0003e2000f121848 */
[----:B------:R-:W-:Y:S01]  /*b290*/  ISETP.GE.U32.AND P6, PT, R4, 0x7ffffeed, PT ;  /* 0x7ffffeed0400780c */ /* 0x000fe20003fc6070 */
[----:B-1----:R-:W-:Y:S02]  /*b2a0*/  IMAD.WIDE R140, R176, 0x4, R242 ;  /* 0x00000004b08c7825 */ /* 0x002fe400078e02f2 */
[----:B------:R1:W-:Y:S01]  /*b2b0*/  STL.64 [R1+0x368], R138 ;  /* 0x0003688a01007387 */ /* 0x0003e20000100a00 */
[----:B------:R-:W-:-:S03]  /*b2c0*/  IADD3 R4, R3, -0x98, RZ ;  /* 0xffffff6803047810 */ /* 0x000fc60007ffe0ff */
[----:B------:R-:W2:Y:S01]  /*b2d0*/  LDL.LU.64 R192, [R1+0x130] ;  /* 0x0001300001c07983 */ /* 0x000ea20000300a00 */
[----:B------:R-:W-:-:S03]  /*b2e0*/  ISETP.GE.U32.AND P0, PT, R5, 0x7ffffef1, PT ;  /* 0x7ffffef10500780c */ /* 0x000fc60003f06070 */
[----:B------:R4:W-:Y:S01]  /*b2f0*/  LDGSTS.E [R137+0x1f400], [R140.64], !P2 ;  /* 0x1f4000008c897fae */ /* 0x0009e2000d121848 */
[----:B-1----:R-:W-:-:S03]  /*b300*/  IMAD.WIDE R138, R176, 0x4, R248 ;  /* 0x00000004b08a7825 */ /* 0x002fc600078e02f8 */
[----:B------:R1:W-:Y:S01]  /*b310*/  STL.64 [R1+0x408], R140 ;  /* 0x0004088c01007387 */ /* 0x0003e20000100a00 */
[----:B------:R-:W-:-:S03]  /*b320*/  ISETP.GE.U32.AND P2, PT, R4, 0x7ffffee9, PT ;  /* 0x7ffffee90400780c */ /* 0x000fc60003f46070 */
[----:B------:R3:W-:Y:S01]  /*b330*/  STL.64 [R1+0x448], R138 ;  /* 0x0004488a01007387 */ /* 0x0007e20000100a00 */
[----:B------:R-:W-:Y:S02]  /*b340*/  IADD3 R136, R3, -0x9c, RZ ;  /* 0xffffff6403887810 */ /* 0x000fe40007ffe0ff */
[----:B------:R-:W-:Y:S01]  /*b350*/  LOP3.LUT R177, R2, 0x60, RZ, 0x3c, !PT ;  /* 0x0000006002b17812 */ /* 0x000fe200078e3cff */
[----:B------:R3:W-:Y:S01]  /*b360*/  LDGSTS.E [R137+0x1fc00], [R138.64], !P4 ;  /* 0x1fc000008a897fae */ /* 0x0007e2000e121848 */
[----:B----4-:R-:W-:-:S03]  /*b370*/  IMAD.WIDE R4, R176, 0x4, R184 ;  /* 0x00000004b0047825 */ /* 0x010fc600078e02b8 */
[----:B------:R-:W4:Y:S01]  /*b380*/  LDL.LU.64 R184, [R1+0x110] ;  /* 0x0001100001b87983 */ /* 0x000f220000300a00 */
[----:B------:R-:W-:-:S03]  /*b390*/  ISETP.GE.U32.AND P4, PT, R136, 0x7ffffee5, PT ;  /* 0x7ffffee58800780c */ /* 0x000fc60003f86070 */
[----:B------:R-:W4:Y:S01]  /*b3a0*/  LDL.LU.64 R238, [R1+0xf0] ;  /* 0x0000f00001ee7983 */ /* 0x000f220000300a00 */
[C---:B------:R-:W-:Y:S02]  /*b3b0*/  IADD3 R136, R3.reuse, -0xa0, RZ ;  /* 0xffffff6003887810 */ /* 0x040fe40007ffe0ff */
[----:B-1----:R-:W-:Y:S01]  /*b3c0*/  IADD3 R140, R3, -0xa4, RZ ;  /* 0xffffff5c038c7810 */ /* 0x002fe20007ffe0ff */
[----:B------:R1:W-:Y:S01]  /*b3d0*/  LDGSTS.E [R177+0x10600], [R4.64], !P5 ;  /* 0x1060000004b17fae */ /* 0x0003e2000e921848 */
[----:B------:R-:W-:-:S03]  /*b3e0*/  ISETP.GE.U32.AND P5, PT, R136, 0x7ffffee1, PT ;  /* 0x7ffffee18800780c */ /* 0x000fc60003fa6070 */
[----:B------:R-:W4:Y:S04]  /*b3f0*/  LDL.LU.64 R226, [R1+0xd0] ;  /* 0x0000d00001e27983 */ /* 0x000f280000300a00 */
[----:B------:R-:W4:Y:S01]  /*b400*/  LDL.LU.64 R220, [R1+0xb0] ;  /* 0x0000b00001dc7983 */ /* 0x000f220000300a00 */
[C---:B------:R-:W-:Y:S02]  /*b410*/  IADD3 R148, R3.reuse, -0xac, RZ ;  /* 0xffffff5403947810 */ /* 0x040fe40007ffe0ff */
[C---:B------:R-:W-:Y:S01]  /*b420*/  IADD3 R154, R3.reuse, -0xb0, RZ ;  /* 0xffffff50039a7810 */ /* 0x040fe20007ffe0ff */
[----:B---3--:R-:W-:Y:S02]  /*b430*/  IMAD.WIDE R138, R176, 0x4, R214 ;  /* 0x00000004b08a7825 */ /* 0x008fe400078e02d6 */
[----:B------:R-:W3:Y:S04]  /*b440*/  LDL.LU.64 R214, [R1+0x90] ;  /* 0x0000900001d67983 */ /* 0x000ee80000300a00 */
[----:B------:R1:W-:Y:S01]  /*b450*/  LDGSTS.E [R177+0x10e00], [R138.64], !P3 ;  /* 0x10e000008ab17fae */ /* 0x0003e2000d921848 */
[----:B------:R-:W-:Y:S01]  /*b460*/  ISETP.GE.U32.AND P3, PT, R140, 0x7ffffedd, PT ;  /* 0x7ffffedd8c00780c */ /* 0x000fe20003f66070 */
[----:B--2---:R-:W-:Y:S01]  /*b470*/  IMAD.WIDE R136, R176, 0x4, R144 ;  /* 0x00000004b0887825 */ /* 0x004fe200078e0290 */
[----:B------:R-:W-:-:S04]  /*b480*/  IADD3 R144, R3, -0xa8, RZ ;  /* 0xffffff5803907810 */ /* 0x000fc80007ffe0ff */
[----:B------:R1:W-:Y:S01]  /*b490*/  LDGSTS.E [R177+0x11600], [R136.64], !P1 ;  /* 0x1160000088b17fae */ /* 0x0003e2000c921848 */
[----:B------:R-:W-:Y:S01]  /*b4a0*/  ISETP.GE.U32.AND P1, PT, R144, 0x7ffffed9, PT ;  /* 0x7ffffed99000780c */ /* 0x000fe20003f26070 */
[----:B------:R-:W-:Y:S02]  /*b4b0*/  IMAD.WIDE R140, R176, 0x4, R208 ;  /* 0x00000004b08c7825 */ /* 0x000fe400078e02d0 */
[----:B------:R-:W2:Y:S04]  /*b4c0*/  LDL.LU.64 R208, [R1+0x70] ;  /* 0x0000700001d07983 */ /* 0x000ea80000300a00 */
[----:B------:R1:W-:Y:S01]  /*b4d0*/  LDGSTS.E [R177+0x11e00], [R140.64], !P0 ;  /* 0x11e000008cb17fae */ /* 0x0003e2000c121848 */
[----:B------:R-:W-:Y:S01]  /*b4e0*/  ISETP.GE.U32.AND P0, PT, R148, 0x7ffffed5, PT ;  /* 0x7ffffed59400780c */ /* 0x000fe20003f06070 */
[----:B------:R-:W-:-:S02]  /*b4f0*/  IMAD.WIDE R144, R176, 0x4, R200 ;  /* 0x00000004b0907825 */ /* 0x000fc400078e02c8 */
[----:B------:R-:W2:Y:S04]  /*b500*/  LDL.LU.64 R200, [R1+0x50] ;  /* 0x0000500001c87983 */ /* 0x000ea80000300a00 */
[----:B------:R1:W-:Y:S01]  /*b510*/  LDGSTS.E [R177+0x12600], [R144.64], !P6 ;  /* 0x1260000090b17fae */ /* 0x0003e2000f121848 */
[----:B------:R-:W-:Y:S01]  /*b520*/  ISETP.GE.U32.AND P6, PT, R154, 0x7ffffed1, PT ;  /* 0x7ffffed19a00780c */ /* 0x000fe20003fc6070 */
[----:B------:R-:W-:Y:S02]  /*b530*/  IMAD.WIDE R148, R176, 0x4, R192 ;  /* 0x00000004b0947825 */ /* 0x000fe400078e02c0 */
[----:B------:R-:W2:Y:S01]  /*b540*/  LDL.LU.64 R192, [R1+0x30] ;  /* 0x0000300001c07983 */ /* 0x000ea20000300a00 */
[----:B------:R-:W-:-:S03]  /*b550*/  IADD3 R156, R3, -0xb4, RZ ;  /* 0xffffff4c039c7810 */ /* 0x000fc60007ffe0ff */
[----:B------:R1:W-:Y:S01]  /*b560*/  LDGSTS.E [R177+0x12e00], [R148.64], !P2 ;  /* 0x12e0000094b17fae */ /* 0x0003e2000d121848 */
[----:B----4-:R-:W-:-:S03]  /*b570*/  IMAD.WIDE R154, R176, 0x4, R184 ;  /* 0x00000004b09a7825 */ /* 0x010fc600078e02b8 */
[----:B------:R-:W4:Y:S01]  /*b580*/  LDL.64 R184, [R1+0x10] ;  /* 0x0000100001b87983 */ /* 0x000f220000100a00 */
[----:B------:R-:W-:Y:S01]  /*b590*/  ISETP.GE.U32.AND P2, PT, R156, 0x7ffffecd, PT ;  /* 0x7ffffecd9c00780c */ /* 0x000fe20003f46070 */
[----:B------:R-:W-:Y:S01]  /*b5a0*/  IMAD.WIDE R156, R176, 0x4, R238 ;  /* 0x00000004b09c7825 */ /* 0x000fe200078e02ee */
[C---:B------:R-:W-:Y:S01]  /*b5b0*/  IADD3 R164, R3.reuse, -0xb8, RZ ;  /* 0xffffff4803a47810 */ /* 0x040fe20007ffe0ff */
[----:B------:R1:W-:Y:S01]  /*b5c0*/  LDGSTS.E [R177+0x13600], [R154.64], !P4 ;  /* 0x136000009ab17fae */ /* 0x0003e2000e121848 */
[C---:B------:R-:W-:Y:S02]  /*b5d0*/  IADD3 R170, R3.reuse, -0xbc, RZ ;  /* 0xffffff4403aa7810 */ /* 0x040fe40007ffe0ff */
[----:B------:R-:W-:Y:S01]  /*b5e0*/  ISETP.GE.U32.AND P4, PT, R164, 0x7ffffec9, PT ;  /* 0x7ffffec9a400780c */ /* 0x000fe20003f86070 */
[----:B------:R1:W-:Y:S01]  /*b5f0*/  LDGSTS.E [R177+0x13e00], [R156.64], !P5 ;  /* 0x13e000009cb17fae */ /* 0x0003e2000e921848 */
[----:B------:R-:W-:Y:S01]  /*b600*/  ISETP.GE.U32.AND P5, PT, R170, 0x7ffffec5, PT ;  /* 0x7ffffec5aa00780c */ /* 0x000fe20003fa6070 */
[----:B------:R-:W-:Y:S01]  /*b610*/  IMAD.WIDE R164, R176, 0x4, R226 ;  /* 0x00000004b0a47825 */ /* 0x000fe200078e02e2 */
[----:B------:R-:W-:-:S03]  /*b620*/  IADD3 R172, R3, -0xc4, RZ ;  /* 0xffffff3c03ac7810 */ /* 0x000fc60007ffe0ff */
[----:B------:R-:W-:Y:S01]  /*b630*/  IMAD.WIDE R170, R176, 0x4, R220 ;  /* 0x00000004b0aa7825 */ /* 0x000fe200078e02dc */
[C---:B------:R-:W-:Y:S01]  /*b640*/  IADD3 R173, R3.reuse, -0xc0, RZ ;  /* 0xffffff4003ad7810 */ /* 0x040fe20007ffe0ff */
[----:B------:R1:W-:Y:S04]  /*b650*/  LDGSTS.E [R177+0x14600], [R164.64], !P3 ;  /* 0x14600000a4b17fae */ /* 0x0003e8000d921848 */
[----:B------:R1:W-:Y:S01]  /*b660*/  LDGSTS.E [R177+0x14e00], [R170.64], !P1 ;  /* 0x14e00000aab17fae */ /* 0x0003e2000c921848 */
[----:B------:R-:W-:Y:S02]  /*b670*/  ISETP.GE.U32.AND P1, PT, R172, 0x7ffffebd, PT ;  /* 0x7ffffebdac00780c */ /* 0x000fe40003f26070 */
[----:B------:R-:W-:Y:S02]  /*b680*/  IADD3 R172, R3, -0xcc, RZ ;  /* 0xffffff3403ac7810 */ /* 0x000fe40007ffe0ff */
[----:B------:R-:W-:-:S02]  /*b690*/  ISETP.GE.U32.AND P3, PT, R173, 0x7ffffec1, PT ;  /* 0x7ffffec1ad00780c */ /* 0x000fc40003f66070 */
[----:B------:R-:W-:Y:S01]  /*b6a0*/  IADD3 R173, R3, -0xc8, RZ ;  /* 0xffffff3803ad7810 */ /* 0x000fe20007ffe0ff */
[----:B------:R-:W-:-:S04]  /*b6b0*/  IMAD.WIDE R228, R176, 0x4, R142 ;  /* 0x00000004b0e47825 */ /* 0x000fc800078e028e */
[----:B---3--:R-:W-:-:S05]  /*b6c0*/  IMAD.WIDE R180, R176, 0x4, R214 ;  /* 0x00000004b0b47825 */ /* 0x008fca00078e02d6 */
[----:B------:R1:W-:Y:S01]  /*b6d0*/  LDGSTS.E [R177+0x15600], [R180.64], !P0 ;  /* 0x15600000b4b17fae */ /* 0x0003e2000c121848 */
[----:B------:R-:W-:Y:S01]  /*b6e0*/  ISETP.GE.U32.AND P0, PT, R173, 0x7ffffeb9, PT ;  /* 0x7ffffeb9ad00780c */ /* 0x000fe20003f06070 */
[----:B------:R-:W-:Y:S01]  /*b6f0*/  IMAD.MOV.U32 R143, RZ, RZ, c[0x0][0x188] ;  /* 0x00006200ff8f7624 */ /* 0x000fe200078e00ff */
[C---:B------:R-:W-:Y:S01]  /*b700*/  IADD3 R173, R3.reuse, -0xd0, RZ ;  /* 0xffffff3003ad7810 */ /* 0x040fe20007ffe0ff */
[C---:B------:R-:W-:Y:S01]  /*b710*/  IMAD.WIDE R218, R176.reuse, 0x4, R134 ;  /* 0x00000004b0da7825 */ /* 0x040fe200078e0286 */
[C---:B------:R-:W-:Y:S02]  /*b720*/  IADD3 R134, R3.reuse, -0xdc, RZ ;  /* 0xffffff2403867810 */ /* 0x040fe40007ffe0ff */
[----:B------:R-:W-:Y:S01]  /*b730*/  IADD3 R135, R3, -0xe0, RZ ;  /* 0xffffff2003877810 */ /* 0x000fe20007ffe0ff */
[----:B--2---:R-:W-:-:S05]  /*b740*/  IMAD.WIDE R188, R176, 0x4, R208 ;  /* 0x00000004b0bc7825 */ /* 0x004fca00078e02d0 */
[----:B------:R1:W-:Y:S01]  /*b750*/  LDGSTS.E [R177+0x15e00], [R188.64], !P6 ;  /* 0x15e00000bcb17fae */ /* 0x0003e2000f121848 */
[----:B------:R-:W-:Y:S02]  /*b760*/  ISETP.GE.U32.AND P6, PT, R172, 0x7ffffeb5, PT ;  /* 0x7ffffeb5ac00780c */ /* 0x000fe40003fc6070 */
[----:B------:R-:W-:Y:S01]  /*b770*/  IADD3 R172, R3, -0xd4, RZ ;  /* 0xffffff2c03ac7810 */ /* 0x000fe20007ffe0ff */
[----:B------:R-:W-:-:S05]  /*b780*/  IMAD.WIDE R196, R176, 0x4, R200 ;  /* 0x00000004b0c47825 */ /* 0x000fca00078e02c8 */
[----:B------:R1:W-:Y:S01]  /*b790*/  LDGSTS.E [R177+0x16600], [R196.64], !P2 ;  /* 0x16600000c4b17fae */ /* 0x0003e2000d121848 */
[----:B------:R-:W-:Y:S01]  /*b7a0*/  IMAD.WIDE R204, R176, 0x4, R192 ;  /* 0x00000004b0cc7825 */ /* 0x000fe200078e02c0 */
[----:B------:R-:W-:-:S04]  /*b7b0*/  ISETP.GE.U32.AND P2, PT, R173, 0x7ffffeb1, PT ;  /* 0x7ffffeb1ad00780c */ /* 0x000fc80003f46070 */
[----:B------:R1:W-:Y:S01]  /*b7c0*/  LDGSTS.E [R177+0x16e00], [R204.64], !P4 ;  /* 0x16e00000ccb17fae */ /* 0x0003e2000e121848 */
[----:B------:R-:W-:Y:S02]  /*b7d0*/  ISETP.GE.U32.AND P4, PT, R172, 0x7ffffead, PT ;  /* 0x7ffffeadac00780c */ /* 0x000fe40003f86070 */
[----:B------:R-:W-:Y:S01]  /*b7e0*/  IADD3 R172, R3, -0xd8, RZ ;  /* 0xffffff2803ac7810 */ /* 0x000fe20007ffe0ff */
[----:B------:R-:W-:-:S04]  /*b7f0*/  IMAD.SHL.U32 R143, R143, 0x80, RZ ;  /* 0x000000808f8f7824 */ /* 0x000fc800078e00ff */
[----:B------:R-:W-:-:S04]  /*b800*/  IMAD.WIDE R234, R143, 0x4, R150 ;  /* 0x000000048fea7825 */ /* 0x000fc800078e0296 */
[----:B------:R-:W-:Y:S01]  /*b810*/  IMAD.WIDE R242, R143, 0x4, R158 ;  /* 0x000000048ff27825 */ /* 0x000fe200078e029e */
[----:B------:R-:W-:-:S03]  /*b820*/  ULDC UR4, c[0x0][0x18c] ;  /* 0x0000630000047ab9 */ /* 0x000fc60000000800 */
[----:B------:R-:W-:Y:S01]  /*b830*/  IMAD.WIDE R250, R143, 0x4, R166 ;  /* 0x000000048ffa7825 */ /* 0x000fe200078e02a6 */
[----:B------:R-:W-:-:S03]  /*b840*/  USHF.L.U32 UR4, UR4, 0x7, URZ ;  /* 0x0000000704047899 */ /* 0x000fc6000800063f */
[----:B------:R-:W-:-:S04]  /*b850*/  IMAD.WIDE R158, R143, 0x4, R174 ;  /* 0x000000048f9e7825 */ /* 0x000fc800078e02ae */
[----:B------:R-:W-:Y:S01]  /*b860*/  IMAD.WIDE R146, R143, 0x4, R182 ;  /* 0x000000048f927825 */ /* 0x000fe200078e02b6 */
[----:B------:R-:W-:-:S03]  /*b870*/  IADD3 R142, R3, -0xfc, RZ ;  /* 0xffffff04038e7810 */ /* 0x000fc60007ffe0ff */
[----:B------:R-:W-:-:S04]  /*b880*/  IMAD.WIDE R152, R143, 0x4, R190 ;  /* 0x000000048f987825 */ /* 0x000fc800078e02be */
[----:B------:R-:W-:Y:S01]  /*b890*/  IMAD.WIDE R150, R143, 0x4, R198 ;  /* 0x000000048f967825 */ /* 0x000fe200078e02c6 */
[----:B------:R2:W-:Y:S04]  /*b8a0*/  STL.64 [R1+0x30], R146 ;  /* 0x0000309201007387 */ /* 0x0005e80000100a00 */
[----:B------:R3:W-:Y:S04]  /*b8b0*/  STL.64 [R1+0x50], R152 ;  /* 0x0000509801007387 */ /* 0x0007e80000100a00 */
[----:B------:R-:W-:Y:S01]  /*b8c0*/  STL.64 [R1+0x70], R150 ;  /* 0x0000709601007387 */ /* 0x000fe20000100a00 */
[----:B----4-:R-:W-:-:S05]  /*b8d0*/  IMAD.WIDE R212, R176, 0x4, R184 ;  /* 0x00000004b0d47825 */ /* 0x010fca00078e02b8 */
[----:B------:R1:W-:Y:S01]  /*b8e0*/  LDGSTS.E [R177+0x17600], [R212.64], !P5 ;  /* 0x17600000d4b17fae */ /* 0x0003e2000e921848 */
[----:B------:R-:W-:-:S03]  /*b8f0*/  ISETP.GE.U32.AND P5, PT, R172, 0x7ffffea9, PT ;  /* 0x7ffffea9ac00780c */ /* 0x000fc60003fa6070 */
[----:B------:R1:W-:Y:S01]  /*b900*/  LDGSTS.E [R177+0x17e00], [R218.64], !P3 ;  /* 0x17e00000dab17fae */ /* 0x0003e2000d921848 */
[----:B------:R-:W-:-:S03]  /*b910*/  ISETP.GE.U32.AND P3, PT, R134, 0x7ffffea5, PT ;  /* 0x7ffffea58600780c */ /* 0x000fc60003f66070 */
[----:B------:R1:W-:Y:S01]  /*b920*/  LDGSTS.E [R177+0x18600], [R228.64], !P1 ;  /* 0x18600000e4b17fae */ /* 0x0003e2000c921848 */
[----:B------:R-:W-:Y:S02]  /*b930*/  ISETP.GE.U32.AND P1, PT, R135, 0x7ffffea1, PT ;  /* 0x7ffffea18700780c */ /* 0x000fe40003f26070 */
[C---:B------:R-:W-:Y:S01]  /*b940*/  IADD3 R134, R3.reuse, -0xe4, RZ ;  /* 0xffffff1c03867810 */ /* 0x040fe20007ffe0ff */
[----:B------:R1:W-:Y:S01]  /*b950*/  LDGSTS.E [R177+0x18e00], [R234.64], !P0 ;  /* 0x18e00000eab17fae */ /* 0x0003e2000c121848 */
[----:B------:R-:W-:Y:S02]  /*b960*/  IADD3 R135, R3, -0xe8, RZ ;  /* 0xffffff1803877810 */ /* 0x000fe40007ffe0ff */
[----:B------:R-:W-:Y:S01]  /*b970*/  ISETP.GE.U32.AND P0, PT, R134, 0x7ffffe9d, PT ;  /* 0x7ffffe9d8600780c */ /* 0x000fe20003f06070 */
[----:B------:R1:W-:Y:S01]  /*b980*/  LDGSTS.E [R177+0x19600], [R242.64], !P6 ;  /* 0x19600000f2b17fae */ /* 0x0003e2000f121848 */
[----:B------:R-:W-:Y:S02]  /*b990*/  ISETP.GE.U32.AND P6, PT, R135, 0x7ffffe99, PT ;  /* 0x7ffffe998700780c */ /* 0x000fe40003fc6070 */
[----:B------:R-:W-:Y:S01]  /*b9a0*/  IADD3 R135, R3, -0xf0, RZ ;  /* 0xffffff1003877810 */ /* 0x000fe20007ffe0ff */
[----:B------:R1:W-:Y:S04]  /*b9b0*/  LDGSTS.E [R177+0x19e00], [R250.64], !P2 ;  /* 0x19e00000fab17fae */ /* 0x0003e8000d121848 */
[----:B------:R1:W-:Y:S01]  /*b9c0*/  LDGSTS.E [R177+0x1a600], [R158.64], !P4 ;  /* 0x1a6000009eb17fae */ /* 0x0003e2000e121848 */
[----:B------:R-:W-:Y:S01]  /*b9d0*/  ISETP.GE.U32.AND P4, PT, R135, 0x7ffffe91, PT ;  /* 0x7ffffe918700780c */ /* 0x000fe20003f86070 */
[----:B------:R-:W-:-:S02]  /*b9e0*/  IMAD.U32 R135, RZ, RZ, UR4 ;  /* 0x00000004ff877e24 */ /* 0x000fc4000f8e00ff */
[----:B------:R2:W-:Y:S04]  /*b9f0*/  LDGSTS.E [R177+0x1ae00], [R146.64], !P5 ;  /* 0x1ae0000092b17fae */ /* 0x0005e8000e921848 */
[----:B------:R3:W-:Y:S04]  /*ba00*/  LDGSTS.E [R177+0x1b600], [R152.64], !P3 ;  /* 0x1b60000098b17fae */ /* 0x0007e8000d921848 */
[----:B------:R1:W-:Y:S01]  /*ba10*/  LDGSTS.E [R177+0x1be00], [R150.64], !P1 ;  /* 0x1be0000096b17fae */ /* 0x0003e2000c921848 */
[----:B------:R-:W-:Y:S02]  /*ba20*/  ISETP.GE.U32.AND P1, PT, R142, 0x7ffffe85, PT ;  /* 0x7ffffe858e00780c */ /* 0x000fe40003f26070 */
[----:B------:R-:W-:Y:S01]  /*ba30*/  LOP3.LUT R142, R2, 0x60, RZ, 0x3c, !PT ;  /* 0x00000060028e7812 */ /* 0x000fe200078e3cff */
[----:B--2---:R-:W-:-:S04]  /*ba40*/  IMAD.WIDE R146, R143, 0x4, R206 ;  /* 0x000000048f927825 */ /* 0x004fc800078e02ce */
[C---:B---3--:R-:W-:Y:S01]  /*ba50*/  IMAD.WIDE R152, R135.reuse, 0x4, R6 ;  /* 0x0000000487987825 */ /* 0x048fe200078e0206 */
[----:B------:R2:W-:Y:S03]  /*ba60*/  STL.64 [R1+0x90], R146 ;  /* 0x0000909201007387 */ /* 0x0005e60000100a00 */
[C---:B------:R-:W-:Y:S01]  /*ba70*/  IMAD.WIDE R238, R135.reuse, 0x4, R8 ;  /* 0x0000000487ee7825 */ /* 0x040fe200078e0208 */
[----:B------:R2:W-:Y:S03]  /*ba80*/  LDGSTS.E [R142+0x1c600], [R146.64], !P0 ;  /* 0x1c600000928e7fae */ /* 0x0005e6000c121848 */
[C---:B------:R-:W-:Y:S01]  /*ba90*/  IMAD.WIDE R200, R135.reuse, 0x4, R12 ;  /* 0x0000000487c87825 */ /* 0x040fe200078e020c */
[----:B------:R3:W-:Y:S03]  /*baa0*/  STL.64 [R1+0x178], R152 ;  /* 0x0001789801007387 */ /* 0x0007e60000100a00 */
[C---:B-1----:R-:W-:Y:S01]  /*bab0*/  IMAD.WIDE R176, R135.reuse, 0x4, R16 ;  /* 0x0000000487b07825 */ /* 0x042fe200078e0210 */
[----:B------:R-:W-:Y:S03]  /*bac0*/  STL.64 [R1+0x180], R238 ;  /* 0x000180ee01007387 */ /* 0x000fe60000100a00 */
[C---:B------:R-:W-:Y:S01]  /*bad0*/  IMAD.WIDE R226, R135.reuse, 0x4, R24 ;  /* 0x0000000487e27825 */ /* 0x040fe200078e0218 */
[----:B------:R-:W-:Y:S03]  /*bae0*/  STL.64 [R1+0x198], R200 ;  /* 0x000198c801007387 */ /* 0x000fe60000100a00 */
[C---:B--2---:R-:W-:Y:S01]  /*baf0*/  IMAD.WIDE R146, R135.reuse, 0x4, R22 ;  /* 0x0000000487927825 */ /* 0x044fe200078e0216 */
[----:B------:R-:W-:Y:S03]  /*bb00*/  STL.64 [R1+0x1b0], R176 ;  /* 0x0001b0b001007387 */ /* 0x000fe60000100a00 */
[C---:B------:R-:W-:Y:S01]  /*bb10*/  IMAD.WIDE R192, R135.reuse, 0x4, R28 ;  /* 0x0000000487c07825 */ /* 0x040fe200078e021c */
[----:B------:R1:W-:Y:S03]  /*bb20*/  STL.64 [R1+0x1d0], R146 ;  /* 0x0001d09201007387 */ /* 0x0003e60000100a00 */
[C---:B------:R-:W-:Y:S01]  /*bb30*/  IMAD.WIDE R24, R135.reuse, 0x4, R32 ;  /* 0x0000000487187825 */ /* 0x040fe200078e0220 */
[----:B------:R-:W-:Y:S03]  /*bb40*/  STL.64 [R1+0x1d8], R226 ;  /* 0x0001d8e201007387 */ /* 0x000fe60000100a00 */
        /* <DEDUP_REMOVED lines=8> */
[----:B------:R-:W-:-:S04]  /*bbd0*/  IMAD.WIDE R26, R135, 0x4, R26 ;  /* 0x00000004871a7825 */ /* 0x000fc800078e021a */
[C---:B------:R-:W-:Y:S01]  /*bbe0*/  IMAD.WIDE R20, R135.reuse, 0x4, R48 ;  /* 0x0000000487147825 */ /* 0x040fe200078e0230 */
[----:B------:R-:W-:Y:S03]  /*bbf0*/  STL.64 [R1+0x298], R184 ;  /* 0x000298b801007387 */ /* 0x000fe60000100a00 */
[----:B------:R-:W-:Y:S01]  /*bc00*/  IMAD.WIDE R190, R135, 0x4, R30 ;  /* 0x0000000487be7825 */ /* 0x000fe200078e021e */
[----:B------:R-:W-:Y:S03]  /*bc10*/  STL.64 [R1+0x2a8], R20 ;  /* 0x0002a81401007387 */ /* 0x000fe60000100a00 */
[----:B------:R-:W-:Y:S02]  /*bc20*/  IMAD.MOV.U32 R30, RZ, RZ, R26 ;  /* 0x000000ffff1e7224 */ /* 0x000fe400078e001a */
[----:B------:R-:W-:-:S02]  /*bc30*/  IMAD.MOV.U32 R31, RZ, RZ, R27 ;  /* 0x000000ffff1f7224 */ /* 0x000fc400078e001b */
[----:B------:R-:W2:Y:S01]  /*bc40*/  LDL.LU.64 R26, [R1+0x1e8] ;  /* 0x0001e800011a7983 */ /* 0x000ea20000300a00 */
[----:B------:R-:W-:-:S03]  /*bc50*/  IMAD.WIDE R8, R135, 0x4, R52 ;  /* 0x0000000487087825 */ /* 0x000fc600078e0234 */
[----:B------:R-:W4:Y:S01]  /*bc60*/  LDL.LU.64 R28, [R1+0x1f0] ;  /* 0x0001f000011c7983 */ /* 0x000f220000300a00 */
[----:B------:R-:W-:-:S03]  /*bc70*/  IMAD.WIDE R214, R135, 0x4, R56 ;  /* 0x0000000487d67825 */ /* 0x000fc600078e0238 */
[----:B------:R-:W3:Y:S01]  /*bc80*/  LDL.LU.64 R32, [R1+0x218] ;  /* 0x0002180001207983 */ /* 0x000ee20000300a00 */
[----:B------:R-:W-:-:S04]  /*bc90*/  IMAD.WIDE R44, R135, 0x4, R60 ;  /* 0x00000004872c7825 */ /* 0x000fc800078e023c */
[C---:B------:R-:W-:Y:S02]  /*bca0*/  IMAD.WIDE R224, R135.reuse, 0x4, R34 ;  /* 0x0000000487e07825 */ /* 0x040fe400078e0222 */
[----:B------:R-:W3:Y:S02]  /*bcb0*/  LDL.LU.64 R34, [R1+0x210] ;  /* 0x0002100001227983 */ /* 0x000ee40000300a00 */
[C---:B------:R-:W-:Y:S02]  /*bcc0*/  IMAD.WIDE R16, R135.reuse, 0x4, R64 ;  /* 0x0000000487107825 */ /* 0x040fe400078e0240 */
[----:B------:R-:W-:Y:S02]  /*bcd0*/  STL.64 [R1+0x2b8], R8 ;  /* 0x0002b80801007387 */ /* 0x000fe40000100a00 */
[C---:B------:R-:W-:Y:S02]  /*bce0*/  IMAD.WIDE R6, R135.reuse, 0x4, R68 ;  /* 0x0000000487067825 */ /* 0x040fe400078e0244 */
[----:B------:R-:W-:Y:S02]  /*bcf0*/  STL.64 [R1+0x2d0], R214 ;  /* 0x0002d0d601007387 */ /* 0x000fe40000100a00 */
[----:B------:R-:W-:-:S02]  /*bd00*/  IMAD.WIDE R56, R135, 0x4, R66 ;  /* 0x0000000487387825 */ /* 0x000fc400078e0242 */
[----:B------:R-:W-:Y:S02]  /*bd10*/  STL.64 [R1+0x2e0], R44 ;  /* 0x0002e02c01007387 */ /* 0x000fe40000100a00 */
[C---:B------:R-:W-:Y:S02]  /*bd20*/  IMAD.WIDE R198, R135.reuse, 0x4, R42 ;  /* 0x0000000487c67825 */ /* 0x040fe400078e022a */
[----:B------:R-:W3:Y:S02]  /*bd30*/  LDL.LU.64 R64, [R1+0x208] ;  /* 0x0002080001407983 */ /* 0x000ee40000300a00 */
[----:B------:R-:W-:Y:S02]  /*bd40*/  IMAD.WIDE R42, R135, 0x4, R76 ;  /* 0x00000004872a7825 */ /* 0x000fe400078e024c */
[----:B------:R-:W3:Y:S04]  /*bd50*/  LDL.LU.64 R66, [R1+0x200] ;  /* 0x0002000001427983 */ /* 0x000ee80000300a00 */
[----:B------:R-:W-:Y:S04]  /*bd60*/  STL.64 [R1+0x2f0], R16 ;  /* 0x0002f01001007387 */ /* 0x000fe80000100a00 */
[----:B------:R-:W-:Y:S04]  /*bd70*/  STL.64 [R1+0x300], R6 ;  /* 0x0003000601007387 */ /* 0x000fe80000100a00 */
[----:B------:R-:W3:Y:S01]  /*bd80*/  LDL.LU.64 R76, [R1+0x1f8] ;  /* 0x0001f800014c7983 */ /* 0x000ee20000300a00 */
[----:B------:R-:W-:-:S04]  /*bd90*/  IADD3 R134, R3, -0xec, RZ ;  /* 0xffffff1403867810 */ /* 0x000fc80007ffe0ff */
[----:B------:R-:W-:Y:S02]  /*bda0*/  ISETP.GE.U32.AND P2, PT, R134, 0x7ffffe95, PT ;  /* 0x7ffffe958600780c */ /* 0x000fe40003f46070 */
[----:B------:R-:W-:-:S04]  /*bdb0*/  IADD3 R134, R3, -0xf4, RZ ;  /* 0xffffff0c03867810 */ /* 0x000fc80007ffe0ff */
[----:B------:R-:W-:Y:S02]  /*bdc0*/  ISETP.GE.U32.AND P5, PT, R134, 0x7ffffe8d, PT ;  /* 0x7ffffe8d8600780c */ /* 0x000fe40003fa6070 */
[C---:B------:R-:W-:Y:S02]  /*bdd0*/  IADD3 R134, R3.reuse, -0xf8, RZ ;  /* 0xffffff0803867810 */ /* 0x040fe40007ffe0ff */
[----:B------:R-:W-:Y:S02]  /*bde0*/  IADD3 R3, R3, -0x100, RZ ;  /* 0xffffff0003037810 */ /* 0x000fe40007ffe0ff */
[----:B------:R-:W-:Y:S02]  /*bdf0*/  ISETP.GE.U32.AND P3, PT, R134, 0x7ffffe89, PT ;  /* 0x7ffffe898600780c */ /* 0x000fe40003f66070 */
[----:B------:R-:W-:Y:S01]  /*be00*/  ISETP.NE.U32.AND P0, PT, R252, RZ, PT ;  /* 0x000000fffc00720c */ /* 0x000fe20003f05070 */
[----:B------:R-:W-:-:S04]  /*be10*/  IMAD.WIDE R248, R135, 0x4, R38 ;  /* 0x0000000487f87825 */ /* 0x000fc800078e0226 */
[----:B------:R-:W-:-:S04]  /*be20*/  IMAD.WIDE R236, R135, 0x4, R54 ;  /* 0x0000000487ec7825 */ /* 0x000fc800078e0236 */
[----:B------:R-:W-:-:S04]  /*be30*/  IMAD.WIDE R172, R135, 0x4, R70 ;  /* 0x0000000487ac7825 */ /* 0x000fc800078e0246 */
[----:B------:R-:W-:-:S04]  /*be40*/  IMAD.WIDE R244, R135, 0x4, R86 ;  /* 0x0000000487f47825 */ /* 0x000fc800078e0256 */
[----:B------:R-:W-:-:S04]  /*be50*/  IMAD.WIDE R102, R135, 0x4, R102 ;  /* 0x0000000487667825 */ /* 0x000fc800078e0266 */
[----:B------:R-:W-:-:S04]  /*be60*/  IMAD.WIDE R86, R135, 0x4, R118 ;  /* 0x0000000487567825 */ /* 0x000fc800078e0276 */
[----:B------:R-:W-:Y:S01]  /*be70*/  IMAD.WIDE R208, R135, 0x4, R72 ;  /* 0x0000000487d07825 */ /* 0x000fe200078e0248 */
[----:B------:R-:W-:-:S03]  /*be80*/  LOP3.LUT R252, R2, 0x20, RZ, 0x3c, !PT ;  /* 0x0000002002fc7812 */ /* 0x000fc600078e3cff */
[----:B------:R-:W-:-:S04]  /*be90*/  IMAD.WIDE R74, R135, 0x4, R74 ;  /* 0x00000004874a7825 */ /* 0x000fc800078e024a */
[C---:B------:R-:W-:Y:S01]  /*bea0*/  IMAD.WIDE R88, R135.reuse, 0x4, R88 ;  /* 0x0000000487587825 */ /* 0x040fe200078e0258 */
[----:B------:R-:W-:Y:S03]  /*beb0*/  STL.64 [R1+0x318], R208 ;  /* 0x000318d001007387 */ /* 0x000fe60000100a00 */
        /* <DEDUP_REMOVED lines=9> */
[C---:B------:R-:W-:Y:S01]  /*bf50*/  IMAD.WIDE R84, R135.reuse, 0x4, R84 ;  /* 0x0000000487547825 */ /* 0x040fe200078e0254 */
        /* <DEDUP_REMOVED lines=24> */
[----:B------:R1:W-:Y:S04]  /*c0e0*/  STL.64 [R1+0x438], R72 ;  /* 0x0004384801007387 */ /* 0x0003e80000100a00 */
[----:B------:R1:W-:Y:S01]  /*c0f0*/  STL.64 [R1+0x440], R46 ;  /* 0x0004402e01007387 */ /* 0x0003e20000100a00 */
[----:B------:R-:W-:-:S03]  /*c100*/  IMAD.WIDE R166, R135, 0x4, R62 ;  /* 0x0000000487a67825 */ /* 0x000fc600078e023e */
[----:B------:R1:W-:Y:S01]  /*c110*/  STL.64 [R1+0x458], R10 ;  /* 0x0004580a01007387 */ /* 0x0003e20000100a00 */
[----:B------:R-:W-:-:S04]  /*c120*/  IMAD.WIDE R78, R135, 0x4, R78 ;  /* 0x00000004874e7825 */ /* 0x000fc800078e024e */
[----:B------:R-:W-:-:S04]  /*c130*/  IMAD.WIDE R94, R135, 0x4, R94 ;  /* 0x00000004875e7825 */ /* 0x000fc800078e025e */
[----:B------:R-:W-:-:S04]  /*c140*/  IMAD.WIDE R126, R135, 0x4, R126 ;  /* 0x00000004877e7825 */ /* 0x000fc800078e027e */
[----:B--2---:R-:W-:-:S05]  /*c150*/  IMAD.WIDE R26, R143, 0x4, R26 ;  /* 0x000000048f1a7825 */ /* 0x004fca00078e021a */
[----:B------:R2:W-:Y:S01]  /*c160*/  LDGSTS.E [R142+0x1ce00], [R26.64], !P6 ;  /* 0x1ce000001a8e7fae */ /* 0x0005e2000f121848 */
[----:B------:R-:W-:Y:S01]  /*c170*/  ISETP.GE.U32.AND P6, PT, R3, 0x7ffffe81, PT ;  /* 0x7ffffe810300780c */ /* 0x000fe20003fc6070 */
[----:B----4-:R-:W-:-:S04]  /*c180*/  IMAD.WIDE R28, R143, 0x4, R28 ;  /* 0x000000048f1c7825 */ /* 0x010fc800078e021c */
[C---:B---3--:R-:W-:Y:S01]  /*c190*/  IMAD.WIDE R32, R143.reuse, 0x4, R32 ;  /* 0x000000048f207825 */ /* 0x048fe200078e0220 */
[----:B------:R2:W-:Y:S03]  /*c1a0*/  LDGSTS.E [R142+0x1d600], [R28.64], !P2 ;  /* 0x1d6000001c8e7fae */ /* 0x0005e6000d121848 */
[C---:B------:R-:W-:Y:S01]  /*c1b0*/  IMAD.WIDE R34, R143.reuse, 0x4, R34 ;  /* 0x000000048f227825 */ /* 0x040fe200078e0222 */
[----:B------:R2:W-:Y:S04]  /*c1c0*/  LDGSTS.E [R142+0x1de00], [R32.64], !P4 ;  /* 0x1de00000208e7fae */ /* 0x0005e8000e121848 */
[----:B------:R2:W-:Y:S01]  /*c1d0*/  LDGSTS.E [R142+0x1e600], [R34.64], !P5 ;  /* 0x1e600000228e7fae */ /* 0x0005e2000e921848 */
[----:B------:R-:W-:-:S04]  /*c1e0*/  IMAD.WIDE R64, R143, 0x4, R64 ;  /* 0x000000048f407825 */ /* 0x000fc800078e0240 */
[C---:B------:R-:W-:Y:S01]  /*c1f0*/  IMAD.WIDE R66, R143.reuse, 0x4, R66 ;  /* 0x000000048f427825 */ /* 0x040fe200078e0242 */
[----:B------:R2:W-:Y:S04]  /*c200*/  LDGSTS.E [R142+0x1ee00], [R64.64], !P3 ;  /* 0x1ee00000408e7fae */ /* 0x0005e8000d921848 */
[----:B------:R2:W-:Y:S01]  /*c210*/  LDGSTS.E [R142+0x1f600], [R66.64], !P1 ;  /* 0x1f600000428e7fae */ /* 0x0005e2000c921848 */
[----:B------:R-:W-:-:S05]  /*c220*/  IMAD.WIDE R76, R143, 0x4, R76 ;  /* 0x000000048f4c7825 */ /* 0x000fca00078e024c */
[----:B------:R2:W-:Y:S04]  /*c230*/  LDGSTS.E [R142+0x1fe00], [R76.64], !P6 ;  /* 0x1fe000004c8e7fae */ /* 0x0005e8000f121848 */
[----:B------:R-:W0:Y:S01]  /*c240*/  LDGDEPBAR ;  /* 0x00000000000079af */ /* 0x000e220000000000 */
[----:B------:R-:W-:-:S03]  /*c250*/  LOP3.LUT R143, R2, 0x10, RZ, 0x3c, !PT ;  /* 0x00000010028f7812 */ /* 0x000fc600078e3cff */
        /* <DEDUP_REMOVED lines=18> */
[----:B------:R2:W-:Y:S01]  /*c380*/  LDGSTS.E [R252+0x2a400], [R198.64], P0 ;  /* 0x2a400000c6fc7fae */ /* 0x0005e20008121848 */
[----:B-1----:R-:W-:-:S03]  /*c390*/  LOP3.LUT R143, R2, 0x30, RZ, 0x3c, !PT ;  /* 0x00000030028f7812 */ /* 0x002fc600078e3cff */
        /* <DEDUP_REMOVED lines=8> */
[----:B--2---:R-:W-:-:S03]  /*c420*/  LOP3.LUT R252, R2, 0x40, RZ, 0x3c, !PT ;  /* 0x0000004002fc7812 */ /* 0x004fc600078e3cff */
[----:B------:R1:W-:Y:S04]  /*c430*/  LDGSTS.E [R143+0x2b600], [R44.64], P0 ;  /* 0x2b6000002c8f7fae */ /* 0x0003e80008121848 */
[----:B------:R1:W-:Y:S04]  /*c440*/  LDGSTS.E [R143+0x2c600], [R42.64], P0 ;  /* 0x2c6000002a8f7fae */ /* 0x0003e80008121848 */
[----:B------:R1:W-:Y:S04]  /*c450*/  LDGSTS.E [R143+0x2d600], [R92.64], P0 ;  /* 0x2d6000005c8f7fae */ /* 0x0003e80008121848 */
[----:B---3--:R2:W5:Y:S04]  /*c460*/  LDL.LU.64 R152, [R1+0x640] ;  /* 0x0006400001987983 */ /* 0x0085680000300a00 */
[----:B------:R1:W-:Y:S04]  /*c470*/  LDGSTS.E [R143+0x2e600], [R40.64], P0 ;  /* 0x2e600000288f7fae */ /* 0x0003e80008121848 */
[----:B------:R2:W5:Y:S04]  /*c480*/  LDL.LU.64 R146, [R1+0x638] ;  /* 0x0006380001927983 */ /* 0x0005680000300a00 */
[----:B------:R1:W-:Y:S04]  /*c490*/  LDGSTS.E [R143+0x2f600], [R124.64], P0 ;  /* 0x2f6000007c8f7fae */ /* 0x0003e80008121848 */
[----:B----4-:R2:W5:Y:S04]  /*c4a0*/  LDL.LU.64 R244, [R1+0x630] ;  /* 0x0006300001f47983 */ /* 0x0105680000300a00 */
[----:B------:R2:W-:Y:S04]  /*c4b0*/  LDGSTS.E [R252+0x28800], [R150.64], P0 ;  /* 0x2880000096fc7fae */ /* 0x0005e80008121848 */
[----:B------:R2:W5:Y:S01]  /*c4c0*/  LDL.LU.64 R238, [R1+0x628] ;  /* 0x0006280001ee7983 */ /* 0x0005620000300a00 */
[----:B-1----:R-:W-:-:S03]  /*c4d0*/  LOP3.LUT R143, R2, 0x50, RZ, 0x3c, !PT ;  /* 0x00000050028f7812 */ /* 0x002fc600078e3cff */
[----:B------:R2:W-:Y:S04]  /*c4e0*/  LDGSTS.E [R252+0x29800], [R190.64], P0 ;  /* 0x29800000befc7fae */ /* 0x0005e80008121848 */
[----:B------:R2:W5:Y:S04]  /*c4f0*/  LDL.LU.64 R226, [R1+0x620] ;  /* 0x0006200001e27983 */ /* 0x0005680000300a00 */
        /* <DEDUP_REMOVED lines=12> */
[----:B------:R3:W-:Y:S01]  /*c5c0*/  LDGSTS.E [R143+0x28a00], [R176.64], P0 ;  /* 0x28a00000b08f7fae */ /* 0x0007e20008121848 */
[----:B------:R-:W-:-:S02]  /*c5d0*/  IMAD.MOV.U32 R134, RZ, RZ, 0x7f ;  /* 0x0000007fff867424 */ /* 0x000fc400078e00ff */
[C---:B------:R-:W-:Y:S01]  /*c5e0*/  IMAD.WIDE R50, R135.reuse, 0x4, R50 ;  /* 0x0000000487327825 */ /* 0x040fe200078e0232 */
[----:B------:R4:W-:Y:S04]  /*c5f0*/  LDGSTS.E [R143+0x29a00], [R24.64], P0 ;  /* 0x29a00000188f7fae */ /* 0x0009e80008121848 */
[----:B---3--:R2:W5:Y:S01]  /*c600*/  LDL.LU.64 R176, [R1+0x5e8] ;  /* 0x0005e80001b07983 */ /* 0x0085620000300a00 */
[----:B------:R-:W-:Y:S01]  /*c610*/  IADD3 R134, R134, c[0x0][0x180], RZ ;  /* 0x0000600086867a10 */ /* 0x000fe20007ffe0ff */
[----:B------:R-:W-:Y:S02]  /*c620*/  IMAD.MOV.U32 R58, RZ, RZ, R50 ;  /* 0x000000ffff3a7224 */ /* 0x000fe400078e0032 */
[----:B------:R-:W-:Y:S01]  /*c630*/  IMAD.MOV.U32 R59, RZ, RZ, R51 ;  /* 0x000000ffff3b7224 */ /* 0x000fe200078e0033 */
[----:B------:R4:W-:Y:S01]  /*c640*/  LDGSTS.E [R143+0x2aa00], [R20.64], P0 ;  /* 0x2aa00000148f7fae */ /* 0x0009e20008121848 */
[----:B------:R-:W-:Y:S01]  /*c650*/  IMAD.WIDE R112, R135, 0x4, R112 ;  /* 0x0000000487707825 */ /* 0x000fe200078e0270 */
[----:B------:R-:W-:-:S02]  /*c660*/  ISETP.GE.AND P2, PT, R134, 0x80, PT ;  /* 0x000000808600780c */ /* 0x000fc40003f46270 */
[----:B------:R4:W-:Y:S01]  /*c670*/  LDGSTS.E [R143+0x2ba00], [R16.64], P0 ;  /* 0x2ba00000108f7fae */ /* 0x0009e20008121848 */
[----:B------:R-:W-:-:S03]  /*c680*/  IMAD.WIDE R128, R135, 0x4, R128 ;  /* 0x0000000487807825 */ /* 0x000fc600078e0280 */
        /* <DEDUP_REMOVED lines=9> */
[----:B------:R-:W-:Y:S02]  /*c720*/  IMAD.MOV.U32 R134, RZ, RZ, R58 ;  /* 0x000000ffff867224 */ /* 0x000fe400078e003a */
[----:B------:R-:W-:Y:S01]  /*c730*/  IMAD.MOV.U32 R135, RZ, RZ, R59 ;  /* 0x000000ffff877224 */ /* 0x000fe200078e003b */
[----:B------:R2:W-:Y:S01]  /*c740*/  LDGSTS.E [R142+0x29c00], [R224.64], P0 ;  /* 0x29c00000e08e7fae */ /* 0x0005e20008121848 */
[----:B------:R-:W-:Y:S02]  /*c750*/  IMAD.MOV.U32 R132, RZ, RZ, R56 ;  /* 0x000000ffff847224 */ /* 0x000fe400078e0038 */
[----:B------:R-:W-:Y:S01]  /*c760*/  IMAD.MOV.U32 R133, RZ, RZ, R57 ;  /* 0x000000ffff857224 */ /* 0x000fe200078e0039 */
[----:B------:R2:W-:Y:S01]  /*c770*/  LDGSTS.E [R142+0x2ac00], [R134.64], P0 ;  /* 0x2ac00000868e7fae */ /* 0x0005e20008121848 */
[----:B----4-:R-:W-:-:S03]  /*c780*/  LOP3.LUT R143, R2, 0x70, RZ, 0x3c, !PT ;  /* 0x00000070028f7812 */ /* 0x010fc600078e3cff */
        /* <DEDUP_REMOVED lines=13> */
[----:B------:R-:W-:-:S03]  /*c860*/  CS2R R52, SRZ ;  /* 0x0000000000347805 */ /* 0x000fc6000001ff00 */
[----:B------:R-:W0:Y:S01]  /*c870*/  LDGDEPBAR ;  /* 0x00000000000079af */ /* 0x000e220000000000 */
[----:B------:R-:W-:Y:S01]  /*c880*/  CS2R R54, SRZ ;  /* 0x0000000000367805 */ /* 0x000fe2000001ff00 */
        /* <DEDUP_REMOVED lines=21> */
[----:B---3--:R-:W-:Y:S01]  /*c9e0*/  CS2R R98, SRZ ;  /* 0x0000000000627805 */ /* 0x008fe2000001ff00 */
[----:B-1----:R-:W-:Y:S01]  /*c9f0*/  CS2R R84, SRZ ;  /* 0x0000000000547805 */ /* 0x002fe2000001ff00 */
[----:B------:R-:W-:Y:S01]  /*ca00*/  CS2R R86, SRZ ;  /* 0x0000000000567805 */ /* 0x000fe2000001ff00 */
[----:B------:R-:W-:Y:S01]  /*ca10*/  CS2R R44, SRZ ;  /* 0x00000000002c7805 */ /* 0x000fe2000001ff00 */
[----:B------:R-:W-:Y:S01]  /*ca20*/  CS2R R46, SRZ ;  /* 0x00000000002e7805 */ /* 0x000fe2000001ff00 */
[----:B------:R-:W-:Y:S01]  /*ca30*/  CS2R R40, SRZ ;  /* 0x0000000000287805 */ /* 0x000fe2000001ff00 */
[----:B------:R-:W-:Y:S01]  /*ca40*/  CS2R R42, SRZ ;  /* 0x00000000002a7805 */ /* 0x000fe2000001ff00 */
[----:B----4-:R-:W-:Y:S01]  /*ca50*/  CS2R R36, SRZ ;  /* 0x0000000000247805 */ /* 0x010fe2000001ff00 */
[----:B------:R-:W-:Y:S01]  /*ca60*/  CS2R R38, SRZ ;  /* 0x0000000000267805 */ /* 0x000fe2000001ff00 */
[----:B------:R-:W-:Y:S05]  /*ca70*/  @!P2 BRA `(.L_x_0) ;  /* 0x0000d0700000a947 */ /* 0x000fea0003800000 */
[----:B--2---:R-:W2:Y:S04]  /*ca80*/  LDL.LU.64 R8, [R1+0x220] ;  /* 0x0002200001087983 */ /* 0x004ea80000300a00 */
[----:B------:R-:W3:Y:S01]  /*ca90*/  LDL.LU.64 R6, [R1+0x1c8] ;  /* 0x0001c80001067983 */ /* 0x000ee20000300a00 */
[----:B------:R-:W-:-:S02]  /*caa0*/  IMAD.MOV.U32 R142, RZ, RZ, R158 ;  /* 0x000000ffff8e7224 */ /* 0x000fc400078e009e */
[----:B------:R-:W-:Y:S02]  /*cab0*/  IMAD.MOV.U32 R143, RZ, RZ, R159 ;  /* 0x000000ffff8f7224 */ /* 0x000fe400078e009f */
[----:B------:R-:W4:Y:S04]  /*cac0*/  LDL.LU.64 R158, [R1+0x1a8] ;  /* 0x0001a800019e7983 */ /* 0x000f280000300a00 */
[----:B------:R-:W3:Y:S01]  /*cad0*/  LDL.LU.64 R182, [R1+0x188] ;  /* 0x0001880001b67983 */ /* 0x000ee20000300a00 */
[----:B--2---:R-:W-:-:S03]  /*cae0*/  IMAD.MOV.U32 R3, RZ, RZ, R9 ;  /* 0x000000ffff037224 */ /* 0x004fc600078e0009 */
[----:B------:R-:W-:Y:S04]  /*caf0*/  STL [R1+0x3ac], R8 ;  /* 0x0003ac0801007387 */ /* 0x000fe80000100800 */
[----:B-----5:R-:W-:Y:S04]  /*cb00*/  STL [R1+0x3b4], R176 ;  /* 0x0003b4b001007387 */ /* 0x020fe80000100800 */
[----:B------:R3:W-:Y:S04]  /*cb10*/  STL [R1+0x3a8], R3 ;  /* 0x0003a80301007387 */ /* 0x0007e80000100800 */
[----:B------:R-:W-:Y:S04]  /*cb20*/  STL [R1+0x3b0], R177 ;  /* 0x0003b0b101007387 */ /* 0x000fe80000100800 */
[----:B------:R-:W-:Y:S01]  /*cb30*/  STL [R1+0x3bc], R146 ;  /* 0x0003bc9201007387 */ /* 0x000fe20000100800 */
[----:B---3--:R-:W-:-:S03]  /*cb40*/  IMAD.MOV.U32 R3, RZ, RZ, R7 ;  /* 0x000000ffff037224 */ /* 0x008fc600078e0007 */
[----:B------:R-:W2:Y:S01]  /*cb50*/  LDL.LU.64 R20, [R1+0x168] ;  /* 0x0001680001147983 */ /* 0x000ea20000300a00 */
[----:B----4-:R-:W-:Y:S02]  /*cb60*/  IMAD.MOV.U32 R13, RZ, RZ, R159 ;  /* 0x000000ffff0d7224 */ /* 0x010fe400078e009f */
[----:B------:R-:W-:Y:S01]  /*cb70*/  IMAD.MOV.U32 R24, RZ, RZ, R139 ;  /* 0x000000ffff187224 */ /* 0x000fe200078e008b */
[----:B------:R-:W-:Y:S04]  /*cb80*/  STL [R1+0x3b8], R147 ;  /* 0x0003b89301007387 */ /* 0x000fe80000100800 */
[----:B------:R1:W-:Y:S04]  /*cb90*/  STL [R1+0x3c0], R4 ;  /* 0x0003c00401007387 */ /* 0x0003e80000100800 */
[----:B------:R3:W-:Y:S04]  /*cba0*/  STL [R1+0x388], R5 ;  /* 0x0003880501007387 */ /* 0x0007e80000100800 */
[----:B------:R4:W-:Y:S04]  /*cbb0*/  STL [R1+0x390], R6 ;  /* 0x0003900601007387 */ /* 0x0009e80000100800 */
[----:B------:R-:W-:Y:S01]  /*cbc0*/  STL [R1+0x398], R184 ;  /* 0x000398b801007387 */ /* 0x000fe20000100800 */
[----:B-1----:R-:W-:-:S03]  /*cbd0*/  IMAD.MOV.U32 R4, RZ, RZ, R158 ;  /* 0x000000ffff047224 */ /* 0x002fc600078e009e */
[----:B------:R-:W-:Y:S04]  /*cbe0*/  STL [R1+0x38c], R3 ;  /* 0x00038c0301007387 */ /* 0x000fe80000100800 */
[----:B------:R-:W-:Y:S04]  /*cbf0*/  STL [R1+0x394], R185 ;  /* 0x000394b901007387 */ /* 0x000fe80000100800 */
[----:B------:R-:W-:Y:S04]  /*cc00*/  STL [R1+0x3a0], R152 ;  /* 0x0003a09801007387 */ /* 0x000fe80000100800 */
[----:B------:R-:W-:Y:S04]  /*cc10*/  STL [R1+0x39c], R153 ;  /* 0x00039c9901007387 */ /* 0x000fe80000100800 */
[----:B------:R1:W-:Y:S04]  /*cc20*/  STL [R1+0x3a4], R138 ;  /* 0x0003a48a01007387 */ /* 0x0003e80000100800 */
[----:B------:R-:W2:Y:S01]  /*cc30*/  LDL.LU.64 R158, [R1+0x148] ;  /* 0x00014800019e7983 */ /* 0x000ea20000300a00 */
[----:B---3--:R-:W-:-:S02]  /*cc40*/  IMAD.MOV.U32 R5, RZ, RZ, R182 ;  /* 0x000000ffff057224 */ /* 0x008fc400078e00b6 */
[----:B----4-:R-:W-:Y:S01]  /*cc50*/  IMAD.MOV.U32 R6, RZ, RZ, R183 ;  /* 0x000000ffff067224 */ /* 0x010fe200078e00b7 */
[----:B------:R-:W-:Y:S01]  /*cc60*/  STL [R1+0x378], R192 ;  /* 0x000378c001007387 */ /* 0x000fe20000100800 */
[----:B------:R-:W-:-:S03]  /*cc70*/  IMAD.MOV.U32 R17, RZ, RZ, R137 ;  /* 0x000000ffff117224 */ /* 0x000fc600078e0089 */
[----:B------:R-:W-:Y:S04]  /*cc80*/  STL [R1+0x374], R193 ;  /* 0x000374c101007387 */ /* 0x000fe80000100800 */
[----:B------:R-:W-:Y:S04]  /*cc90*/  STL [R1+0x380], R160 ;  /* 0x000380a001007387 */ /* 0x000fe80000100800 */
[----:B------:R-:W-:Y:S04]  /*cca0*/  STL [R1+0x37c], R161 ;  /* 0x00037ca101007387 */ /* 0x000fe80000100800 */
[----:B------:R3:W-:Y:S04]  /*ccb0*/  STL [R1+0x384], R136 ;  /* 0x0003848801007387 */ /* 0x0007e80000100800 */
[----:B------:R-:W1:Y:S01]  /*ccc0*/  LDL.LU.64 R182, [R1+0x128] ;  /* 0x0001280001b67983 */ /* 0x000e620000300a00 */
[----:B------:R-:W-:-:S02]  /*ccd0*/  IMAD.MOV.U32 R47, RZ, RZ, R31 ;  /* 0x000000ffff2f7224 */ /* 0x000fc400078e001f */
[----:B------:R-:W-:Y:S01]  /*cce0*/  IMAD.MOV.U32 R39, RZ, RZ, R19 ;  /* 0x000000ffff277224 */ /* 0x000fe200078e0013 */
[----:B------:R-:W4:Y:S01]  /*ccf0*/  LDL.LU.64 R86, [R1+0x108] ;  /* 0x0001080001567983 */ /* 0x000f220000300a00 */
[----:B------:R-:W-:Y:S02]  /*cd00*/  IMAD.MOV.U32 R40, RZ, RZ, R142 ;  /* 0x000000ffff287224 */ /* 0x000fe400078e008e */
[----:B------:R-:W-:Y:S02]  /*cd10*/  IMAD.MOV.U32 R41, RZ, RZ, R143 ;  /* 0x000000ffff297224 */ /* 0x000fe400078e008f */
[----:B------:R-:W-:Y:S02]  /*cd20*/  IMAD.MOV.U32 R42, RZ, RZ, R134 ;  /* 0x000000ffff2a7224 */ /* 0x000fe400078e0086 */
[----:B------:R-:W-:Y:S02]  /*cd30*/  IMAD.MOV.U32 R43, RZ, RZ, R135 ;  /* 0x000000ffff2b7224 */ /* 0x000fe400078e0087 */
[----:B------:R-:W-:-:S02]  /*cd40*/  IMAD.MOV.U32 R9, RZ, RZ, R162 ;  /* 0x000000ffff097224 */ /* 0x000fc400078e00a2 */
[----:B------:R-:W-:Y:S02]  /*cd50*/  IMAD.MOV.U32 R10, RZ, RZ, R163 ;  /* 0x000000ffff0a7224 */ /* 0x000fe400078e00a3 */
        /* <DEDUP_REMOVED lines=16> */
[----:B--2---:R-:W-:-:S02]  /*ce60*/  IMAD.MOV.U32 R14, RZ, RZ, R20 ;  /* 0x000000ffff0e7224 */ /* 0x004fc400078e0014 */
[----:B------:R-:W-:Y:S02]  /*ce70*/  IMAD.MOV.U32 R31, RZ, RZ, R158 ;  /* 0x000000ffff1f7224 */ /* 0x000fe400078e009e */
[----:B------:R-:W-:Y:S02]  /*ce80*/  IMAD.MOV.U32 R19, RZ, RZ, R159 ;  /* 0x000000ffff137224 */ /* 0x000fe400078e009f */
[----:B------:R-:W2:Y:S01]  /*ce90*/  LDL.LU.64 R158, [R1+0xe8] ;  /* 0x0000e800019e7983 */ /* 0x000ea20000300a00 */
[----:B-1----:R-:W-:Y:S02]  /*cea0*/  IMAD.MOV.U32 R139, RZ, RZ, R182 ;  /* 0x000000ffff8b7224 */ /* 0x002fe400078e00b6 */
[----:B------:R-:W-:Y:S02]  /*ceb0*/  IMAD.MOV.U32 R138, RZ, RZ, R183 ;  /* 0x000000ffff8a7224 */ /* 0x000fe400078e00b7 */
[----:B------:R-:W2:Y:S01]  /*cec0*/  LDL.LU.64 R182, [R1+0xc8] ;  /* 0x0000c80001b67983 */ /* 0x000ea20000300a00 */
[----:B------:R-:W-:-:S02]  /*ced0*/  IMAD.MOV.U32 R98, RZ, RZ, R40 ;  /* 0x000000ffff627224 */ /* 0x000fc400078e0028 */
[----:B------:R-:W-:Y:S01]  /*cee0*/  IMAD.MOV.U32 R99, RZ, RZ, R41 ;  /* 0x000000ffff637224 */ /* 0x000fe200078e0029 */
[----:B------:R-:W3:Y:S01]  /*cef0*/  LDL.LU.64 R96, [R1+0xa8] ;  /* 0x0000a80001607983 */ /* 0x000ee20000300a00 */
[----:B------:R-:W-:Y:S02]  /*cf00*/  IMAD.MOV.U32 R40, RZ, RZ, R42 ;  /* 0x000000ffff287224 */ /* 0x000fe400078e002a */
[----:B------:R-:W-:Y:S02]  /*cf10*/  IMAD.MOV.U32 R41, RZ, RZ, R43 ;  /* 0x000000ffff297224 */ /* 0x000fe400078e002b */
[----:B------:R-:W-:Y:S02]  /*cf20*/  IMAD.MOV.U32 R42, RZ, RZ, R174 ;  /* 0x000000ffff2a7224 */ /* 0x000fe400078e00ae */
[----:B------:R-:W-:Y:S02]  /*cf30*/  IMAD.MOV.U32 R43, RZ, RZ, R175 ;  /* 0x000000ffff2b7224 */ /* 0x000fe400078e00af */
[----:B------:R-:W3:Y:S01]  /*cf40*/  LDL.LU.64 R174, [R1+0x8] ;  /* 0x0000080001ae7983 */ /* 0x000ee20000300a00 */
[----:B------:R-:W-:-:S02]  /*cf50*/  IMAD.MOV.U32 R22, RZ, RZ, R169 ;  /* 0x000000ffff167224 */ /* 0x000fc400078e00a9 */
[----:B------:R-:W-:Y:S01]  /*cf60*/  IMAD.MOV.U32 R168, RZ, RZ, R171 ;  /* 0x000000ffffa87224 */ /* 0x000fe200078e00ab */
[----:B------:R-:W3:Y:S01]  /*cf70*/  LDL.LU.64 R74, [R1+0x88] ;  /* 0x00008800014a7983 */ /* 0x000ee20000300a00 */
[----:B------:R-:W-:Y:S02]  /*cf80*/  IMAD.MOV.U32 R135, RZ, RZ, R178 ;  /* 0x000000ffff877224 */ /* 0x000fe400078e00b2 */
[----:B------:R-:W-:Y:S02]  /*cf90*/  IMAD.MOV.U32 R134, RZ, RZ, R179 ;  /* 0x000000ffff867224 */ /* 0x000fe400078e00b3 */
[----:B------:R-:W-:Y:S02]  /*cfa0*/  IMAD.MOV.U32 R143, RZ, RZ, R186 ;  /* 0x000000ffff8f7224 */ /* 0x000fe400078e00ba */
[----:B------:R-:W-:Y:S02]  /*cfb0*/  IMAD.MOV.U32 R142, RZ, RZ, R187 ;  /* 0x000000ffff8e7224 */ /* 0x000fe400078e00bb */
[----:B----4-:R-:W-:-:S02]  /*cfc0*/  IMAD.MOV.U32 R147, RZ, RZ, R86 ;  /* 0x000000ffff937224 */ /* 0x010fc400078e0056 */
        /* <DEDUP_REMOVED lines=8> */
[----:B--2---:R-:W-:Y:S02]  /*d050*/  IMAD.MOV.U32 R163, RZ, RZ, R182 ;  /* 0x000000ffffa37224 */ /* 0x004fe400078e00b6 */
[----:B------:R-:W-:Y:S02]  /*d060*/  IMAD.MOV.U32 R162, RZ, RZ, R183 ;  /* 0x000000ffffa27224 */ /* 0x000fe400078e00b7 */
[----:B------:R-:W2:Y:S04]  /*d070*/  LDL.LU.64 R182, [R1+0x28] ;  /* 0x0000280001b67983 */ /* 0x000ea80000300a00 */
[----:B------:R-:W4:Y:S04]  /*d080*/  LDL.LU.64 R58, [R1+0x228] ;  /* 0x00022800013a7983 */ /* 0x000f280000300a00 */
[----:B------:R-:W2:Y:S04]  /*d090*/  LDL.LU.64 R104, [R1+0x48] ;  /* 0x0000480001687983 */ /* 0x000ea80000300a00 */
[----:B------:R-:W2:Y:S01]  /*d0a0*/  LDL.LU.64 R56, [R1+0x230] ;  /* 0x0002300001387983 */ /* 0x000ea20000300a00 */
[----:B------:R-:W-:-:S02]  /*d0b0*/  IMAD.MOV.U32 R169, RZ, RZ, R170 ;  /* 0x000000ffffa97224 */ /* 0x000fc400078e00aa */
[----:B---3--:R-:W-:Y:S02]  /*d0c0*/  IMAD.MOV.U32 R171, RZ, RZ, R96 ;  /* 0x000000ffffab7224 */ /* 0x008fe400078e0060 */
[----:B------:R-:W-:Y:S02]  /*d0d0*/  IMAD.MOV.U32 R170, RZ, RZ, R97 ;  /* 0x000000ffffaa7224 */ /* 0x000fe400078e0061 */
[----:B------:R-:W3:Y:S01]  /*d0e0*/  LDL.LU.64 R96, [R1+0x40] ;  /* 0x0000400001607983 */ /* 0x000ee20000300a00 */
[----:B------:R-:W-:Y:S02]  /*d0f0*/  IMAD.MOV.U32 R179, RZ, RZ, R74 ;  /* 0x000000ffffb37224 */ /* 0x000fe400078e004a */
[----:B------:R-:W-:Y:S02]  /*d100*/  IMAD.MOV.U32 R178, RZ, RZ, R75 ;  /* 0x000000ffffb27224 */ /* 0x000fe400078e004b */
[----:B------:R-:W3:Y:S01]  /*d110*/  LDL.LU.64 R74, [R1+0x238] ;  /* 0x00023800014a7983 */ /* 0x000ee20000300a00 */
        /* <DEDUP_REMOVED lines=8> */
[----:B----4-:R-:W-:Y:S02]  /*d1a0*/  IMAD.MOV.U32 R187, RZ, RZ, R58 ;  /* 0x000000ffffbb7224 */ /* 0x010fe400078e003a */
[----:B------:R-:W-:Y:S02]  /*d1b0*/  IMAD.MOV.U32 R186, RZ, RZ, R59 ;  /* 0x000000ffffba7224 */ /* 0x000fe400078e003b */
[----:B------:R-:W4:Y:S04]  /*d1c0*/  LDL.LU.64 R58, [R1+0x60] ;  /* 0x00006000013a7983 */ /* 0x000f280000300a00 */
[----:B------:R-:W4:Y:S01]  /*d1d0*/  LDL.LU.64 R118, [R1+0x240] ;  /* 0x0002400001767983 */ /* 0x000f220000300a00 */
[----:B--2---:R-:W-:-:S02]  /*d1e0*/  IMAD.MOV.U32 R189, RZ, RZ, R104 ;  /* 0x000000ffffbd7224 */ /* 0x004fc400078e0068 */
[----:B------:R-:W-:Y:S01]  /*d1f0*/  IMAD.MOV.U32 R188, RZ, RZ, R105 ;  /* 0x000000ffffbc7224 */ /* 0x000fe200078e0069 */
[----:B------:R-:W2:Y:S01]  /*d200*/  LDL.LU.64 R110, [R1+0x68] ;  /* 0x00006800016e7983 */ /* 0x000ea20000300a00 */
[----:B------:R-:W-:Y:S02]  /*d210*/  IMAD.MOV.U32 R104, RZ, RZ, R106 ;  /* 0x000000ffff687224 */ /* 0x000fe400078e006a */
[----:B------:R-:W-:Y:S02]  /*d220*/  IMAD.MOV.U32 R105, RZ, RZ, R107 ;  /* 0x000000ffff697224 */ /* 0x000fe400078e006b */
[----:B------:R-:W-:Y:S02]  /*d230*/  IMAD.MOV.U32 R195, RZ, RZ, R56 ;  /* 0x000000ffffc37224 */ /* 0x000fe400078e0038 */
[----:B------:R-:W-:Y:S02]  /*d240*/  IMAD.MOV.U32 R194, RZ, RZ, R57 ;  /* 0x000000ffffc27224 */ /* 0x000fe400078e0039 */
[----:B------:R-:W2:Y:S01]  /*d250*/  LDL.LU.64 R56, [R1] ;  /* 0x0000000001387983 */ /* 0x000ea20000300a00 */
[----:B------:R-:W-:-:S02]  /*d260*/  IMAD.MOV.U32 R72, RZ, RZ, R104 ;  /* 0x000000ffff487224 */ /* 0x000fc400078e0068 */
[----:B------:R-:W-:Y:S01]  /*d270*/  IMAD.MOV.U32 R73, RZ, RZ, R105 ;  /* 0x000000ffff497224 */ /* 0x000fe200078e0069 */
[----:B------:R-:W2:Y:S04]  /*d280*/  LDL.LU.64 R108, [R1+0x248] ;  /* 0x00024800016c7983 */ /* 0x000ea80000300a00 */
[----:B------:R-:W2:Y:S01]  /*d290*/  LDL.LU.64 R104, [R1+0x80] ;  /* 0x0000800001687983 */ /* 0x000ea20000300a00 */
        /* <DEDUP_REMOVED lines=10> */
[----:B---3--:R-:W-:Y:S02]  /*d340*/  IMAD.MOV.U32 R203, RZ, RZ, R74 ;  /* 0x000000ffffcb7224 */ /* 0x008fe400078e004a */
[----:B------:R-:W-:Y:S02]  /*d350*/  IMAD.MOV.U32 R202, RZ, RZ, R75 ;  /* 0x000000ffffca7224 */ /* 0x000fe400078e004b */
[----:B------:R-:W-:Y:S02]  /*d360*/  IMAD.MOV.U32 R74, RZ, RZ, R106 ;  /* 0x000000ffff4a7224 */ /* 0x000fe400078e006a */
[----:B------:R-:W-:Y:S02]  /*d370*/  IMAD.MOV.U32 R75, RZ, RZ, R107 ;  /* 0x000000ffff4b7224 */ /* 0x000fe400078e006b */
[----:B------:R-:W3:Y:S01]  /*d380*/  LDL.LU.64 R106, [R1+0x18] ;  /* 0x00001800016a7983 */ /* 0x000ee20000300a00 */
[----:B----4-:R-:W-:-:S02]  /*d390*/  IMAD.MOV.U32 R211, RZ, RZ, R118 ;  /* 0x000000ffffd37224 */ /* 0x010fc400078e0076 */
[----:B------:R-:W-:Y:S02]  /*d3a0*/  IMAD.MOV.U32 R210, RZ, RZ, R119 ;  /* 0x000000ffffd27224 */ /* 0x000fe400078e0077 */
[----:B------:R-:W4:Y:S01]  /*d3b0*/  LDL.LU.64 R118, [R1+0x278] ;  /* 0x0002780001767983 */ /* 0x000f220000300a00 */
[----:B------:R-:W-:Y:S02]  /*d3c0*/  IMAD.MOV.U32 R133, RZ, RZ, R214 ;  /* 0x000000ffff857224 */ /* 0x000fe400078e00d6 */
[----:B------:R-:W-:Y:S02]  /*d3d0*/  IMAD.MOV.U32 R132, RZ, RZ, R215 ;  /* 0x000000ffff847224 */ /* 0x000fe400078e00d7 */
[----:B------:R-:W-:Y:S02]  /*d3e0*/  IMAD.MOV.U32 R21, RZ, RZ, R209 ;  /* 0x000000ffff157224 */ /* 0x000fe400078e00d1 */
[----:B------:R-:W-:Y:S02]  /*d3f0*/  IMAD.MOV.U32 R209, RZ, RZ, R212 ;  /* 0x000000ffffd17224 */ /* 0x000fe400078e00d4 */
[----:B--2---:R-:W-:-:S02]  /*d400*/  IMAD.MOV.U32 R215, RZ, RZ, R56 ;  /* 0x000000ffffd77224 */ /* 0x004fc400078e0038 */
[----:B------:R-:W-:Y:S02]  /*d410*/  IMAD.MOV.U32 R214, RZ, RZ, R57 ;  /* 0x000000ffffd67224 */ /* 0x000fe400078e0039 */
[----:B------:R-:W-:Y:S02]  /*d420*/  IMAD.MOV.U32 R208, RZ, RZ, R213 ;  /* 0x000000ffffd07224 */ /* 0x000fe400078e00d5 */
[----:B------:R-:W-:Y:S02]  /*d430*/  IMAD.MOV.U32 R56, RZ, RZ, R230 ;  /* 0x000000ffff387224 */ /* 0x000fe400078e00e6 */
[----:B------:R-:W-:Y:S02]  /*d440*/  IMAD.MOV.U32 R57, RZ, RZ, R231 ;  /* 0x000000ffff397224 */ /* 0x000fe400078e00e7 */
[----:B------:R-:W-:Y:S01]  /*d450*/  IMAD.MOV.U32 R86, RZ, RZ, R44 ;  /* 0x000000ffff567224 */ /* 0x000fe200078e002c */
[----:B------:R-:W2:Y:S01]  /*d460*/  LDL.LU.64 R230, [R1+0xa0] ;  /* 0x0000a00001e67983 */ /* 0x000ea20000300a00 */
[----:B------:R-:W-:-:S02]  /*d470*/  IMAD.MOV.U32 R87, RZ, RZ, R45 ;  /* 0x000000ffff577224 */ /* 0x000fc400078e002d */
[----:B------:R-:W-:Y:S02]  /*d480*/  IMAD.MOV.U32 R213, RZ, RZ, R110 ;  /* 0x000000ffffd57224 */ /* 0x000fe400078e006e */
[----:B------:R-:W-:Y:S02]  /*d490*/  IMAD.MOV.U32 R212, RZ, RZ, R111 ;  /* 0x000000ffffd47224 */ /* 0x000fe400078e006f */
[----:B------:R-:W-:Y:S01]  /*d4a0*/  IMAD.MOV.U32 R44, RZ, RZ, R172 ;  /* 0x000000ffff2c7224 */ /* 0x000fe200078e00ac */
        /* <DEDUP_REMOVED lines=10> */
[----:B------:R-:W-:Y:S01]  /*d550*/  IMAD.MOV.U32 R217, RZ, RZ, R218 ;  /* 0x000000ffffd97224 */ /* 0x000fe200078e00da */
[----:B------:R-:W2:Y:S01]  /*d560*/  LDL.LU.64 R104, [R1+0x2c0] ;  /* 0x0002c00001687983 */ /* 0x000ea20000300a00 */
[----:B------:R-:W-:Y:S02]  /*d570*/  IMAD.MOV.U32 R216, RZ, RZ, R219 ;  /* 0x000000ffffd87224 */ /* 0x000fe400078e00db */
[----:B------:R-:W-:Y:S01]  /*d580*/  IMAD.MOV.U32 R219, RZ, RZ, R108 ;  /* 0x000000ffffdb7224 */ /* 0x000fe200078e006c */
[----:B------:R-:W2:Y:S01]  /*d590*/  LDL.LU.64 R50, [R1+0xc0] ;  /* 0x0000c00001327983 */ /* 0x000ea20000300a00 */
[----:B------:R-:W-:-:S03]  /*d5a0*/  IMAD.MOV.U32 R218, RZ, RZ, R109 ;  /* 0x000000ffffda7224 */ /* 0x000fc600078e006d */
[----:B------:R-:W2:Y:S04]  /*d5b0*/  LDL.LU.64 R108, [R1+0x38] ;  /* 0x00003800016c7983 */ /* 0x000ea80000300a00 */
[----:B------:R-:W2:Y:S01]  /*d5c0*/  LDL.LU.64 R116, [R1+0x308] ;  /* 0x0003080001747983 */ /* 0x000ea20000300a00 */
[----:B------:R-:W-:Y:S02]  /*d5d0*/  IMAD.MOV.U32 R137, RZ, RZ, R148 ;  /* 0x000000ffff897224 */ /* 0x000fe400078e0094 */
[----:B------:R-:W-:Y:S02]  /*d5e0*/  IMAD.MOV.U32 R136, RZ, RZ, R149 ;  /* 0x000000ffff887224 */ /* 0x000fe400078e0095 */
[----:B------:R-:W-:Y:S02]  /*d5f0*/  IMAD.MOV.U32 R149, RZ, RZ, R226 ;  /* 0x000000ffff957224 */ /* 0x000fe400078e00e2 */
[----:B------:R-:W-:-:S02]  /*d600*/  IMAD.MOV.U32 R148, RZ, RZ, R227 ;  /* 0x000000ffff947224 */ /* 0x000fc400078e00e3 */
[----:B----4-:R-:W-:Y:S02]  /*d610*/  IMAD.MOV.U32 R227, RZ, RZ, R118 ;  /* 0x000000ffffe37224 */ /* 0x010fe400078e0076 */
[----:B------:R-:W-:Y:S02]  /*d620*/  IMAD.MOV.U32 R226, RZ, RZ, R119 ;  /* 0x000000ffffe27224 */ /* 0x000fe400078e0077 */
[----:B------:R-:W4:Y:S01]  /*d630*/  LDL.LU.64 R118, [R1+0xe0] ;  /* 0x0000e00001767983 */ /* 0x000f220000300a00 */
        /* <DEDUP_REMOVED lines=14> */
[----:B---3--:R-:W-:Y:S02]  /*d720*/  IMAD.MOV.U32 R223, RZ, RZ, R106 ;  /* 0x000000ffffdf7224 */ /* 0x008fe400078e006a */
        /* <DEDUP_REMOVED lines=21> */
[----:B------:R-:W-:Y:S01]  /*d880*/  IMAD.MOV.U32 R157, RZ, RZ, R238 ;  /* 0x000000ffff9d7224 */ /* 0x000fe200078e00ee */
[----:B------:R-:W2:Y:S01]  /*d890*/  LDL.LU.64 R58, [R1+0x58] ;  /* 0x00005800013a7983 */ /* 0x000ea20000300a00 */
[----:B------:R-:W-:Y:S02]  /*d8a0*/  IMAD.MOV.U32 R156, RZ, RZ, R239 ;  /* 0x000000ffff9c7224 */ /* 0x000fe400078e00ef */
[----:B------:R-:W-:Y:S01]  /*d8b0*/  IMAD.MOV.U32 R239, RZ, RZ, R108 ;  /* 0x000000ffffef7224 */ /* 0x000fe200078e006c */
[----:B------:R-:W3:Y:S01]  /*d8c0*/  LDL.LU.64 R48, [R1+0x358] ;  /* 0x0003580001307983 */ /* 0x000ee20000300a00 */
[----:B------:R-:W-:-:S03]  /*d8d0*/  IMAD.MOV.U32 R238, RZ, RZ, R109 ;  /* 0x000000ffffee7224 */ /* 0x000fc600078e006d */
[----:B------:R-:W2:Y:S01]  /*d8e0*/  LDL.LU.64 R108, [R1+0x100] ;  /* 0x00010000016c7983 */ /* 0x000ea20000300a00 */
        /* <DEDUP_REMOVED lines=12> */
[----:B------:R-:W3:Y:S01]  /*d9b0*/  LDL.LU.64 R116, [R1+0x78] ;  /* 0x0000780001747983 */ /* 0x000ee20000300a00 */
[----:B------:R-:W-:Y:S02]  /*d9c0*/  IMAD.MOV.U32 R161, RZ, RZ, R164 ;  /* 0x000000ffffa17224 */ /* 0x000fe400078e00a4 */
[----:B------:R-:W-:Y:S02]  /*d9d0*/  IMAD.MOV.U32 R160, RZ, RZ, R165 ;  /* 0x000000ffffa07224 */ /* 0x000fe400078e00a5 */
[----:B------:R-:W-:Y:S02]  /*d9e0*/  IMAD.MOV.U32 R165, RZ, RZ, R244 ;  /* 0x000000ffffa57224 */ /* 0x000fe400078e00f4 */
[----:B------:R-:W-:Y:S02]  /*d9f0*/  IMAD.MOV.U32 R164, RZ, RZ, R245 ;  /* 0x000000ffffa47224 */ /* 0x000fe400078e00f5 */
[----:B----4-:R-:W-:Y:S02]  /*da00*/  IMAD.MOV.U32 R245, RZ, RZ, R118 ;  /* 0x000000fffff57224 */ /* 0x010fe400078e0076 */
[----:B------:R-:W-:-:S02]  /*da10*/  IMAD.MOV.U32 R244, RZ, RZ, R119 ;  /* 0x000000fffff47224 */ /* 0x000fc400078e0077 */
[----:B------:R-:W-:Y:S02]  /*da20*/  IMAD.MOV.U32 R118, RZ, RZ, R110 ;  /* 0x000000ffff767224 */ /* 0x000fe400078e006e */
[----:B------:R-:W-:Y:S02]  /*da30*/  IMAD.MOV.U32 R119, RZ, RZ, R111 ;  /* 0x000000ffff777224 */ /* 0x000fe400078e006f */
[----:B------:R-:W4:Y:S01]  /*da40*/  LDL.LU.64 R110, [R1+0x3e8] ;  /* 0x0003e800016e7983 */ /* 0x000f220000300a00 */
[----:B------:R-:W-:Y:S02]  /*da50*/  IMAD.MOV.U32 R46, RZ, RZ, R40 ;  /* 0x000000ffff2e7224 */ /* 0x000fe400078e0028 */
[----:B------:R-:W-:Y:S01]  /*da60*/  IMAD.MOV.U32 R47, RZ, RZ, R41 ;  /* 0x000000ffff2f7224 */ /* 0x000fe200078e0029 */
[----:B------:R-:W4:Y:S01]  /*da70*/  LDL.LU.64 R70, [R1+0x120] ;  /* 0x0001200001467983 */ /* 0x000f220000300a00 */
        /* <DEDUP_REMOVED lines=16> */
[----:B------:R-:W4:Y:S04]  /*db80*/  LDL.LU.64 R50, [R1+0x98] ;  /* 0x0000980001327983 */ /* 0x000f280000300a00 */
[----:B--2---:R1:W-:Y:S01]  /*db90*/  STL [R1], R108 ;  /* 0x0000006c01007387 */ /* 0x0043e20000100800 */
[----:B------:R-:W-:-:S03]  /*dba0*/  IMAD.MOV.U32 R252, RZ, RZ, R109 ;  /* 0x000000fffffc7224 */ /* 0x000fc600078e006d */
[----:B-1----:R-:W2:Y:S01]  /*dbb0*/  LDL.LU.64 R108, [R1+0x30] ;  /* 0x00003000016c7983 */ /* 0x002ea20000300a00 */
[----:B------:R-:W-:Y:S02]  /*dbc0*/  IMAD.MOV.U32 R207, RZ, RZ, R246 ;  /* 0x000000ffffcf7224 */ /* 0x000fe400078e00f6 */
[----:B---3--:R-:W-:Y:S01]  /*dbd0*/  IMAD.MOV.U32 R3, RZ, RZ, R117 ;  /* 0x000000ffff037224 */ /* 0x008fe200078e0075 */
[----:B------:R1:W-:Y:S04]  /*dbe0*/  STL [R1+0x8], R116 ;  /* 0x0000087401007387 */ /* 0x0003e80000100800 */
[----:B------:R3:W-:Y:S04]  /*dbf0*/  STL [R1+0x4], R3 ;  /* 0x0000040301007387 */ /* 0x0007e80000100800 */
[----:B------:R3:W-:Y:S04]  /*dc00*/  STL [R1+0x10], R118 ;  /* 0x0000107601007387 */ /* 0x0007e80000100800 */
[----:B-1----:R-:W2:Y:S01]  /*dc10*/  LDL.LU.64 R116, [R1+0x428] ;  /* 0x0004280001747983 */ /* 0x002ea20000300a00 */
[----:B---3--:R-:W-:-:S02]  /*dc20*/  IMAD.MOV.U32 R3, RZ, RZ, R119 ;  /* 0x000000ffff037224 */ /* 0x008fc400078e0077 */
[----:B------:R-:W-:Y:S02]  /*dc30*/  IMAD.MOV.U32 R206, RZ, RZ, R247 ;  /* 0x000000ffffce7224 */ /* 0x000fe400078e00f7 */
[----:B------:R-:W-:Y:S01]  /*dc40*/  IMAD.MOV.U32 R247, RZ, RZ, R58 ;  /* 0x000000fffff77224 */ /* 0x000fe200078e003a */
[----:B------:R-:W2:Y:S01]  /*dc50*/  LDL.LU.64 R118, [R1+0x140] ;  /* 0x0001400001767983 */ /* 0x000ea20000300a00 */
[----:B------:R-:W-:-:S03]  /*dc60*/  IMAD.MOV.U32 R246, RZ, RZ, R59 ;  /* 0x000000fffff67224 */ /* 0x000fc600078e003b */
[----:B------:R4:W-:Y:S01]  /*dc70*/  STL [R1+0xc], R3 ;  /* 0x00000c0301007387 */ /* 0x0009e20000100800 */
        /* <DEDUP_REMOVED lines=10> */
[----:B----4-:R-:W-:Y:S01]  /*dd20*/  IMAD.MOV.U32 R3, RZ, RZ, R111 ;  /* 0x000000ffff037224 */ /* 0x010fe200078e006f */
[----:B------:R1:W-:Y:S04]  /*dd30*/  STL [R1+0x18], R110 ;  /* 0x0000186e01007387 */ /* 0x0003e80000100800 */
[----:B------:R4:W-:Y:S04]  /*dd40*/  STL [R1+0x14], R3 ;  /* 0x0000140301007387 */ /* 0x0009e80000100800 */
[----:B------:R-:W3:Y:S04]  /*dd50*/  LDL.LU.64 R48, [R1+0xb8] ;  /* 0x0000b80001307983 */ /* 0x000ee80000300a00 */
[----:B-1----:R-:W3:Y:S01]  /*dd60*/  LDL.LU.64 R110, [R1+0x50] ;  /* 0x00005000016e7983 */ /* 0x002ee20000300a00 */
[----:B----4-:R-:W-:-:S03]  /*dd70*/  IMAD.MOV.U32 R3, RZ, RZ, R71 ;  /* 0x000000ffff037224 */ /* 0x010fc600078e0047 */
[----:B------:R-:W-:Y:S04]  /*dd80*/  STL [R1+0x20], R70 ;  /* 0x0000204601007387 */ /* 0x000fe80000100800 */
[----:B------:R-:W-:Y:S04]  /*dd90*/  STL [R1+0x28], R50 ;  /* 0x0000283201007387 */ /* 0x000fe80000100800 */
[----:B------:R1:W-:Y:S02]  /*dda0*/  STL [R1+0x1c], R3 ;  /* 0x00001c0301007387 */ /* 0x0003e40000100800 */
[----:B-1----:R-:W-:-:S05]  /*ddb0*/  IMAD.MOV.U32 R3, RZ, RZ, R51 ;  /* 0x000000ffff037224 */ /* 0x002fca00078e0033 */
[----:B------:R2:W-:Y:S04]  /*ddc0*/  STL [R1+0x24], R3 ;  /* 0x0000240301007387 */ /* 0x0005e80000100800 */
[----:B------:R-:W4:Y:S01]  /*ddd0*/  LDL.LU.64 R50, [R1+0x460] ;  /* 0x0004600001327983 */ /* 0x000f220000300a00 */
[----:B--2---:R-:W-:-:S03]  /*dde0*/  IMAD.MOV.U32 R3, RZ, RZ, R109 ;  /* 0x000000ffff037224 */ /* 0x004fc600078e006d */
[----:B------:R1:W-:Y:S04]  /*ddf0*/  STL [R1+0x30], R108 ;  /* 0x0000306c01007387 */ /* 0x0003e80000100800 */
[----:B------:R2:W-:Y:S04]  /*de00*/  STL [R1+0x2c], R3 ;  /* 0x00002c0301007387 */ /* 0x0005e80000100800 */
[----:B-1----:R-:W4:Y:S01]  /*de10*/  LDL.LU.64 R108, [R1+0x160] ;  /* 0x00016000016c7983 */ /* 0x002f220000300a00 */
[----:B--2---:R-:W-:-:S03]  /*de20*/  IMAD.MOV.U32 R3, RZ, RZ, R117 ;  /* 0x000000ffff037224 */ /* 0x004fc600078e0075 */
[----:B------:R1:W-:Y:S04]  /*de30*/  STL [R1+0x38], R116 ;  /* 0x0000387401007387 */ /* 0x0003e80000100800 */
[----:B-1----:R-:W2:Y:S04]  /*de40*/  LDL.LU.64 R116, [R1+0xd8] ;  /* 0x0000d80001747983 */ /* 0x002ea80000300a00 */
[----:B------:R1:W-:Y:S04]  /*de50*/  STL [R1+0x34], R3 ;  /* 0x0000340301007387 */ /* 0x0003e80000100800 */
[----:B------:R-:W-:Y:S01]  /*de60*/  STL [R1+0x40], R118 ;  /* 0x0000407601007387 */ /* 0x000fe20000100800 */
[----:B-1----:R-:W-:-:S05]  /*de70*/  IMAD.MOV.U32 R3, RZ, RZ, R119 ;  /* 0x000000ffff037224 */ /* 0x002fca00078e0077 */
[----:B------:R1:W-:Y:S04]  /*de80*/  STL [R1+0x3c], R3 ;  /* 0x00003c0301007387 */ /* 0x0003e80000100800 */
[----:B---3--:R-:W-:Y:S04]  /*de90*/  STL [R1+0x48], R48 ;  /* 0x0000483001007387 */ /* 0x008fe80000100800 */
[----:B------:R-:W3:Y:S01]  /*dea0*/  LDL.LU.64 R68, [R1+0x70] ;  /* 0x0000700001447983 */ /* 0x000ee20000300a00 */
[----:B-1----:R-:W-:-:S03]  /*deb0*/  IMAD.MOV.U32 R3, RZ, RZ, R49 ;  /* 0x000000ffff037224 */ /* 0x002fc600078e0031 */
[----:B------:R-:W3:Y:S04]  /*dec0*/  LDL.LU.64 R118, [R1+0x470] ;  /* 0x0004700001767983 */ /* 0x000ee80000300a00 */
[----:B------:R-:W-:Y:S04]  /*ded0*/  STL [R1+0x50], R110 ;  /* 0x0000506e01007387 */ /* 0x000fe80000100800 */
[----:B------:R1:W-:Y:S02]  /*dee0*/  STL [R1+0x44], R3 ;  /* 0x0000440301007387 */ /* 0x0003e40000100800 */
[----:B-1----:R-:W-:-:S05]  /*def0*/  IMAD.MOV.U32 R3, RZ, RZ, R111 ;  /* 0x000000ffff037224 */ /* 0x002fca00078e006f */
[----:B------:R4:W-:Y:S04]  /*df00*/  STL [R1+0x4c], R3 ;  /* 0x00004c0301007387 */ /* 0x0009e80000100800 */
[----:B------:R-:W3:Y:S01]  /*df10*/  LDL.LU.64 R110, [R1+0x340] ;  /* 0x00034000016e7983 */ /* 0x000ee20000300a00 */
[----:B----4-:R-:W-:-:S03]  /*df20*/  IMAD.MOV.U32 R3, RZ, RZ, R51 ;  /* 0x000000ffff037224 */ /* 0x010fc600078e0033 */
[----:B------:R-:W-:Y:S04]  /*df30*/  STL [R1+0x58], R50 ;  /* 0x0000583201007387 */ /* 0x000fe80000100800 */
[----:B------:R1:W-:Y:S04]  /*df40*/  STL [R1+0x54], R3 ;  /* 0x0000540301007387 */ /* 0x0003e80000100800 */
[----:B------:R4:W-:Y:S01]  /*df50*/  STL [R1+0x60], R108 ;  /* 0x0000606c01007387 */ /* 0x0009e20000100800 */
[----:B-1----:R-:W-:-:S03]  /*df60*/  IMAD.MOV.U32 R3, RZ, RZ, R109 ;  /* 0x000000ffff037224 */ /* 0x002fc600078e006d */
[----:B------:R-:W3:Y:S04]  /*df70*/  LDL.LU.64 R70, [R1+0xf8] ;  /* 0x0000f80001467983 */ /* 0x000ee80000300a00 */
[----:B----4-:R-:W4:Y:S04]  /*df80*/  LDL.LU.64 R108, [R1+0x90] ;  /* 0x00009000016c7983 */ /* 0x010f280000300a00 */
[----:B------:R2:W-:Y:S02]  /*df90*/  STL [R1+0x5c], R3 ;  /* 0x00005c0301007387 */ /* 0x0005e40000100800 */
[----:B--2---:R-:W-:-:S02]  /*dfa0*/  IMAD.MOV.U32 R3, RZ, RZ, R117 ;  /* 0x000000ffff037224 */ /* 0x004fc400078e0075 */
[----:B------:R1:W-:Y:S04]  /*dfb0*/  STL [R1+0x68], R116 ;  /* 0x0000687401007387 */ /* 0x0003e80000100800 */
[----:B------:R2:W-:Y:S04]  /*dfc0*/  STL [R1+0x64], R3 ;  /* 0x0000640301007387 */ /* 0x0005e80000100800 */
[----:B------:R-:W4:Y:S04]  /*dfd0*/  LDL.LU.64 R48, [R1+0x480] ;  /* 0x0004800001307983 */ /* 0x000f280000300a00 */
[----:B-1----:R-:W4:Y:S04]  /*dfe0*/  LDL.LU.64 R116, [R1+0x118] ;  /* 0x0001180001747983 */ /* 0x002f280000300a00 */
[----:B---3--:R-:W-:Y:S04]  /*dff0*/  STL [R1+0x70], R68 ;  /* 0x0000704401007387 */ /* 0x008fe80000100800 */
[----:B------:R-:W3:Y:S01]  /*e000*/  LDL.64 R50, [R1+0x3d0] ;  /* 0x0003d00001327983 */ /* 0x000ee20000100a00 */
[----:B--2---:R-:W-:-:S05]  /*e010*/  IMAD.MOV.U32 R3, RZ, RZ, R69 ;  /* 0x000000ffff037224 */ /* 0x004fca00078e0045 */
[----:B------:R1:W-:Y:S04]  /*e020*/  STL [R1+0x6c], R3 ;  /* 0x00006c0301007387 */ /* 0x0003e80000100800 */
[----:B------:R-:W-:Y:S01]  /*e030*/  STL [R1+0x78], R118 ;  /* 0x0000787601007387 */ /* 0x000fe20000100800 */
[----:B-1----:R-:W-:-:S03]  /*e040*/  IMAD.MOV.U32 R3, RZ, RZ, R119 ;  /* 0x000000ffff037224 */ /* 0x002fc600078e0077 */
[----:B------:R-:W-:Y:S04]  /*e050*/  STL [R1+0x80], R110 ;  /* 0x0000806e01007387 */ /* 0x000fe80000100800 */
[----:B------:R1:W-:Y:S02]  /*e060*/  STL [R1+0x74], R3 ;  /* 0x0000740301007387 */ /* 0x0003e40000100800 */
[----:B-1----:R-:W-:-:S05]  /*e070*/  IMAD.MOV.U32 R3, RZ, RZ, R111 ;  /* 0x000000ffff037224 */ /* 0x002fca00078e006f */
[----:B------:R1:W-:Y:S04]  /*e080*/  STL [R1+0x7c], R3 ;  /* 0x00007c0301007387 */ /* 0x0003e80000100800 */
[----:B------:R-:W2:Y:S04]  /*e090*/  LDL.LU.64 R118, [R1+0x490] ;  /* 0x0004900001767983 */ /* 0x000ea80000300a00 */
[----:B------:R-:W2:Y:S01]  /*e0a0*/  LDL.LU.64 R110, [R1+0x418] ;  /* 0x00041800016e7983 */ /* 0x000ea20000300a00 */
[----:B-1----:R-:W-:-:S03]  /*e0b0*/  IMAD.MOV.U32 R3, RZ, RZ, R71 ;  /* 0x000000ffff037224 */ /* 0x002fc600078e0047 */
[----:B------:R-:W-:Y:S04]  /*e0c0*/  STL [R1+0x88], R70 ;  /* 0x0000884601007387 */ /* 0x000fe80000100800 */
[----:B----4-:R-:W-:Y:S04]  /*e0d0*/  STL [R1+0x90], R108 ;  /* 0x0000906c01007387 */ /* 0x010fe80000100800 */
[----:B------:R1:W-:Y:S02]  /*e0e0*/  STL [R1+0x84], R3 ;  /* 0x0000840301007387 */ /* 0x0003e40000100800 */
[----:B-1----:R-:W-:-:S05]  /*e0f0*/  IMAD.MOV.U32 R3, RZ, RZ, R109 ;  /* 0x000000ffff037224 */ /* 0x002fca00078e006d */
[----:B------:R1:W-:Y:S04]  /*e100*/  STL [R1+0x8c], R3 ;  /* 0x00008c0301007387 */ /* 0x0003e80000100800 */
[----:B------:R-:W2:Y:S01]  /*e110*/  LDL.LU.64 R108, [R1+0x138] ;  /* 0x00013800016c7983 */ /* 0x000ea20000300a00 */
[----:B-1----:R-:W-:-:S03]  /*e120*/  IMAD.MOV.U32 R3, RZ, RZ, R49 ;  /* 0x000000ffff037224 */ /* 0x002fc600078e0031 */
[----:B------:R-:W-:Y:S04]  /*e130*/  STL [R1+0x98], R48 ;  /* 0x0000983001007387 */ /* 0x000fe80000100800 */
[----:B---3--:R-:W-:Y:S04]  /*e140*/  STL [R1+0xa0], R50 ;  /* 0x0000a03201007387 */ /* 0x008fe80000100800 */
[----:B------:R1:W-:Y:S02]  /*e150*/  STL [R1+0x94], R3 ;  /* 0x0000940301007387 */ /* 0x0003e40000100800 */
[----:B-1----:R-:W-:-:S05]  /*e160*/  IMAD.MOV.U32 R3, RZ, RZ, R51 ;  /* 0x000000ffff037224 */ /* 0x002fca00078e0033 */
[----:B------:R1:W-:Y:S04]  /*e170*/  STL [R1+0x9c], R3 ;  /* 0x00009c0301007387 */ /* 0x0003e80000100800 */
[----:B------:R3:W-:Y:S04]  /*e180*/  STL [R1+0xa8], R116 ;  /* 0x0000a87401007387 */ /* 0x0007e80000100800 */
[----:B------:R-:W4:Y:S01]  /*e190*/  LDL.LU.64 R48, [R1+0x4a0] ;  /* 0x0004a00001307983 */ /* 0x000f220000300a00 */
[----:B-1----:R-:W-:-:S05]  /*e1a0*/  IMAD.MOV.U32 R3, RZ, RZ, R117 ;  /* 0x000000ffff037224 */ /* 0x002fca00078e0075 */
[----:B------:R1:W-:Y:S04]  /*e1b0*/  STL [R1+0xa4], R3 ;  /* 0x0000a40301007387 */ /* 0x0003e80000100800 */
[----:B------:R-:W-:Y:S04]  /*e1c0*/  STL [R1+0xb0], R26 ;  /* 0x0000b01a01007387 */ /* 0x000fe80000100800 */
[----:B------:R-:W-:Y:S04]  /*e1d0*/  STL [R1+0xac], R27 ;  /* 0x0000ac1b01007387 */ /* 0x000fe80000100800 */
[----:B------:R-:W4:Y:S04]  /*e1e0*/  LDL.LU.64 R50, [R1+0x450] ;  /* 0x0004500001327983 */ /* 0x000f280000300a00 */
[----:B--2---:R-:W-:Y:S04]  /*e1f0*/  STL [R1+0xb8], R118 ;  /* 0x0000b87601007387 */ /* 0x004fe80000100800 */
[----:B---3--:R-:W2:Y:S01]  /*e200*/  LDL.LU.64 R116, [R1+0x158] ;  /* 0x0001580001747983 */ /* 0x008ea20000300a00 */
[----:B-1----:R-:W-:-:S05]  /*e210*/  IMAD.MOV.U32 R3, RZ, RZ, R119 ;  /* 0x000000ffff037224 */ /* 0x002fca00078e0077 */
[----:B------:R1:W-:Y:S04]  /*e220*/  STL [R1+0xb4], R3 ;  /* 0x0000b40301007387 */ /* 0x0003e80000100800 */
[----:B------:R3:W-:Y:S01]  /*e230*/  STL [R1+0xc0], R110 ;  /* 0x0000c06e01007387 */ /* 0x0007e20000100800 */
[----:B-1----:R-:W-:-:S03]  /*e240*/  IMAD.MOV.U32 R3, RZ, RZ, R111 ;  /* 0x000000ffff037224 */ /* 0x002fc600078e006f */
[----:B------:R-:W-:Y:S04]  /*e250*/  STL [R1+0xc8], R108 ;  /* 0x0000c86c01007387 */ /* 0x000fe80000100800 */
[----:B------:R1:W-:Y:S04]  /*e260*/  STL [R1+0xbc], R3 ;  /* 0x0000bc0301007387 */ /* 0x0003e80000100800 */
[----:B---3--:R-:W2:Y:S04]  /*e270*/  LDL.LU.64 R110, [R1+0x4a8] ;  /* 0x0004a800016e7983 */ /* 0x008ea80000300a00 */
[----:B------:R-:W2:Y:S01]  /*e280*/  LDL.LU.64 R118, [R1+0x468] ;  /* 0x0004680001767983 */ /* 0x000ea20000300a00 */
[----:B-1----:R-:W-:-:S05]  /*e290*/  IMAD.MOV.U32 R3, RZ, RZ, R109 ;  /* 0x000000ffff037224 */ /* 0x002fca00078e006d */
[----:B------:R1:W-:Y:S04]  /*e2a0*/  STL [R1+0xc4], R3 ;  /* 0x0000c40301007387 */ /* 0x0003e80000100800 */
[----:B------:R-:W-:Y:S04]  /*e2b0*/  STL [R1+0xd0], R28 ;  /* 0x0000d01c01007387 */ /* 0x000fe80000100800 */
[----:B------:R-:W-:Y:S04]  /*e2c0*/  STL [R1+0xcc], R29 ;  /* 0x0000cc1d01007387 */ /* 0x000fe80000100800 */
[----:B----4-:R4:W-:Y:S04]  /*e2d0*/  STL [R1+0xd8], R48 ;  /* 0x0000d83001007387 */ /* 0x0109e80000100800 */
[----:B------:R-:W3:Y:S01]  /*e2e0*/  LDL.LU.64 R108, [R1+0x328] ;  /* 0x00032800016c7983 */ /* 0x000ee20000300a00 */
[----:B-1----:R-:W-:-:S05]  /*e2f0*/  IMAD.MOV.U32 R3, RZ, RZ, R49 ;  /* 0x000000ffff037224 */ /* 0x002fca00078e0031 */
[----:B------:R1:W-:Y:S04]  /*e300*/  STL [R1+0xd4], R3 ;  /* 0x0000d40301007387 */ /* 0x0003e80000100800 */
[----:B----4-:R-:W4:Y:S01]  /*e310*/  LDL.LU.64 R48, [R1+0x4b0] ;  /* 0x0004b00001307983 */ /* 0x010f220000300a00 */
[----:B-1----:R-:W-:-:S03]  /*e320*/  IMAD.MOV.U32 R3, RZ, RZ, R51 ;  /* 0x000000ffff037224 */ /* 0x002fc600078e0033 */
[----:B------:R-:W-:Y:S04]  /*e330*/  STL [R1+0xe0], R50 ;  /* 0x0000e03201007387 */ /* 0x000fe80000100800 */
[----:B--2---:R-:W-:Y:S04]  /*e340*/  STL [R1+0xe8], R116 ;  /* 0x0000e87401007387 */ /* 0x004fe80000100800 */
[----:B------:R1:W-:Y:S02]  /*e350*/  STL [R1+0xdc], R3 ;  /* 0x0000dc0301007387 */ /* 0x0003e40000100800 */
[----:B-1----:R-:W-:-:S05]  /*e360*/  IMAD.MOV.U32 R3, RZ, RZ, R117 ;  /* 0x000000ffff037224 */ /* 0x002fca00078e0075 */
[----:B------:R1:W-:Y:S04]  /*e370*/  STL [R1+0xe4], R3 ;  /* 0x0000e40301007387 */ /* 0x0003e80000100800 */
[----:B------:R-:W-:Y:S04]  /*e380*/  STL [R1+0xf0], R32 ;  /* 0x0000f02001007387 */ /* 0x000fe80000100800 */
[----:B------:R-:W-:Y:S04]  /*e390*/  STL [R1+0xec], R33 ;  /* 0x0000ec2101007387 */ /* 0x000fe80000100800 */
[----:B------:R-:W3:Y:S01]  /*e3a0*/  LDL.LU.64 R50, [R1+0x478] ;  /* 0x0004780001327983 */ /* 0x000ee20000300a00 */
[----:B-1----:R-:W-:-:S03]  /*e3b0*/  IMAD.MOV.U32 R3, RZ, RZ, R111 ;  /* 0x000000ffff037224 */ /* 0x002fc600078e006f */
[----:B------:R1:W-:Y:S04]  /*e3c0*/  STL [R1+0xf8], R110 ;  /* 0x0000f86e01007387 */ /* 0x0003e80000100800 */
[----:B------:R1:W-:Y:S04]  /*e3d0*/  STL [R1+0xf4], R3 ;  /* 0x0000f40301007387 */ /* 0x0003e80000100800 */
[----:B-1----:R-:W3:Y:S01]  /*e3e0*/  LDL.LU.64 R110, [R1+0x368] ;  /* 0x00036800016e7983 */ /* 0x002ee20000300a00 */
[----:B------:R-:W-:-:S03]  /*e3f0*/  IMAD.MOV.U32 R3, RZ, RZ, R119 ;  /* 0x000000ffff037224 */ /* 0x000fc600078e0077 */
[----:B------:R-:W-:Y:S04]  /*e400*/  STL [R1+0x100], R118 ;  /* 0x0001007601007387 */ /* 0x000fe80000100800 */
[----:B------:R3:W-:Y:S02]  /*e410*/  STL [R1+0xfc], R3 ;  /* 0x0000fc0301007387 */ /* 0x0007e40000100800 */
[----:B---3--:R-:W-:Y:S02]  /*e420*/  IMAD.MOV.U32 R3, RZ, RZ, R109 ;  /* 0x000000ffff037224 */ /* 0x008fe400078e006d */
[----:B------:R1:W-:Y:S04]  /*e430*/  STL [R1+0x108], R108 ;  /* 0x0001086c01007387 */ /* 0x0003e80000100800 */
[----:B------:R3:W-:Y:S04]  /*e440*/  STL [R1+0x104], R3 ;  /* 0x0001040301007387 */ /* 0x0007e80000100800 */
[----:B------:R-:W2:Y:S04]  /*e450*/  LDL.LU.64 R116, [R1+0x4b8] ;  /* 0x0004b80001747983 */ /* 0x000ea80000300a00 */
[----:B------:R-:W-:Y:S04]  /*e460*/  STL [R1+0x110], R34 ;  /* 0x0001102201007387 */ /* 0x000fe80000100800 */
[----:B------:R-:W2:Y:S04]  /*e470*/  LDL.LU.64 R118, [R1+0x488] ;  /* 0x0004880001767983 */ /* 0x000ea80000300a00 */
[----:B------:R-:W-:Y:S04]  /*e480*/  STL [R1+0x10c], R35 ;  /* 0x00010c2301007387 */ /* 0x000fe80000100800 */
[----:B----4-:R4:W-:Y:S04]  /*e490*/  STL [R1+0x118], R48 ;  /* 0x0001183001007387 */ /* 0x0109e80000100800 */
[----:B-1----:R-:W2:Y:S01]  /*e4a0*/  LDL.LU.64 R108, [R1+0x408] ;  /* 0x00040800016c7983 */ /* 0x002ea20000300a00 */
[----:B---3--:R-:W-:-:S05]  /*e4b0*/  IMAD.MOV.U32 R3, RZ, RZ, R49 ;  /* 0x000000ffff037224 */ /* 0x008fca00078e0031 */
[----:B------:R1:W-:Y:S04]  /*e4c0*/  STL [R1+0x114], R3 ;  /* 0x0001140301007387 */ /* 0x0003e80000100800 */
[----:B------:R-:W-:Y:S04]  /*e4d0*/  STL [R1+0x120], R50 ;  /* 0x0001203201007387 */ /* 0x000fe80000100800 */
[----:B----4-:R-:W3:Y:S01]  /*e4e0*/  LDL.LU.64 R48, [R1+0x4c0] ;  /* 0x0004c00001307983 */ /* 0x010ee20000300a00 */
[----:B-1----:R-:W-:-:S05]  /*e4f0*/  IMAD.MOV.U32 R3, RZ, RZ, R51 ;  /* 0x000000ffff037224 */ /* 0x002fca00078e0033 */
[----:B------:R1:W-:Y:S02]  /*e500*/  STL [R1+0x11c], R3 ;  /* 0x00011c0301007387 */ /* 0x0003e40000100800 */
[----:B-1----:R-:W-:Y:S02]  /*e510*/  IMAD.MOV.U32 R3, RZ, RZ, R111 ;  /* 0x000000ffff037224 */ /* 0x002fe400078e006f */
[----:B------:R1:W-:Y:S04]  /*e520*/  STL [R1+0x128], R110 ;  /* 0x0001286e01007387 */ /* 0x0003e80000100800 */
[----:B------:R2:W-:Y:S04]  /*e530*/  STL [R1+0x124], R3 ;  /* 0x0001240301007387 */ /* 0x0005e80000100800 */
[----:B------:R-:W-:Y:S01]  /*e540*/  STL [R1+0x130], R64 ;  /* 0x0001304001007387 */ /* 0x000fe20000100800 */
[----:B-1----:R-:W-:-:S02]  /*e550*/  IMAD.MOV.U32 R110, RZ, RZ, R72 ;  /* 0x000000ffff6e7224 */ /* 0x002fc400078e0048 */
[----:B------:R-:W-:Y:S02]  /*e560*/  IMAD.MOV.U32 R111, RZ, RZ, R73 ;  /* 0x000000ffff6f7224 */ /* 0x000fe400078e0049 */
[----:B------:R-:W4:Y:S04]  /*e570*/  LDL.LU.64 R72, [R1+0x498] ;  /* 0x0004980001487983 */ /* 0x000f280000300a00 */
[----:B------:R-:W-:Y:S04]  /*e580*/  STL [R1+0x12c], R65 ;  /* 0x00012c4101007387 */ /* 0x000fe80000100800 */
[----:B------:R-:W4:Y:S01]  /*e590*/  LDL.LU.64 R50, [R1+0x448] ;  /* 0x0004480001327983 */ /* 0x000f220000300a00 */
[----:B--2---:R-:W-:-:S03]  /*e5a0*/  IMAD.MOV.U32 R3, RZ, RZ, R117 ;  /* 0x000000ffff037224 */ /* 0x004fc600078e0075 */
[----:B------:R-:W-:Y:S04]  /*e5b0*/  STL [R1+0x138], R116 ;  /* 0x0001387401007387 */ /* 0x000fe80000100800 */
[----:B------:R-:W-:Y:S04]  /*e5c0*/  STL [R1+0x140], R118 ;  /* 0x0001407601007387 */ /* 0x000fe80000100800 */
[----:B------:R1:W-:Y:S02]  /*e5d0*/  STL [R1+0x134], R3 ;  /* 0x0001340301007387 */ /* 0x0003e40000100800 */
[----:B-1----:R-:W-:-:S02]  /*e5e0*/  IMAD.MOV.U32 R3, RZ, RZ, R119 ;  /* 0x000000ffff037224 */ /* 0x002fc400078e0077 */
[----:B------:R-:W-:Y:S02]  /*e5f0*/  IMAD.MOV.U32 R118, RZ, RZ, R104 ;  /* 0x000000ffff767224 */ /* 0x000fe400078e0068 */
[----:B------:R-:W-:Y:S01]  /*e600*/  IMAD.MOV.U32 R119, RZ, RZ, R105 ;  /* 0x000000ffff777224 */ /* 0x000fe200078e0069 */
[----:B------:R1:W-:Y:S01]  /*e610*/  STL [R1+0x13c], R3 ;  /* 0x00013c0301007387 */ /* 0x0003e20000100800 */
[----:B------:R-:W-:Y:S02]  /*e620*/  IMAD.MOV.U32 R104, RZ, RZ, R106 ;  /* 0x000000ffff687224 */ /* 0x000fe400078e006a */
[----:B------:R-:W-:Y:S02]  /*e630*/  IMAD.MOV.U32 R105, RZ, RZ, R107 ;  /* 0x000000ffff697224 */ /* 0x000fe400078e006b */
[----:B------:R-:W2:Y:S04]  /*e640*/  LDL.LU.64 R106, [R1+0x178] ;  /* 0x00017800016a7983 */ /* 0x000ea80000300a00 */
[----:B------:R3:W-:Y:S01]  /*e650*/  STL [R1+0x148], R108 ;  /* 0x0001486c01007387 */ /* 0x0007e20000100800 */
[----:B-1----:R-:W-:-:S03]  /*e660*/  IMAD.MOV.U32 R3, RZ, RZ, R109 ;  /* 0x000000ffff037224 */ /* 0x002fc600078e006d */
[----:B---3--:R-:W3:Y:S04]  /*e670*/  LDL.LU.64 R108, [R1+0x180] ;  /* 0x00018000016c7983 */ /* 0x008ee80000300a00 */
[----:B------:R1:W-:Y:S04]  /*e680*/  STL [R1+0x144], R3 ;  /* 0x0001440301007387 */ /* 0x0003e80000100800 */
[----:B------:R-:W-:Y:S04]  /*e690*/  STL [R1+0x150], R66 ;  /* 0x0001504201007387 */ /* 0x000fe80000100800 */
[----:B------:R-:W-:Y:S04]  /*e6a0*/  STL [R1+0x14c], R67 ;  /* 0x00014c4301007387 */ /* 0x000fe80000100800 */
[----:B------:R-:W-:Y:S04]  /*e6b0*/  STL [R1+0x158], R48 ;  /* 0x0001583001007387 */ /* 0x000fe80000100800 */
[----:B------:R-:W3:Y:S01]  /*e6c0*/  LDL.LU.64 R116, [R1+0x198] ;  /* 0x0001980001747983 */ /* 0x000ee20000300a00 */
[----:B-1----:R-:W-:-:S05]  /*e6d0*/  IMAD.MOV.U32 R3, RZ, RZ, R49 ;  /* 0x000000ffff037224 */ /* 0x002fca00078e0031 */
[----:B------:R4:W-:Y:S02]  /*e6e0*/  STL [R1+0x154], R3 ;  /* 0x0001540301007387 */ /* 0x0009e40000100800 */
[----:B----4-:R-:W-:Y:S02]  /*e6f0*/  IMAD.MOV.U32 R3, RZ, RZ, R73 ;  /* 0x000000ffff037224 */ /* 0x010fe400078e0049 */
[----:B------:R1:W-:Y:S04]  /*e700*/  STL [R1+0x160], R72 ;  /* 0x0001604801007387 */ /* 0x0003e80000100800 */
[----:B------:R4:W-:Y:S04]  /*e710*/  STL [R1+0x15c], R3 ;  /* 0x00015c0301007387 */ /* 0x0009e80000100800 */
[----:B------:R-:W-:Y:S01]  /*e720*/  STL [R1+0x168], R50 ;  /* 0x0001683201007387 */ /* 0x000fe20000100800 */
[----:B-1----:R-:W-:-:S02]  /*e730*/  IMAD.MOV.U32 R72, RZ, RZ, R74 ;  /* 0x000000ffff487224 */ /* 0x002fc400078e004a */
[----:B------:R-:W-:Y:S02]  /*e740*/  IMAD.MOV.U32 R73, RZ, RZ, R75 ;  /* 0x000000ffff497224 */ /* 0x000fe400078e004b */
[----:B------:R-:W3:Y:S01]  /*e750*/  LDL.LU.64 R74, [R1+0x1b0] ;  /* 0x0001b000014a7983 */ /* 0x000ee20000300a00 */
[----:B----4-:R-:W-:-:S05]  /*e760*/  IMAD.MOV.U32 R3, RZ, RZ, R51 ;  /* 0x000000ffff037224 */ /* 0x010fca00078e0033 */
[----:B------:R1:W-:Y:S04]  /*e770*/  STL [R1+0x164], R3 ;  /* 0x0001640301007387 */ /* 0x0003e80000100800 */
[----:B------:R-:W-:Y:S04]  /*e780*/  STL [R1+0x170], R76 ;  /* 0x0001704c01007387 */ /* 0x000fe80000100800 */
[----:B------:R-:W-:Y:S04]  /*e790*/  STL [R1+0x16c], R77 ;  /* 0x00016c4d01007387 */ /* 0x000fe80000100800 */
[----:B--2---:R2:W-:Y:S01]  /*e7a0*/  STL [R1+0x178], R106 ;  /* 0x0001786a01007387 */ /* 0x0045e20000100800 */
[----:B-1----:R-:W-:-:S03]  /*e7b0*/  IMAD.MOV.U32 R3, RZ, RZ, R107 ;  /* 0x000000ffff037224 */ /* 0x002fc600078e006b */
[----:B--2---:R-:W2:Y:S04]  /*e7c0*/  LDL.LU.64 R106, [R1+0x1d0] ;  /* 0x0001d000016a7983 */ /* 0x004ea80000300a00 */
[----:B------:R1:W-:Y:S04]  /*e7d0*/  STL [R1+0x174], R3 ;  /* 0x0001740301007387 */ /* 0x0003e80000100800 */
[----:B---3--:R3:W-:Y:S01]  /*e7e0*/  STL [R1+0x180], R108 ;  /* 0x0001806c01007387 */ /* 0x0087e20000100800 */
[----:B-1----:R-:W-:-:S03]  /*e7f0*/  IMAD.MOV.U32 R3, RZ, RZ, R109 ;  /* 0x000000ffff037224 */ /* 0x002fc600078e006d */
[----:B---3--:R-:W3:Y:S04]  /*e800*/  LDL.LU.64 R108, [R1+0x1d8] ;  /* 0x0001d800016c7983 */ /* 0x008ee80000300a00 */
[----:B------:R1:W-:Y:S04]  /*e810*/  STL [R1+0x17c], R3 ;  /* 0x00017c0301007387 */ /* 0x0003e80000100800 */
[----:B------:R4:W-:Y:S01]  /*e820*/  STL [R1+0x188], R56 ;  /* 0x0001883801007387 */ /* 0x0009e20000100800 */
[----:B-1----:R-:W-:-:S05]  /*e830*/  IMAD.MOV.U32 R3, RZ, RZ, R57 ;  /* 0x000000ffff037224 */ /* 0x002fca00078e0039 */
[----:B------:R1:W-:Y:S04]  /*e840*/  STL [R1+0x184], R3 ;  /* 0x0001840301007387 */ /* 0x0003e80000100800 */
[----:B------:R-:W-:Y:S04]  /*e850*/  STL [R1+0x190], R116 ;  /* 0x0001907401007387 */ /* 0x000fe80000100800 */
[----:B----4-:R-:W4:Y:S01]  /*e860*/  LDL.LU.64 R56, [R1+0x250] ;  /* 0x0002500001387983 */ /* 0x010f220000300a00 */
[----:B-1----:R-:W-:-:S03]  /*e870*/  IMAD.MOV.U32 R3, RZ, RZ, R117 ;  /* 0x000000ffff037224 */ /* 0x002fc600078e0075 */
[----:B------:R1:W-:Y:S04]  /*e880*/  STL [R1+0x198], R44 ;  /* 0x0001982c01007387 */ /* 0x0003e80000100800 */
[----:B------:R1:W-:Y:S02]  /*e890*/  STL [R1+0x18c], R3 ;  /* 0x00018c0301007387 */ /* 0x0003e40000100800 */
[----:B-1----:R-:W-:Y:S02]  /*e8a0*/  IMAD.MOV.U32 R44, RZ, RZ, R46 ;  /* 0x000000ffff2c7224 */ /* 0x002fe400078e002e */
[----:B------:R-:W-:Y:S02]  /*e8b0*/  IMAD.MOV.U32 R3, RZ, RZ, R45 ;  /* 0x000000ffff037224 */ /* 0x000fe400078e002d */
[----:B------:R-:W-:-:S02]  /*e8c0*/  IMAD.MOV.U32 R45, RZ, RZ, R47 ;  /* 0x000000ffff2d7224 */ /* 0x000fc400078e002f */
[----:B------:R-:W4:Y:S04]  /*e8d0*/  LDL.LU.64 R46, [R1+0x260] ;  /* 0x00026000012e7983 */ /* 0x000f280000300a00 */
[----:B------:R1:W-:Y:S02]  /*e8e0*/  STL [R1+0x194], R3 ;  /* 0x0001940301007387 */ /* 0x0003e40000100800 */
[----:B-1----:R-:W-:Y:S02]  /*e8f0*/  IMAD.MOV.U32 R3, RZ, RZ, R75 ;  /* 0x000000ffff037224 */ /* 0x002fe400078e004b */
[----:B------:R1:W-:Y:S04]  /*e900*/  STL [R1+0x1a0], R74 ;  /* 0x0001a04a01007387 */ /* 0x0003e80000100800 */
[----:B------:R1:W-:Y:S04]  /*e910*/  STL [R1+0x19c], R3 ;  /* 0x00019c0301007387 */ /* 0x0003e80000100800 */
[----:B------:R-:W-:Y:S04]  /*e920*/  STL [R1+0x1a8], R118 ;  /* 0x0001a87601007387 */ /* 0x000fe80000100800 */
[----:B-1----:R-:W4:Y:S01]  /*e930*/  LDL.LU.64 R74, [R1+0x270] ;  /* 0x00027000014a7983 */ /* 0x002f220000300a00 */
[----:B------:R-:W-:-:S05]  /*e940*/  IMAD.MOV.U32 R3, RZ, RZ, R119 ;  /* 0x000000ffff037224 */ /* 0x000fca00078e0077 */
[----:B------:R1:W-:Y:S04]  /*e950*/  STL [R1+0x1a4], R3 ;  /* 0x0001a40301007387 */ /* 0x0003e80000100800 */
[----:B------:R1:W-:Y:S02]  /*e960*/  STL [R1+0x1b0], R104 ;  /* 0x0001b06801007387 */ /* 0x0003e40000100800 */
[----:B-1----:R-:W-:Y:S02]  /*e970*/  IMAD.MOV.U32 R3, RZ, RZ, R105 ;  /* 0x000000ffff037224 */ /* 0x002fe400078e0069 */
[----:B------:R-:W4:Y:S04]  /*e980*/  LDL.LU.64 R104, [R1+0x288] ;  /* 0x0002880001687983 */ /* 0x000f280000300a00 */
[----:B------:R2:W-:Y:S02]  /*e990*/  STL [R1+0x1ac], R3 ;  /* 0x0001ac0301007387 */ /* 0x0005e40000100800 */
[----:B--2---:R-:W-:-:S02]  /*e9a0*/  IMAD.MOV.U32 R3, RZ, RZ, R107 ;  /* 0x000000ffff037224 */ /* 0x004fc400078e006b */
[----:B------:R1:W-:Y:S04]  /*e9b0*/  STL [R1+0x1b8], R106 ;  /* 0x0001b86a01007387 */ /* 0x0003e80000100800 */
[----:B------:R2:W-:Y:S01]  /*e9c0*/  STL [R1+0x1b4], R3 ;  /* 0x0001b40301007387 */ /* 0x0005e20000100800 */
[----:B-1----:R-:W-:Y:S02]  /*e9d0*/  IMAD.MOV.U32 R106, RZ, RZ, R84 ;  /* 0x000000ffff6a7224 */ /* 0x002fe400078e0054 */
[----:B------:R-:W-:Y:S01]  /*e9e0*/  IMAD.MOV.U32 R107, RZ, RZ, R85 ;  /* 0x000000ffff6b7224 */ /* 0x000fe200078e0055 */
[----:B---3--:R-:W-:Y:S04]  /*e9f0*/  STL [R1+0x1c0], R108 ;  /* 0x0001c06c01007387 */ /* 0x008fe80000100800 */
[----:B------:R-:W3:Y:S01]  /*ea00*/  LDL.LU.64 R84, [R1+0x298] ;  /* 0x0002980001547983 */ /* 0x000ee20000300a00 */
[----:B--2---:R-:W-:-:S05]  /*ea10*/  IMAD.MOV.U32 R3, RZ, RZ, R109 ;  /* 0x000000ffff037224 */ /* 0x004fca00078e006d */
[----:B------:R1:W-:Y:S04]  /*ea20*/  STL [R1+0x1bc], R3 ;  /* 0x0001bc0301007387 */ /* 0x0003e80000100800 */
[----:B------:R-:W-:Y:S01]  /*ea30*/  STL [R1+0x1c8], R110 ;  /* 0x0001c86e01007387 */ /* 0x000fe20000100800 */
[----:B-1----:R-:W-:-:S05]  /*ea40*/  IMAD.MOV.U32 R3, RZ, RZ, R111 ;  /* 0x000000ffff037224 */ /* 0x002fca00078e006f */
[----:B------:R1:W-:Y:S04]  /*ea50*/  STL [R1+0x1c4], R3 ;  /* 0x0001c40301007387 */ /* 0x0003e80000100800 */
[----:B----4-:R2:W-:Y:S01]  /*ea60*/  STL [R1+0x1d0], R56 ;  /* 0x0001d03801007387 */ /* 0x0105e20000100800 */
[----:B-1----:R-:W-:-:S03]  /*ea70*/  IMAD.MOV.U32 R3, RZ, RZ, R57 ;  /* 0x000000ffff037224 */ /* 0x002fc600078e0039 */
[----:B--2---:R-:W2:Y:S04]  /*ea80*/  LDL.LU.64 R56, [R1+0x2a8] ;  /* 0x0002a80001387983 */ /* 0x004ea80000300a00 */
[----:B------:R1:W-:Y:S04]  /*ea90*/  STL [R1+0x1cc], R3 ;  /* 0x0001cc0301007387 */ /* 0x0003e80000100800 */
[----:B------:R-:W-:Y:S01]  /*eaa0*/  STL [R1+0x1d8], R72 ;  /* 0x0001d84801007387 */ /* 0x000fe20000100800 */
[----:B-1----:R-:W-:-:S05]  /*eab0*/  IMAD.MOV.U32 R3, RZ, RZ, R73 ;  /* 0x000000ffff037224 */ /* 0x002fca00078e0049 */
[----:B------:R1:W-:Y:S04]  /*eac0*/  STL [R1+0x1d4], R3 ;  /* 0x0001d40301007387 */ /* 0x0003e80000100800 */
[----:B------:R4:W-:Y:S01]  /*ead0*/  STL [R1+0x1e0], R46 ;  /* 0x0001e02e01007387 */ /* 0x0009e20000100800 */
[----:B-1----:R-:W-:-:S03]  /*eae0*/  IMAD.MOV.U32 R3, RZ, RZ, R47 ;  /* 0x000000ffff037224 */ /* 0x002fc600078e002f */
[----:B----4-:R-:W2:Y:S04]  /*eaf0*/  LDL.LU.64 R46, [R1+0x2b8] ;  /* 0x0002b800012e7983 */ /* 0x010ea80000300a00 */
[----:B------:R1:W-:Y:S04]  /*eb00*/  STL [R1+0x1dc], R3 ;  /* 0x0001dc0301007387 */ /* 0x0003e80000100800 */
[----:B------:R1:W-:Y:S02]  /*eb10*/  STL [R1+0x1e8], R58 ;  /* 0x0001e83a01007387 */ /* 0x0003e40000100800 */
[----:B-1----:R-:W-:-:S02]  /*eb20*/  IMAD.MOV.U32 R3, RZ, RZ, R59 ;  /* 0x000000ffff037224 */ /* 0x002fc400078e003b */
[----:B------:R-:W-:Y:S04]  /*eb30*/  STL [R1+0x1f0], R74 ;  /* 0x0001f04a01007387 */ /* 0x000fe80000100800 */
[----:B------:R1:W-:Y:S04]  /*eb40*/  STL [R1+0x1e4], R3 ;  /* 0x0001e40301007387 */ /* 0x0003e80000100800 */
[----:B------:R-:W2:Y:S01]  /*eb50*/  LDL.LU.64 R58, [R1+0x2d0] ;  /* 0x0002d000013a7983 */ /* 0x000ea20000300a00 */
[----:B-1----:R-:W-:-:S03]  /*eb60*/  IMAD.MOV.U32 R3, RZ, RZ, R75 ;  /* 0x000000ffff037224 */ /* 0x002fc600078e004b */
[----:B------:R-:W-:Y:S04]  /*eb70*/  STL [R1+0x1f8], R38 ;  /* 0x0001f82601007387 */ /* 0x000fe80000100800 */
[----:B------:R1:W-:Y:S04]  /*eb80*/  STL [R1+0x1ec], R3 ;  /* 0x0001ec0301007387 */ /* 0x0003e80000100800 */
[----:B------:R1:W-:Y:S02]  /*eb90*/  STL [R1+0x200], R104 ;  /* 0x0002006801007387 */ /* 0x0003e40000100800 */
[----:B-1----:R-:W-:-:S05]  /*eba0*/  IMAD.MOV.U32 R3, RZ, RZ, R39 ;  /* 0x000000ffff037224 */ /* 0x002fca00078e0027 */
[----:B------:R1:W-:Y:S04]  /*ebb0*/  STL [R1+0x1f4], R3 ;  /* 0x0001f40301007387 */ /* 0x0003e80000100800 */
[----:B------:R-:W2:Y:S01]  /*ebc0*/  LDL.LU.64 R38, [R1+0x2e0] ;  /* 0x0002e00001267983 */ /* 0x000ea20000300a00 */
[----:B------:R-:W-:Y:S02]  /*ebd0*/  IMAD.MOV.U32 R104, RZ, RZ, R106 ;  /* 0x000000ffff687224 */ /* 0x000fe400078e006a */
[----:B-1----:R-:W-:Y:S01]  /*ebe0*/  IMAD.MOV.U32 R3, RZ, RZ, R105 ;  /* 0x000000ffff037224 */ /* 0x002fe200078e0069 */
[----:B------:R-:W-:Y:S01]  /*ebf0*/  STL [R1+0x208], R96 ;  /* 0x0002086001007387 */ /* 0x000fe20000100800 */
[----:B------:R-:W-:-:S03]  /*ec00*/  IMAD.MOV.U32 R105, RZ, RZ, R107 ;  /* 0x000000ffff697224 */ /* 0x000fc600078e006b */
[----:B------:R1:W-:Y:S04]  /*ec10*/  STL [R1+0x1fc], R3 ;  /* 0x0001fc0301007387 */ /* 0x0003e80000100800 */
[----:B------:R-:W2:Y:S01]  /*ec20*/  LDL.LU.64 R106, [R1+0x2f0] ;  /* 0x0002f000016a7983 */ /* 0x000ea20000300a00 */
[----:B-1----:R-:W-:Y:S02]  /*ec30*/  IMAD.MOV.U32 R3, RZ, RZ, R97 ;  /* 0x000000ffff037224 */ /* 0x002fe400078e0061 */
[----:B------:R-:W-:Y:S02]  /*ec40*/  IMAD.MOV.U32 R96, RZ, RZ, R98 ;  /* 0x000000ffff607224 */ /* 0x000fe400078e0062 */
[----:B------:R-:W-:Y:S01]  /*ec50*/  IMAD.MOV.U32 R97, RZ, RZ, R99 ;  /* 0x000000ffff617224 */ /* 0x000fe200078e0063 */
[----:B------:R1:W-:Y:S04]  /*ec60*/  STL [R1+0x204], R3 ;  /* 0x0002040301007387 */ /* 0x0003e80000100800 */
[----:B---3--:R3:W-:Y:S04]  /*ec70*/  STL [R1+0x210], R84 ;  /* 0x0002105401007387 */ /* 0x0087e80000100800 */
[----:B------:R-:W4:Y:S01]  /*ec80*/  LDL.LU.64 R98, [R1+0x300] ;  /* 0x0003000001627983 */ /* 0x000f220000300a00 */
[----:B-1----:R-:W-:-:S05]  /*ec90*/  IMAD.MOV.U32 R3, RZ, RZ, R85 ;  /* 0x000000ffff037224 */ /* 0x002fca00078e0055 */
[----:B------:R1:W-:Y:S01]  /*eca0*/  STL [R1+0x20c], R3 ;  /* 0x00020c0301007387 */ /* 0x0003e20000100800 */
[----:B---3--:R-:W-:-:S03]  /*ecb0*/  IMAD.MOV.U32 R84, RZ, RZ, R86 ;  /* 0x000000ffff547224 */ /* 0x008fc600078e0056 */
[----:B------:R3:W-:Y:S01]  /*ecc0*/  STL [R1+0x218], R36 ;  /* 0x0002182401007387 */ /* 0x0007e20000100800 */
[----:B------:R-:W-:-:S03]  /*ecd0*/  IMAD.MOV.U32 R85, RZ, RZ, R87 ;  /* 0x000000ffff557224 */ /* 0x000fc600078e0057 */
[----:B------:R-:W4:Y:S01]  /*ece0*/  LDL.LU.64 R86, [R1+0x318] ;  /* 0x0003180001567983 */ /* 0x000f220000300a00 */
[----:B-1----:R-:W-:-:S05]  /*ecf0*/  IMAD.MOV.U32 R3, RZ, RZ, R37 ;  /* 0x000000ffff037224 */ /* 0x002fca00078e0025 */
[----:B------:R1:W-:Y:S04]  /*ed00*/  STL [R1+0x214], R3 ;  /* 0x0002140301007387 */ /* 0x0003e80000100800 */
[----:B--2---:R-:W-:Y:S04]  /*ed10*/  STL [R1+0x220], R56 ;  /* 0x0002203801007387 */ /* 0x004fe80000100800 */
[----:B---3--:R-:W2:Y:S01]  /*ed20*/  LDL.LU.64 R36, [R1+0x320] ;  /* 0x0003200001247983 */ /* 0x008ea20000300a00 */
[----:B-1----:R-:W-:-:S03]  /*ed30*/  IMAD.MOV.U32 R3, RZ, RZ, R57 ;  /* 0x000000ffff037224 */ /* 0x002fc600078e0039 */
[----:B------:R-:W-:Y:S04]  /*ed40*/  STL [R1+0x228], R44 ;  /* 0x0002282c01007387 */ /* 0x000fe80000100800 */
[----:B------:R1:W-:Y:S02]  /*ed50*/  STL [R1+0x21c], R3 ;  /* 0x00021c0301007387 */ /* 0x0003e40000100800 */
[----:B-1----:R-:W-:Y:S02]  /*ed60*/  IMAD.MOV.U32 R3, RZ, RZ, R45 ;  /* 0x000000ffff037224 */ /* 0x002fe400078e002d */
[----:B------:R-:W3:Y:S04]  /*ed70*/  LDL.LU.64 R44, [R1+0x330] ;  /* 0x00033000012c7983 */ /* 0x000ee80000300a00 */
[----:B------:R1:W-:Y:S04]  /*ed80*/  STL [R1+0x224], R3 ;  /* 0x0002240301007387 */ /* 0x0003e80000100800 */
[----:B------:R1:W-:Y:S02]  /*ed90*/  STL [R1+0x230], R46 ;  /* 0x0002302e01007387 */ /* 0x0003e40000100800 */
[----:B-1----:R-:W-:-:S02]  /*eda0*/  IMAD.MOV.U32 R3, RZ, RZ, R47 ;  /* 0x000000ffff037224 */ /* 0x002fc400078e002f */
[----:B------:R-:W-:Y:S04]  /*edb0*/  STL [R1+0x238], R40 ;  /* 0x0002382801007387 */ /* 0x000fe80000100800 */
[----:B------:R1:W-:Y:S04]  /*edc0*/  STL [R1+0x22c], R3 ;  /* 0x00022c0301007387 */ /* 0x0003e80000100800 */
[----:B------:R-:W3:Y:S01]  /*edd0*/  LDL.LU.64 R46, [R1+0x338] ;  /* 0x00033800012e7983 */ /* 0x000ee20000300a00 */
[----:B-1----:R-:W-:-:S03]  /*ede0*/  IMAD.MOV.U32 R3, RZ, RZ, R41 ;  /* 0x000000ffff037224 */ /* 0x002fc600078e0029 */
[----:B------:R-:W-:Y:S04]  /*edf0*/  STL [R1+0x240], R58 ;  /* 0x0002403a01007387 */ /* 0x000fe80000100800 */
[----:B------:R1:W-:Y:S04]  /*ee00*/  STL [R1+0x234], R3 ;  /* 0x0002340301007387 */ /* 0x0003e80000100800 */
[----:B------:R-:W3:Y:S01]  /*ee10*/  LDL.LU.64 R40, [R1+0x348] ;  /* 0x0003480001287983 */ /* 0x000ee20000300a00 */
        /* <DEDUP_REMOVED lines=8> */
[----:B------:R-:W3:Y:S04]  /*eea0*/  LDL.LU.64 R38, [R1+0x360] ;  /* 0x0003600001267983 */ /* 0x000ee80000300a00 */
[----:B------:R1:W-:Y:S04]  /*eeb0*/  STL [R1+0x24c], R3 ;  /* 0x00024c0301007387 */ /* 0x0003e80000100800 */
[----:B------:R-:W-:Y:S01]  /*eec0*/  STL [R1+0x258], R104 ;  /* 0x0002586801007387 */ /* 0x000fe20000100800 */
[----:B-1----:R-:W-:-:S03]  /*eed0*/  IMAD.MOV.U32 R3, RZ, RZ, R105 ;  /* 0x000000ffff037224 */ /* 0x002fc600078e0069 */
[----:B------:R-:W-:Y:S04]  /*eee0*/  STL [R1+0x260], R106 ;  /* 0x0002606a01007387 */ /* 0x000fe80000100800 */
[----:B------:R1:W-:Y:S04]  /*eef0*/  STL [R1+0x254], R3 ;  /* 0x0002540301007387 */ /* 0x0003e80000100800 */
[----:B------:R-:W-:Y:S01]  /*ef00*/  STL [R1+0x268], R96 ;  /* 0x0002686001007387 */ /* 0x000fe20000100800 */
[----:B-1----:R-:W-:-:S05]  /*ef10*/  IMAD.MOV.U32 R3, RZ, RZ, R107 ;  /* 0x000000ffff037224 */ /* 0x002fca00078e006b */
[----:B------:R1:W-:Y:S02]  /*ef20*/  STL [R1+0x25c], R3 ;  /* 0x00025c0301007387 */ /* 0x0003e40000100800 */
[----:B-1----:R-:W-:Y:S02]  /*ef30*/  IMAD.MOV.U32 R3, RZ, RZ, R97 ;  /* 0x000000ffff037224 */ /* 0x002fe400078e0061 */
[----:B----4-:R-:W-:Y:S04]  /*ef40*/  STL [R1+0x270], R98 ;  /* 0x0002706201007387 */ /* 0x010fe80000100800 */
[----:B------:R1:W-:Y:S04]  /*ef50*/  STL [R1+0x264], R3 ;  /* 0x0002640301007387 */ /* 0x0003e80000100800 */
[----:B------:R-:W-:Y:S01]  /*ef60*/  STL [R1+0x278], R84 ;  /* 0x0002785401007387 */ /* 0x000fe20000100800 */
[----:B-1----:R-:W-:-:S05]  /*ef70*/  IMAD.MOV.U32 R3, RZ, RZ, R99 ;  /* 0x000000ffff037224 */ /* 0x002fca00078e0063 */
[----:B------:R1:W-:Y:S04]  /*ef80*/  STL [R1+0x26c], R3 ;  /* 0x00026c0301007387 */ /* 0x0003e80000100800 */
[----:B------:R-:W-:Y:S01]  /*ef90*/  STL [R1+0x280], R86 ;  /* 0x0002805601007387 */ /* 0x000fe20000100800 */
[----:B-1----:R-:W-:-:S05]  /*efa0*/  IMAD.MOV.U32 R3, RZ, RZ, R85 ;  /* 0x000000ffff037224 */ /* 0x002fca00078e0055 */
[----:B------:R1:W-:Y:S04]  /*efb0*/  STL [R1+0x274], R3 ;  /* 0x0002740301007387 */ /* 0x0003e80000100800 */
[----:B--2---:R-:W-:Y:S01]  /*efc0*/  STL [R1+0x288], R36 ;  /* 0x0002882401007387 */ /* 0x004fe20000100800 */
[----:B-1----:R-:W-:-:S05]  /*efd0*/  IMAD.MOV.U32 R3, RZ, RZ, R87 ;  /* 0x000000ffff037224 */ /* 0x002fca00078e0057 */
[----:B------:R1:W-:Y:S04]  /*efe0*/  STL [R1+0x27c], R3 ;  /* 0x00027c0301007387 */ /* 0x0003e80000100800 */
[----:B------:R-:W2:Y:S01]  /*eff0*/  LDL.64 R96, [R1+0x3d8] ;  /* 0x0003d80001607983 */ /* 0x000ea20000100a00 */
[----:B-1----:R-:W-:-:S03]  /*f000*/  IMAD.MOV.U32 R3, RZ, RZ, R37 ;  /* 0x000000ffff037224 */ /* 0x002fc600078e0025 */
[----:B------:R-:W4:Y:S04]  /*f010*/  LDL.LU.64 R36, [R1+0x3e0] ;  /* 0x0003e00001247983 */ /* 0x000f280000300a00 */
[----:B------:R1:W-:Y:S04]  /*f020*/  STL [R1+0x284], R3 ;  /* 0x0002840301007387 */ /* 0x0003e80000100800 */
[----:B---3--:R-:W-:Y:S01]  /*f030*/  STL [R1+0x290], R44 ;  /* 0x0002902c01007387 */ /* 0x008fe20000100800 */
[----:B-1----:R-:W-:-:S03]  /*f040*/  IMAD.MOV.U32 R3, RZ, RZ, R45 ;  /* 0x000000ffff037224 */ /* 0x002fc600078e002d */
[----:B------:R-:W-:Y:S04]  /*f050*/  STL [R1+0x298], R78 ;  /* 0x0002984e01007387 */ /* 0x000fe80000100800 */
[----:B------:R1:W-:Y:S04]  /*f060*/  STL [R1+0x28c], R3 ;  /* 0x00028c0301007387 */ /* 0x0003e80000100800 */
[----:B------:R-:W-:Y:S04]  /*f070*/  STL [R1+0x294], R79 ;  /* 0x0002944f01007387 */ /* 0x000fe80000100800 */
[----:B------:R-:W-:Y:S01]  /*f080*/  STL [R1+0x2a0], R46 ;  /* 0x0002a02e01007387 */ /* 0x000fe20000100800 */
[----:B-1----:R-:W-:-:S03]  /*f090*/  IMAD.MOV.U32 R3, RZ, RZ, R47 ;  /* 0x000000ffff037224 */ /* 0x002fc600078e002f */
[----:B------:R-:W3:Y:S04]  /*f0a0*/  LDL.LU.64 R98, [R1+0x3f0] ;  /* 0x0003f00001627983 */ /* 0x000ee80000300a00 */
[----:B------:R1:W-:Y:S04]  /*f0b0*/  STL [R1+0x29c], R3 ;  /* 0x00029c0301007387 */ /* 0x0003e80000100800 */
[----:B------:R-:W-:Y:S04]  /*f0c0*/  STL [R1+0x2a8], R40 ;  /* 0x0002a82801007387 */ /* 0x000fe80000100800 */
[----:B------:R-:W3:Y:S01]  /*f0d0*/  LDL.LU.64 R84, [R1+0x3f8] ;  /* 0x0003f80001547983 */ /* 0x000ee20000300a00 */
[----:B-1----:R-:W-:-:S03]  /*f0e0*/  IMAD.MOV.U32 R3, RZ, RZ, R41 ;  /* 0x000000ffff037224 */ /* 0x002fc600078e0029 */
[----:B------:R-:W3:Y:S04]  /*f0f0*/  LDL.LU.64 R86, [R1+0x400] ;  /* 0x0004000001567983 */ /* 0x000ee80000300a00 */
[----:B------:R1:W-:Y:S02]  /*f100*/  STL [R1+0x2a4], R3 ;  /* 0x0002a40301007387 */ /* 0x0003e40000100800 */
[----:B-1----:R-:W-:Y:S02]  /*f110*/  IMAD.MOV.U32 R3, RZ, RZ, R43 ;  /* 0x000000ffff037224 */ /* 0x002fe400078e002b */
[----:B------:R-:W-:Y:S04]  /*f120*/  STL [R1+0x2b0], R42 ;  /* 0x0002b02a01007387 */ /* 0x000fe80000100800 */
[----:B------:R-:W3:Y:S04]  /*f130*/  LDL.LU.64 R44, [R1+0x410] ;  /* 0x00041000012c7983 */ /* 0x000ee80000300a00 */
[----:B------:R-:W-:Y:S04]  /*f140*/  STL [R1+0x2b8], R38 ;  /* 0x0002b82601007387 */ /* 0x000fe80000100800 */
[----:B------:R1:W-:Y:S04]  /*f150*/  STL [R1+0x2ac], R3 ;  /* 0x0002ac0301007387 */ /* 0x0003e80000100800 */
[----:B------:R-:W-:Y:S01]  /*f160*/  STL [R1+0x2c0], R88 ;  /* 0x0002c05801007387 */ /* 0x000fe20000100800 */
[----:B-1----:R-:W-:-:S05]  /*f170*/  IMAD.MOV.U32 R3, RZ, RZ, R39 ;  /* 0x000000ffff037224 */ /* 0x002fca00078e0027 */
[----:B------:R2:W-:Y:S04]  /*f180*/  STL [R1+0x2b4], R3 ;  /* 0x0002b40301007387 */ /* 0x0005e80000100800 */
[----:B------:R-:W-:Y:S04]  /*f190*/  STL [R1+0x2bc], R89 ;  /* 0x0002bc5901007387 */ /* 0x000fe80000100800 */
[----:B------:R-:W3:Y:S04]  /*f1a0*/  LDL.LU.64 R46, [R1+0x420] ;  /* 0x00042000012e7983 */ /* 0x000ee80000300a00 */
[----:B------:R-:W-:Y:S04]  /*f1b0*/  STL [R1+0x2c8], R90 ;  /* 0x0002c85a01007387 */ /* 0x000fe80000100800 */
[----:B------:R-:W3:Y:S04]  /*f1c0*/  LDL.LU.64 R40, [R1+0x430] ;  /* 0x0004300001287983 */ /* 0x000ee80000300a00 */
[----:B------:R-:W-:Y:S04]  /*f1d0*/  STL [R1+0x2c4], R91 ;  /* 0x0002c45b01007387 */ /* 0x000fe80000100800 */
[----:B------:R-:W3:Y:S04]  /*f1e0*/  LDL.LU.64 R42, [R1+0x438] ;  /* 0x00043800012a7983 */ /* 0x000ee80000300a00 */
[----:B------:R-:W-:Y:S04]  /*f1f0*/  STL [R1+0x2d0], R92 ;  /* 0x0002d05c01007387 */ /* 0x000fe80000100800 */
[----:B------:R-:W3:Y:S04]  /*f200*/  LDL.LU.64 R38, [R1+0x440] ;  /* 0x0004400001267983 */ /* 0x000ee80000300a00 */
[----:B------:R-:W-:Y:S04]  /*f210*/  STL [R1+0x2cc], R93 ;  /* 0x0002cc5d01007387 */ /* 0x000fe80000100800 */
[----:B------:R-:W-:Y:S04]  /*f220*/  STL [R1+0x2d8], R94 ;  /* 0x0002d85e01007387 */ /* 0x000fe80000100800 */
[----:B------:R-:W-:Y:S01]  /*f230*/  STL [R1+0x2d4], R95 ;  /* 0x0002d45f01007387 */ /* 0x000fe20000100800 */
[----:B--2---:R-:W-:-:S03]  /*f240*/  IMAD.MOV.U32 R3, RZ, RZ, R97 ;  /* 0x000000ffff037224 */ /* 0x004fc600078e0061 */
[----:B------:R-:W-:Y:S04]  /*f250*/  STL [R1+0x2e0], R96 ;  /* 0x0002e06001007387 */ /* 0x000fe80000100800 */
[----:B----4-:R-:W-:Y:S04]  /*f260*/  STL [R1+0x2e8], R36 ;  /* 0x0002e82401007387 */ /* 0x010fe80000100800 */
[----:B------:R1:W-:Y:S04]  /*f270*/  STL [R1+0x2dc], R3 ;  /* 0x0002dc0301007387 */ /* 0x0003e80000100800 */
[----:B------:R-:W-:Y:S01]  /*f280*/  STL [R1+0x2f0], R100 ;  /* 0x0002f06401007387 */ /* 0x000fe20000100800 */
[----:B-1----:R-:W-:-:S05]  /*f290*/  IMAD.MOV.U32 R3, RZ, RZ, R37 ;  /* 0x000000ffff037224 */ /* 0x002fca00078e0025 */
[----:B------:R3:W-:Y:S04]  /*f2a0*/  STL [R1+0x2e4], R3 ;  /* 0x0002e40301007387 */ /* 0x0007e80000100800 */
[----:B------:R-:W-:Y:S04]  /*f2b0*/  STL [R1+0x2ec], R101 ;  /* 0x0002ec6501007387 */ /* 0x000fe80000100800 */
[----:B------:R-:W-:Y:S04]  /*f2c0*/  STL [R1+0x2f8], R102 ;  /* 0x0002f86601007387 */ /* 0x000fe80000100800 */
[----:B------:R-:W2:Y:S01]  /*f2d0*/  LDL.LU.64 R36, [R1+0x458] ;  /* 0x0004580001247983 */ /* 0x000ea20000300a00 */
[----:B---3--:R-:W-:-:S03]  /*f2e0*/  IMAD.MOV.U32 R3, RZ, RZ, R99 ;  /* 0x000000ffff037224 */ /* 0x008fc600078e0063 */
[----:B------:R-:W-:Y:S04]  /*f2f0*/  STL [R1+0x2f4], R103 ;  /* 0x0002f46701007387 */ /* 0x000fe80000100800 */
[----:B------:R-:W-:Y:S04]  /*f300*/  STL [R1+0x300], R98 ;  /* 0x0003006201007387 */ /* 0x000fe80000100800 */
[----:B------:R-:W-:Y:S04]  /*f310*/  STL [R1+0x308], R84 ;  /* 0x0003085401007387 */ /* 0x000fe80000100800 */
[----:B------:R1:W-:Y:S04]  /*f320*/  STL [R1+0x2fc], R3 ;  /* 0x0002fc0301007387 */ /* 0x0003e80000100800 */
[----:B------:R-:W-:Y:S01]  /*f330*/  STL [R1+0x310], R86 ;  /* 0x0003105601007387 */ /* 0x000fe20000100800 */
[----:B-1----:R-:W-:-:S05]  /*f340*/  IMAD.MOV.U32 R3, RZ, RZ, R85 ;  /* 0x000000ffff037224 */ /* 0x002fca00078e0055 */
[----:B------:R1:W-:Y:S04]  /*f350*/  STL [R1+0x304], R3 ;  /* 0x0003040301007387 */ /* 0x0003e80000100800 */
[----:B------:R-:W-:Y:S01]  /*f360*/  STL [R1+0x318], R44 ;  /* 0x0003182c01007387 */ /* 0x000fe20000100800 */
[----:B-1----:R-:W-:-:S05]  /*f370*/  IMAD.MOV.U32 R3, RZ, RZ, R87 ;  /* 0x000000ffff037224 */ /* 0x002fca00078e0057 */
[----:B------:R1:W-:Y:S04]  /*f380*/  STL [R1+0x30c], R3 ;  /* 0x00030c0301007387 */ /* 0x0003e80000100800 */
[----:B------:R-:W-:Y:S01]  /*f390*/  STL [R1+0x320], R112 ;  /* 0x0003207001007387 */ /* 0x000fe20000100800 */
[----:B-1----:R-:W-:-:S03]  /*f3a0*/  IMAD.MOV.U32 R3, RZ, RZ, R45 ;  /* 0x000000ffff037224 */ /* 0x002fc600078e002d */
[----:B------:R-:W1:Y:S04]  /*f3b0*/  S2R R30, SR_TID.X ;  /* 0x00000000001e7919 */ /* 0x000e680000002100 */
[----:B------:R3:W-:Y:S04]  /*f3c0*/  STL [R1+0x314], R3 ;  /* 0x0003140301007387 */ /* 0x0007e80000100800 */
[----:B------:R-:W-:Y:S04]  /*f3d0*/  STL [R1+0x31c], R113 ;  /* 0x00031c7101007387 */ /* 0x000fe80000100800 */
[----:B------:R-:W-:Y:S04]  /*f3e0*/  STL [R1+0x328], R114 ;  /* 0x0003287201007387 */ /* 0x000fe80000100800 */
[----:B------:R-:W-:Y:S01]  /*f3f0*/  STL [R1+0x324], R115 ;  /* 0x0003247301007387 */ /* 0x000fe20000100800 */
[----:B---3--:R-:W-:-:S03]  /*f400*/  IMAD.MOV.U32 R3, RZ, RZ, R47 ;  /* 0x000000ffff037224 */ /* 0x008fc600078e002f */
[----:B------:R-:W-:Y:S04]  /*f410*/  STL [R1+0x330], R46 ;  /* 0x0003302e01007387 */ /* 0x000fe80000100800 */
[----:B------:R-:W-:Y:S04]  /*f420*/  STL [R1+0x338], R40 ;  /* 0x0003382801007387 */ /* 0x000fe80000100800 */
[----:B------:R3:W-:Y:S04]  /*f430*/  STL [R1+0x32c], R3 ;  /* 0x00032c0301007387 */ /* 0x0007e80000100800 */
[----:B------:R-:W-:Y:S01]  /*f440*/  STL [R1+0x340], R42 ;  /* 0x0003402a01007387 */ /* 0x000fe20000100800 */
[----:B---3--:R-:W-:-:S05]  /*f450*/  IMAD.MOV.U32 R3, RZ, RZ, R41 ;  /* 0x000000ffff037224 */ /* 0x008fca00078e0029 */
[----:B------:R3:W-:Y:S01]  /*f460*/  STL [R1+0x334], R3 ;  /* 0x0003340301007387 */ /* 0x0007e20000100800 */
[----:B------:R-:W-:-:S03]  /*f470*/  IMAD.MOV.U32 R25, RZ, RZ, 0x7f ;  /* 0x0000007fff197424 */ /* 0x000fc600078e00ff */
[----:B------:R-:W-:Y:S01]  /*f480*/  STL [R1+0x348], R38 ;  /* 0x0003482601007387 */ /* 0x000fe20000100800 */
[----:B---3--:R-:W-:-:S05]  /*f490*/  IMAD.MOV.U32 R3, RZ, RZ, R43 ;  /* 0x000000ffff037224 */ /* 0x008fca00078e002b */
[----:B------:R3:W-:Y:S04]  /*f4a0*/  STL [R1+0x33c], R3 ;  /* 0x00033c0301007387 */ /* 0x0007e80000100800 */
[----:B------:R-:W-:Y:S01]  /*f4b0*/  STL [R1+0x350], R124 ;  /* 0x0003507c01007387 */ /* 0x000fe20000100800 */
[----:B---3--:R-:W-:Y:S01]  /*f4c0*/  IMAD.MOV.U32 R3, RZ, RZ, R39 ;  /* 0x000000ffff037224 */ /* 0x008fe200078e0027 */
[----:B------:R-:W-:-:S04]  /*f4d0*/  IADD3 R39, R25, c[0x0][0x180], RZ ;  /* 0x0000600019277a10 */ /* 0x000fc80007ffe0ff */
[----:B------:R1:W-:Y:S04]  /*f4e0*/  STL [R1+0x344], R3 ;  /* 0x0003440301007387 */ /* 0x0003e80000100800 */
[----:B------:R-:W-:Y:S04]  /*f4f0*/  STL [R1+0x34c], R125 ;  /* 0x00034c7d01007387 */ /* 0x000fe80000100800 */
[----:B------:R-:W-:Y:S01]  /*f500*/  STL [R1+0x358], R126 ;  /* 0x0003587e01007387 */ /* 0x000fe20000100800 */
[----:B-1----:R-:W-:-:S03]  /*f510*/  LOP3.LUT R3, R30, 0x7, RZ, 0xc0, !PT ;  /* 0x000000071e037812 */ /* 0x002fc600078ec0ff */
[----:B------:R-:W-:Y:S04]  /*f520*/  STL [R1+0x354], R127 ;  /* 0x0003547f01007387 */ /* 0x000fe80000100800 */
[----:B------:R-:W-:Y:S01]  /*f530*/  STL [R1+0x360], R128 ;  /* 0x0003608001007387 */ /* 0x000fe20000100800 */
[----:B------:R-:W-:-:S03]  /*f540*/  IMAD R3, R3, 0x210, RZ ;  /* 0x0000021003037824 */ /* 0x000fc600078e02ff */
[----:B------:R-:W-:Y:S01]  /*f550*/  STL [R1+0x35c], R129 ;  /* 0x00035c8101007387 */ /* 0x000fe20000100800 */
[----:B------:R-:W-:-:S04]  /*f560*/  SHF.R.S32.HI R28, RZ, 0x1f, R39 ;  /* 0x0000001fff1c7819 */ /* 0x000fc80000011427 */
[----:B------:R-:W-:Y:S01]  /*f570*/  LEA.HI R28, R28, R39, RZ, 0x7 ;  /* 0x000000271c1c7211 */ /* 0x000fe200078f38ff */
[----:B------:R-:W-:-:S04]  /*f580*/  IMAD.MOV.U32 R39, RZ, RZ, c[0x0][0x188] ;  /* 0x00006200ff277624 */ /* 0x000fc800078e00ff */
[----:B------:R-:W-:Y:S01]  /*f590*/  IMAD.SHL.U32 R39, R39, 0x80, RZ ;  /* 0x0000008027277824 */ /* 0x000fe200078e00ff */
[----:B------:R-:W-:Y:S01]  /*f5a0*/  SHF.R.S32.HI R28, RZ, 0x7, R28 ;  /* 0x00000007ff1c7819 */ /* 0x000fe2000001141c */
[----:B------:R-:W-:-:S03]  /*f5b0*/  USHF.R.S32.HI UR6, URZ, 0x1f, UR4 ;  /* 0x0000001f3f067899 */ /* 0x000fc60008011404 */
[----:B------:R-:W-:Y:S01]  /*f5c0*/  SHF.R.S32.HI R26, RZ, 0x1f, R39 ;  /* 0x0000001fff1a7819 */ /* 0x000fe20000011427 */
[C---:B------:R-:W-:Y:S01]  /*f5d0*/  IMAD.SHL.U32 R27, R39.reuse, 0x4, RZ ;  /* 0x00000004271b7824 */ /* 0x040fe200078e00ff */
[----:B------:R-:W-:Y:S01]  /*f5e0*/  IADD3 R32, R28, -0x2, RZ ;  /* 0xfffffffe1c207810 */ /* 0x000fe20007ffe0ff */
[----:B------:R-:W-:Y:S01]  /*f5f0*/  CS2R R52, SRZ ;  /* 0x0000000000347805 */ /* 0x000fe2000001ff00 */
[----:B------:R-:W-:Y:S01]  /*f600*/  SHF.L.U64.HI R26, R39, 0x2, R26 ;  /* 0x00000002271a7819 */ /* 0x000fe2000001021a */
        /* <DEDUP_REMOVED lines=30> */
[----:B------:R-:W-:-:S02]  /*f7f0*/  USHF.L.U32 UR7, UR4, 0x2, URZ ;  /* 0x0000000204077899 */ /* 0x000fc4000800063f */
[----:B------:R-:W-:Y:S02]  /*f800*/  USHF.L.U64.HI UR6, UR4, 0x2, UR6 ;  /* 0x0000000204067899 */ /* 0x000fe40008010206 */
[----:B------:R-:W-:Y:S02]  /*f810*/  UMOV UR5, 0x1 ;  /* 0x0000000100057882 */ /* 0x000fe40000000000 */
[----:B------:R-:W-:Y:S01]  /*f820*/  UMOV UR4, 0xffffffff ;  /* 0xffffffff00047882 */ /* 0x000fe20000000000 */
[----:B--2---:R-:W-:Y:S01]  /*f830*/  IMAD.MOV.U32 R25, RZ, RZ, R37 ;  /* 0x000000ffff197224 */ /* 0x004fe200078e0025 */
[----:B------:R-:W-:Y:S04]  /*f840*/  STL [R1+0x368], R36 ;  /* 0x0003682401007387 */ /* 0x000fe80000100800 */
[----:B------:R1:W-:Y:S02]  /*f850*/  STL [R1+0x364], R25 ;  /* 0x0003641901007387 */ /* 0x0003e40000100800 */
[----:B-1----:R-:W-:-:S05]  /*f860*/  IMAD.SHL.U32 R25, R30, 0x2, RZ ;  /* 0x000000021e197824 */ /* 0x002fca00078e00ff */
[----:B------:R-:W-:Y:S01]  /*f870*/  LOP3.LUT R3, R3, 0x30, R25, 0x78, !PT ;  /* 0x0000003003037812 */ /* 0x000fe200078e7819 */
[----:B------:R-:W-:-:S05]  /*f880*/  IMAD.SHL.U32 R25, R30, 0x80, RZ ;  /* 0x000000801e197824 */ /* 0x000fca00078e00ff */
[----:B------:R-:W-:Y:S02]  /*f890*/  LOP3.LUT R29, R3, 0x1000, R25, 0xf8, !PT ;  /* 0x00001000031d7812 */ /* 0x000fe400078ef819 */
[----:B------:R-:W-:-:S05]  /*f8a0*/  LOP3.LUT R3, R30, 0x3, RZ, 0xc0, !PT ;  /* 0x000000031e037812 */ /* 0x000fca00078ec0ff */
[----:B------:R-:W-:Y:S01]  /*f8b0*/  IMAD R3, R3, 0x220, RZ ;  /* 0x0000022003037824 */ /* 0x000fe200078e02ff */
[----:B------:R1:W-:Y:S04]  /*f8c0*/  STL [R1+0x370], R130 ;  /* 0x0003708201007387 */ /* 0x0003e80000100800 */
[----:B------:R-:W-:Y:S02]  /*f8d0*/  LOP3.LUT R30, R3, 0x5c, R30, 0x78, !PT ;  /* 0x0000005c031e7812 */ /* 0x000fe400078e781e */
[----:B------:R-:W-:Y:S01]  /*f8e0*/  LOP3.LUT R3, R29, 0x40, RZ, 0x3c, !PT ;  /* 0x000000401d037812 */ /* 0x000fe200078e3cff */
[----:B------:R1:W-:Y:S04]  /*f8f0*/  STL [R1+0x36c], R131 ;  /* 0x00036c8301007387 */ /* 0x0003e80000100800 */
[----:B------:R1:W-:Y:S04]  /*f900*/  STL [R1+0x3c4], R29 ;  /* 0x0003c41d01007387 */ /* 0x0003e80000100800 */
[----:B------:R1:W-:Y:S01]  /*f910*/  STL [R1+0x3d0], R3 ;  /* 0x0003d00301007387 */ /* 0x0003e20000100800 */
[----:B------:R-:W-:Y:S01]  /*f920*/  IMAD.MOV.U32 R25, RZ, RZ, RZ ;  /* 0x000000ffff197224 */ /* 0x000fe200078e00ff */
[----:B------:R-:W-:Y:S01]  /*f930*/  CS2R R36, SRZ ;  /* 0x0000000000247805 */ /* 0x000fe2000001ff00 */
[----:B------:R-:W-:-:S02]  /*f940*/  LOP3.LUT R28, R30, 0x20, RZ, 0x3c, !PT ;  /* 0x000000201e1c7812 */ /* 0x000fc400078e3cff */
.L_x_1:
[----:B------:R-:W2:Y:S01]  /*f950*/  LDL R30, [R1+0x3c4] ;  /* 0x0003c400011e7983 */ /* 0x000ea20000100800 */
[----:B------:R-:W-:Y:S01]  /*f960*/  UIADD3 UR4, UR4, 0x1, URZ ;  /* 0x0000000104047890 */ /* 0x000fe2000fffe03f */
[----:B------:R-:W-:-:S04]  /*f970*/  DEPBAR.LE SB0, 0x2 ;  /* 0x000080800000791a */ /* 0x000fc80000000000 */
[----:B-1----:R-:W1:Y:S01]  /*f980*/  S2R R29, SR_TID.X ;  /* 0x00000000001d7919 */ /* 0x002e620000002100 */
[----:B------:R-:W-:-:S04]  /*f990*/  UISETP.GT.AND UP0, UPT, UR4, 0x1, UPT ;  /* 0x000000010400788c */ /* 0x000fc8000bf04270 */
[----:B------:R-:W-:-:S06]  /*f9a0*/  USEL UR4, UR4, URZ, !UP0 ;  /* 0x0000003f04047287 */ /* 0x000fcc000c000000 */
[----:B------:R-:W-:Y:S01]  /*f9b0*/  IMAD.U32 R28, RZ, RZ, UR4 ;  /* 0x00000004ff1c7e24 */ /* 0x000fe2000f8e00ff */
[C---:B-1----:R-:W-:Y:S02]  /*f9c0*/  LOP3.LUT R3, R29.reuse, 0x3, RZ, 0xc0, !PT ;  /* 0x000000031d037812 */ /* 0x042fe400078ec0ff */
[----:B------:R-:W-:-:S03]  /*f9d0*/  LOP3.LUT R32, R29, 0x3, RZ, 0xc0, !PT ;  /* 0x000000031d207812 */ /* 0x000fc600078ec0ff */
[----:B------:R-:W-:Y:S02]  /*f9e0*/  IMAD R3, R3, 0x220, RZ ;  /* 0x0000022003037824 */ /* 0x000fe400078e02ff */
[----:B------:R-:W-:-:S03]  /*f9f0*/  IMAD R32, R32, 0x220, RZ ;  /* 0x0000022020207824 */ /* 0x000fc600078e02ff */
[--C-:B------:R-:W-:Y:S02]  /*fa00*/  LOP3.LUT R3, R3, 0x5c, R29.reuse, 0x78, !PT ;  /* 0x0000005c03037812 */ /* 0x100fe400078e781d */
[----:B------:R-:W-:Y:S01]  /*fa10*/  LOP3.LUT R32, R32, 0x5c, R29, 0x78, !PT ;  /* 0x0000005c20207812 */ /* 0x000fe200078e781d */
[----:B------:R-:W-:Y:S02]  /*fa20*/  IMAD.U32 R29, RZ, RZ, UR4 ;  /* 0x00000004ff1d7e24 */ /* 0x000fe4000f8e00ff */
[----:B------:R-:W-:Y:S01]  /*fa30*/  IMAD R28, R28, 0x10000, R3 ;  /* 0x000100001c1c7824 */ /* 0x000fe200078e0203 */
[----:B------:R-:W-:Y:S01]  /*fa40*/  BAR.SYNC.DEFER_BLOCKING 0x0 ;  /* 0x0000000000007b1d */ /* 0x000fe20000010000 */
[----:B------:R-:W-:Y:S01]  /*fa50*/  LOP3.LUT R32, R32, 0x20, RZ, 0x3c, !PT ;  /* 0x0000002020207812 */ /* 0x000fe200078e3cff */
[----:B------:R-:W-:-:S04]  /*fa60*/  IMAD.U32 R3, RZ, RZ, UR4 ;  /* 0x00000004ff037e24 */ /* 0x000fc8000f8e00ff */
[----:B------:R-:W-:Y:S01]  /*fa70*/  IMAD R29, R29, 0x10000, R32 ;  /* 0x000100001d1d7824 */ /* 0x000fe200078e0220 */
[----:B------:R-:W-:Y:S04]  /*fa80*/  LDS R112, [R28+0x180] ;  /* 0x000180001c707984 */ /* 0x000fe80000000800 */
[----:B------:R-:W-:Y:S04]  /*fa90*/  LDS R114, [R28+0x980] ;  /* 0x000980001c727984 */ /* 0x000fe80000000800 */
[----:B------:R-:W-:Y:S04]  /*faa0*/  LDS R113, [R29+0x180] ;  /* 0x000180001d717984 */ /* 0x000fe80000000800 */
[----:B------:R-:W-:Y:S04]  /*fab0*/  LDS R115, [R29+0x980] ;  /* 0x000980001d737984 */ /* 0x000fe80000000800 */
[----:B------:R-:W-:Y:S04]  /*fac0*/  LDS R124, [R28] ;  /* 0x000000001c7c7984 */ /* 0x000fe80000000800 */
[----:B------:R-:W-:Y:S04]  /*fad0*/  LDS R126, [R28+0x800] ;  /* 0x000800001c7e7984 */ /* 0x000fe80000000800 */
[----:B------:R-:W-:Y:S04]  /*fae0*/  LDS R125, [R29] ;  /* 0x000000001d7d7984 */ /* 0x000fe80000000800 */
[----:B------:R-:W-:Y:S04]  /*faf0*/  LDS R127, [R29+0x800] ;  /* 0x000800001d7f7984 */ /* 0x000fe80000000800 */
        /* <DEDUP_REMOVED lines=11> */
[----:B------:R-:W-:Y:S01]  /*fbb0*/  LDS R131, [R29+0x1800] ;  /* 0x001800001d837984 */ /* 0x000fe20000000800 */
[----:B--2---:R-:W-:-:S05]  /*fbc0*/  IMAD R3, R3, 0x8000, R30 ;  /* 0x0000800003037824 */ /* 0x004fca00078e021e */
[----:B------:R-:W1:Y:S04]  /*fbd0*/  LDSM.16.M88.4 R76, [R3+0x20000] ;  /* 0x02000000034c783b */ /* 0x000e680000000200 */
[----:B------:R-:W2:Y:S04]  /*fbe0*/  LDSM.16.M88.4 R64, [R3+0x22000] ;  /* 0x022000000340783b */ /* 0x000ea80000000200 */
[----:B------:R-:W3:Y:S01]  /*fbf0*/  LDSM.16.M88.4 R92, [R3+0x24000] ;  /* 0x02400000035c783b */ /* 0x000ee20000000200 */
[C---:B-1----:R-:W-:Y:S03]  /*fc00*/  HMMA.1688.F32.TF32 R88, R112.reuse, R76, R84 ;  /* 0x0000004c7058723c */ /* 0x042fe60000081054 */
[----:B------:R-:W1:Y:S05]  /*fc10*/  LDSM.16.M88.4 R84, [R3+0x26000] ;  /* 0x026000000354783b */ /* 0x000e6a0000000200 */
[C---:B--2---:R-:W-:Y:S08]  /*fc20*/  HMMA.1688.F32.TF32 R44, R112.reuse, R64, R44 ;  /* 0x00000040702c723c */ /* 0x044ff0000008102c */
[----:B---3--:R-:W-:Y:S08]  /*fc30*/  HMMA.1688.F32.TF32 R40, R112, R92, R40 ;  /* 0x0000005c7028723c */ /* 0x008ff00000081028 */
[-C--:B------:R-:W-:Y:S08]  /*fc40*/  HMMA.1688.F32.TF32 R52, R124, R76.reuse, R52 ;  /* 0x0000004c7c34723c */ /* 0x080ff00000081034 */
[----:B------:R-:W-:Y:S08]  /*fc50*/  HMMA.1688.F32.TF32 R68, R100, R76, R68 ;  /* 0x0000004c6444723c */ /* 0x000ff00000081044 */
[----:B------:R-:W-:Y:S08]  /*fc60*/  HMMA.1688.F32.TF32 R60, R124, R64, R60 ;  /* 0x000000407c3c723c */ /* 0x000ff0000008103c */
[----:B-1----:R-:W-:Y:S01]  /*fc70*/  HMMA.1688.F32.TF32 R36, R112, R84, R36 ;  /* 0x000000547024723c */ /* 0x002fe20000081024 */
[----:B------:R-:W2:Y:S01]  /*fc80*/  LDL R115, [R1+0x3d0] ;  /* 0x0003d00001737983 */ /* 0x000ea20000100800 */
[----:B------:R-:W-:-:S03]  /*fc90*/  IMAD.U32 R30, RZ, RZ, UR4 ;  /* 0x00000004ff1e7e24 */ /* 0x000fc6000f8e00ff */
[----:B------:R-:W-:Y:S03]  /*fca0*/  LDS R112, [R28+0x2080] ;  /* 0x002080001c707984 */ /* 0x000fe60000000800 */
[C---:B------:R-:W-:Y:S01]  /*fcb0*/  HMMA.1688.F32.TF32 R80, R124.reuse, R92, R80 ;  /* 0x0000005c7c50723c */ /* 0x040fe20000081050 */
[----:B------:R-:W-:Y:S04]  /*fcc0*/  LDS R114, [R28+0x2880] ;  /* 0x002880001c727984 */ /* 0x000fe80000000800 */
[----:B------:R-:W-:Y:S03]  /*fcd0*/  LDS R113, [R29+0x2080] ;  /* 0x002080001d717984 */ /* 0x000fe60000000800 */
[----:B------:R-:W-:Y:S01]  /*fce0*/  HMMA.1688.F32.TF32 R120, R124, R84, R120 ;  /* 0x000000547c78723c */ /* 0x000fe20000081078 */
[----:B------:R-:W-:Y:S04]  /*fcf0*/  LDS R124, [R28+0x1080] ;  /* 0x001080001c7c7984 */ /* 0x000fe80000000800 */
[----:B------:R-:W-:Y:S03]  /*fd00*/  LDS R126, [R28+0x1880] ;  /* 0x001880001c7e7984 */ /* 0x000fe60000000800 */
[C---:B------:R-:W-:Y:S01]  /*fd10*/  HMMA.1688.F32.TF32 R48, R100.reuse, R64, R48 ;  /* 0x000000406430723c */ /* 0x040fe20000081030 */
[----:B------:R-:W-:Y:S04]  /*fd20*/  LDS R125, [R29+0x1080] ;  /* 0x001080001d7d7984 */ /* 0x000fe80000000800 */
[----:B------:R-:W1:Y:S03]  /*fd30*/  LDS R127, [R29+0x1880] ;  /* 0x001880001d7f7984 */ /* 0x000e660000000800 */
[C---:B------:R-:W-:Y:S08]  /*fd40*/  HMMA.1688.F32.TF32 R116, R100.reuse, R92, R116 ;  /* 0x0000005c6474723c */ /* 0x040ff00000081074 */
[----:B------:R-:W-:Y:S01]  /*fd50*/  HMMA.1688.F32.TF32 R108, R100, R84, R108 ;  /* 0x00000054646c723c */ /* 0x000fe2000008106c */
[----:B------:R-:W-:Y:S04]  /*fd60*/  LDS R100, [R28+0x1100] ;  /* 0x001100001c647984 */ /* 0x000fe80000000800 */
[----:B------:R-:W-:Y:S03]  /*fd70*/  LDS R102, [R28+0x1900] ;  /* 0x001900001c667984 */ /* 0x000fe60000000800 */
[C---:B------:R-:W-:Y:S01]  /*fd80*/  HMMA.1688.F32.TF32 R72, R32.reuse, R76, R72 ;  /* 0x0000004c2048723c */ /* 0x040fe20000081048 */
[----:B------:R-:W-:Y:S04]  /*fd90*/  LDS R101, [R29+0x1100] ;  /* 0x001100001d657984 */ /* 0x000fe80000000800 */
[----:B------:R-:W3:Y:S03]  /*fda0*/  LDS R103, [R29+0x1900] ;  /* 0x001900001d677984 */ /* 0x000ee60000000800 */
[C---:B------:R-:W-:Y:S08]  /*fdb0*/  HMMA.1688.F32.TF32 R56, R32.reuse, R64, R56 ;  /* 0x000000402038723c */ /* 0x040ff00000081038 */
[C---:B------:R-:W-:Y:S08]  /*fdc0*/  HMMA.1688.F32.TF32 R104, R32.reuse, R92, R104 ;  /* 0x0000005c2068723c */ /* 0x040ff00000081068 */
[----:B------:R-:W-:Y:S01]  /*fdd0*/  HMMA.1688.F32.TF32 R96, R32, R84, R96 ;  /* 0x000000542060723c */ /* 0x000fe20000081060 */
[----:B------:R-:W-:Y:S04]  /*fde0*/  LDS R32, [R28+0x1180] ;  /* 0x001180001c207984 */ /* 0x000fe80000000800 */
[----:B------:R-:W-:Y:S04]  /*fdf0*/  LDS R34, [R28+0x1980] ;  /* 0x001980001c227984 */ /* 0x000fe80000000800 */
[----:B------:R-:W-:Y:S04]  /*fe00*/  LDS R33, [R29+0x1180] ;  /* 0x001180001d217984 */ /* 0x000fe80000000800 */
[----:B------:R-:W4:Y:S01]  /*fe10*/  LDS R35, [R29+0x1980] ;  /* 0x001980001d237984 */ /* 0x000f220000000800 */
[C---:B------:R-:W-:Y:S08]  /*fe20*/  HMMA.1688.F32.TF32 R52, R128.reuse, R78, R52 ;  /* 0x0000004e8034723c */ /* 0x040ff00000081034 */
[C---:B------:R-:W-:Y:S08]  /*fe30*/  HMMA.1688.F32.TF32 R60, R128.reuse, R66, R60 ;  /* 0x00000042803c723c */ /* 0x040ff0000008103c */
[C---:B------:R-:W-:Y:S08]  /*fe40*/  HMMA.1688.F32.TF32 R80, R128.reuse, R94, R80 ;  /* 0x0000005e8050723c */ /* 0x040ff00000081050 */
[----:B------:R-:W-:Y:S01]  /*fe50*/  HMMA.1688.F32.TF32 R120, R128, R86, R120 ;  /* 0x000000568078723c */ /* 0x000fe20000081078 */
[----:B------:R-:W-:Y:S04]  /*fe60*/  LDS R128, [R28+0xc000] ;  /* 0x00c000001c807984 */ /* 0x000fe80000000800 */
[----:B------:R-:W-:Y:S03]  /*fe70*/  LDS R130, [R28+0xc800] ;  /* 0x00c800001c827984 */ /* 0x000fe60000000800 */
[C---:B-1----:R-:W-:Y:S01]  /*fe80*/  HMMA.1688.F32.TF32 R68, R124.reuse, R78, R68 ;  /* 0x0000004e7c44723c */ /* 0x042fe20000081044 */
[----:B------:R-:W-:Y:S04]  /*fe90*/  LDS R129, [R29+0xc000] ;  /* 0x00c000001d817984 */ /* 0x000fe80000000800 */
[----:B------:R-:W-:Y:S03]  /*fea0*/  LDS R131, [R29+0xc800] ;  /* 0x00c800001d837984 */ /* 0x000fe60000000800 */
[C---:B------:R-:W-:Y:S08]  /*feb0*/  HMMA.1688.F32.TF32 R48, R124.reuse, R66, R48 ;  /* 0x000000427c30723c */ /* 0x040ff00000081030 */
[C---:B------:R-:W-:Y:S08]  /*fec0*/  HMMA.1688.F32.TF32 R116, R124.reuse, R94, R116 ;  /* 0x0000005e7c74723c */ /* 0x040ff00000081074 */
[----:B------:R-:W-:Y:S01]  /*fed0*/  HMMA.1688.F32.TF32 R108, R124, R86, R108 ;  /* 0x000000567c6c723c */ /* 0x000fe2000008106c */
[----:B------:R-:W-:Y:S04]  /*fee0*/  LDS R124, [R28+0x2000] ;  /* 0x002000001c7c7984 */ /* 0x000fe80000000800 */
[----:B------:R-:W-:Y:S03]  /*fef0*/  LDS R126, [R28+0x2800] ;  /* 0x002800001c7e7984 */ /* 0x000fe60000000800 */
[C---:B---3--:R-:W-:Y:S01]  /*ff00*/  HMMA.1688.F32.TF32 R72, R100.reuse, R78, R72 ;  /* 0x0000004e6448723c */ /* 0x048fe20000081048 */
[----:B------:R-:W-:Y:S04]  /*ff10*/  LDS R125, [R29+0x2000] ;  /* 0x002000001d7d7984 */ /* 0x000fe80000000800 */
[----:B------:R-:W-:Y:S03]  /*ff20*/  LDS R127, [R29+0x2800] ;  /* 0x002800001d7f7984 */ /* 0x000fe60000000800 */
[C---:B------:R-:W-:Y:S08]  /*ff30*/  HMMA.1688.F32.TF32 R56, R100.reuse, R66, R56 ;  /* 0x000000426438723c */ /* 0x040ff00000081038 */
[C---:B------:R-:W-:Y:S08]  /*ff40*/  HMMA.1688.F32.TF32 R104, R100.reuse, R94, R104 ;  /* 0x0000005e6468723c */ /* 0x040ff00000081068 */
[----:B------:R-:W-:Y:S01]  /*ff50*/  HMMA.1688.F32.TF32 R96, R100, R86, R96 ;  /* 0x000000566460723c */ /* 0x000fe20000081060 */
[----:B------:R-:W-:Y:S04]  /*ff60*/  LDS R100, [R28+0x2100] ;  /* 0x002100001c647984 */ /* 0x000fe80000000800 */
[----:B------:R-:W-:Y:S03]  /*ff70*/  LDS R102, [R28+0x2900] ;  /* 0x002900001c667984 */ /* 0x000fe60000000800 */
[C---:B----4-:R-:W-:Y:S01]  /*ff80*/  HMMA.1688.F32.TF32 R76, R32.reuse, R78, R88 ;  /* 0x0000004e204c723c */ /* 0x050fe20000081058 */
[----:B------:R-:W-:Y:S04]  /*ff90*/  LDS R88, [R28+0x2180] ;  /* 0x002180001c587984 */ /* 0x000fe80000000800 */
[----:B------:R-:W-:Y:S03]  /*ffa0*/  LDS R90, [R28+0x2980] ;  /* 0x002980001c5a7984 */ /* 0x000fe60000000800 */
[C---:B------:R-:W-:Y:S01]  /*ffb0*/  HMMA.1688.F32.TF32 R64, R32.reuse, R66, R44 ;  /* 0x000000422040723c */ /* 0x040fe2000008102c */
[----:B------:R-:W-:Y:S04]  /*ffc0*/  LDS R89, [R29+0x2180] ;  /* 0x002180001d597984 */ /* 0x000fe80000000800 */
[----:B------:R-:W-:Y:S03]  /*ffd0*/  LDS R91, [R29+0x2980] ;  /* 0x002980001d5b7984 */ /* 0x000fe60000000800 */
[C---:B------:R-:W-:Y:S01]  /*ffe0*/  HMMA.1688.F32.TF32 R92, R32.reuse, R94, R40 ;  /* 0x0000005e205c723c */ /* 0x040fe20000081028 */
[----:B------:R-:W-:Y:S04]  /*fff0*/  LDS R101, [R29+0x2100] ;  /* 0x002100001d657984 */ /* 0x000fe80000000800 */
[----:B------:R-:W-:Y:S03]  /*10000*/  LDS R103, [R29+0x2900] ;  /* 0x002900001d677984 */ /* 0x000fe60000000800 */
[----:B------:R-:W-:Y:S01]  /*10010*/  HMMA.1688.F32.TF32 R84, R32, R86, R36 ;  /* 0x000000562054723c */ /* 0x000fe20000081024 */
[----:B--2---:R-:W-:-:S02]  /*10020*/  IMAD R30, R30, 0x8000, R115 ;  /* 0x000080001e1e7824 */ /* 0x004fc400078e0273 */
[----:B------:R-:W-:Y:S04]  /*10030*/  LDS R115, [R29+0x2880] ;  /* 0x002880001d737984 */ /* 0x000fe80000000800 */
[----:B------:R-:W1:Y:S04]  /*10040*/  LDSM.16.M88.4 R36, [R30+0x20000] ;  /* 0x020000001e24783b */ /* 0x000e680000000200 */
[----:B------:R-:W2:Y:S04]  /*10050*/  LDSM.16.M88.4 R44, [R30+0x22000] ;  /* 0x022000001e2c783b */ /* 0x000ea80000000200 */
[----:B------:R-:W3:Y:S04]  /*10060*/  LDSM.16.M88.4 R40, [R30+0x24000] ;  /* 0x024000001e28783b */ /* 0x000ee80000000200 */
[----:B------:R-:W4:Y:S01]  /*10070*/  LDSM.16.M88.4 R32, [R30+0x26000] ;  /* 0x026000001e20783b */ /* 0x000f220000000200 */
[C---:B-1----:R-:W-:Y:S08]  /*10080*/  HMMA.1688.F32.TF32 R76, R88.reuse, R36, R76 ;  /* 0x00000024584c723c */ /* 0x042ff0000008104c */
[C---:B--2---:R-:W-:Y:S08]  /*10090*/  HMMA.1688.F32.TF32 R64, R88.reuse, R44, R64 ;  /* 0x0000002c5840723c */ /* 0x044ff00000081040 */
[----:B---3--:R-:W-:Y:S08]  /*100a0*/  HMMA.1688.F32.TF32 R92, R88, R40, R92 ;  /* 0x00000028585c723c */ /* 0x008ff0000008105c */
[-C--:B------:R-:W-:Y:S08]  /*100b0*/  HMMA.1688.F32.TF32 R52, R124, R36.reuse, R52 ;  /* 0x000000247c34723c */ /* 0x080ff00000081034 */
[-C--:B------:R-:W-:Y:S08]  /*100c0*/  HMMA.1688.F32.TF32 R68, R112, R36.reuse, R68 ;  /* 0x000000247044723c */ /* 0x080ff00000081044 */
[----:B------:R-:W-:Y:S08]  /*100d0*/  HMMA.1688.F32.TF32 R72, R100, R36, R72 ;  /* 0x000000246448723c */ /* 0x000ff00000081048 */
[-C--:B------:R-:W-:Y:S08]  /*100e0*/  HMMA.1688.F32.TF32 R60, R124, R44.reuse, R60 ;  /* 0x0000002c7c3c723c */ /* 0x080ff0000008103c */
[-C--:B------:R-:W-:Y:S08]  /*100f0*/  HMMA.1688.F32.TF32 R48, R112, R44.reuse, R48 ;  /* 0x0000002c7030723c */ /* 0x080ff00000081030 */
[----:B------:R-:W-:Y:S08]  /*10100*/  HMMA.1688.F32.TF32 R56, R100, R44, R56 ;  /* 0x0000002c6438723c */ /* 0x000ff00000081038 */
[C---:B------:R-:W-:Y:S08]  /*10110*/  HMMA.1688.F32.TF32 R80, R124.reuse, R40, R80 ;  /* 0x000000287c50723c */ /* 0x040ff00000081050 */
[----:B----4-:R-:W-:Y:S01]  /*10120*/  HMMA.1688.F32.TF32 R120, R124, R32, R120 ;  /* 0x000000207c78723c */ /* 0x010fe20000081078 */
[----:B------:R-:W-:Y:S04]  /*10130*/  LDS R124, [R28+0x3000] ;  /* 0x003000001c7c7984 */ /* 0x000fe80000000800 */
[----:B------:R-:W-:Y:S03]  /*10140*/  LDS R126, [R28+0x3800] ;  /* 0x003800001c7e7984 */ /* 0x000fe60000000800 */
[C---:B------:R-:W-:Y:S01]  /*10150*/  HMMA.1688.F32.TF32 R116, R112.reuse, R40, R116 ;  /* 0x000000287074723c */ /* 0x040fe20000081074 */
[----:B------:R-:W-:Y:S04]  /*10160*/  LDS R125, [R29+0x3000] ;  /* 0x003000001d7d7984 */ /* 0x000fe80000000800 */
[----:B------:R-:W1:Y:S03]  /*10170*/  LDS R127, [R29+0x3800] ;  /* 0x003800001d7f7984 */ /* 0x000e660000000800 */
[----:B------:R-:W-:Y:S01]  /*10180*/  HMMA.1688.F32.TF32 R108, R112, R32, R108 ;  /* 0x00000020706c723c */ /* 0x000fe2000008106c */
[----:B------:R-:W-:Y:S04]  /*10190*/  LDS R112, [R28+0x3080] ;  /* 0x003080001c707984 */ /* 0x000fe80000000800 */
[----:B------:R-:W-:Y:S03]  /*101a0*/  LDS R114, [R28+0x3880] ;  /* 0x003880001c727984 */ /* 0x000fe60000000800 */
[C---:B------:R-:W-:Y:S01]  /*101b0*/  HMMA.1688.F32.TF32 R104, R100.reuse, R40, R104 ;  /* 0x000000286468723c */ /* 0x040fe20000081068 */
[----:B------:R-:W-:Y:S04]  /*101c0*/  LDS R113, [R29+0x3080] ;  /* 0x003080001d717984 */ /* 0x000fe80000000800 */
[----:B------:R-:W2:Y:S03]  /*101d0*/  LDS R115, [R29+0x3880] ;  /* 0x003880001d737984 */ /* 0x000ea60000000800 */
[-C--:B------:R-:W-:Y:S01]  /*101e0*/  HMMA.1688.F32.TF32 R96, R100, R32.reuse, R96 ;  /* 0x000000206460723c */ /* 0x080fe20000081060 */
[----:B------:R-:W-:Y:S04]  /*101f0*/  LDS R100, [R28+0x3100] ;  /* 0x003100001c647984 */ /* 0x000fe80000000800 */
[----:B------:R-:W-:Y:S03]  /*10200*/  LDS R102, [R28+0x3900] ;  /* 0x003900001c667984 */ /* 0x000fe60000000800 */
[----:B------:R-:W-:Y:S01]  /*10210*/  HMMA.1688.F32.TF32 R88, R88, R32, R84 ;  /* 0x000000205858723c */ /* 0x000fe20000081054 */
[----:B------:R-:W-:Y:S04]  /*10220*/  LDS R101, [R29+0x3100] ;  /* 0x003100001d657984 */ /* 0x000fe80000000800 */
[----:B------:R-:W3:Y:S04]  /*10230*/  LDS R103, [R29+0x3900] ;  /* 0x003900001d677984 */ /* 0x000ee80000000800 */
[----:B------:R-:W-:Y:S04]  /*10240*/  LDS R84, [R28+0x3180] ;  /* 0x003180001c547984 */ /* 0x000fe80000000800 */
[----:B------:R-:W-:Y:S04]  /*10250*/  LDS R86, [R28+0x3980] ;  /* 0x003980001c567984 */ /* 0x000fe80000000800 */
[----:B------:R-:W-:Y:S04]  /*10260*/  LDS R85, [R29+0x3180] ;  /* 0x003180001d557984 */ /* 0x000fe80000000800 */
[----:B------:R-:W4:Y:S01]  /*10270*/  LDS R87, [R29+0x3980] ;  /* 0x003980001d577984 */ /* 0x000f220000000800 */
[C---:B-1----:R-:W-:Y:S03]  /*10280*/  HMMA.1688.F32.TF32 R52, R124.reuse, R38, R52 ;  /* 0x000000267c34723c */ /* 0x042fe60000081034 */
[----:B------:R-:W-:Y:S04]  /*10290*/  LDS R40, [R28+0x4100] ;  /* 0x004100001c287984 */ /* 0x000fe80000000800 */
[----:B------:R-:W-:Y:S01]  /*102a0*/  LDS R41, [R29+0x4100] ;  /* 0x004100001d297984 */ /* 0x000fe20000000800 */
[C---:B------:R-:W-:Y:S03]  /*102b0*/  HMMA.1688.F32.TF32 R60, R124.reuse, R46, R60 ;  /* 0x0000002e7c3c723c */ /* 0x040fe6000008103c */
[----:B------:R-:W-:Y:S04]  /*102c0*/  LDS R32, [R28+0x4180] ;  /* 0x004180001c207984 */ /* 0x000fe80000000800 */
[----:B------:R-:W-:Y:S01]  /*102d0*/  LDS R33, [R29+0x4180] ;  /* 0x004180001d217984 */ /* 0x000fe20000000800 */
[C---:B------:R-:W-:Y:S08]  /*102e0*/  HMMA.1688.F32.TF32 R80, R124.reuse, R42, R80 ;  /* 0x0000002a7c50723c */ /* 0x040ff00000081050 */
[----:B------:R-:W-:Y:S01]  /*102f0*/  HMMA.1688.F32.TF32 R120, R124, R34, R120 ;  /* 0x000000227c78723c */ /* 0x000fe20000081078 */
[----:B------:R-:W-:Y:S04]  /*10300*/  LDS R124, [R28+0x4000] ;  /* 0x004000001c7c7984 */ /* 0x000fe80000000800 */
[----:B------:R-:W-:Y:S03]  /*10310*/  LDS R126, [R28+0x4800] ;  /* 0x004800001c7e7984 */ /* 0x000fe60000000800 */
[C---:B--2---:R-:W-:Y:S01]  /*10320*/  HMMA.1688.F32.TF32 R68, R112.reuse, R38, R68 ;  /* 0x000000267044723c */ /* 0x044fe20000081044 */
[----:B------:R-:W-:Y:S04]  /*10330*/  LDS R125, [R29+0x4000] ;  /* 0x004000001d7d7984 */ /* 0x000fe80000000800 */
[----:B------:R-:W-:Y:S03]  /*10340*/  LDS R127, [R29+0x4800] ;  /* 0x004800001d7f7984 */ /* 0x000fe60000000800 */
[C---:B------:R-:W-:Y:S08]  /*10350*/  HMMA.1688.F32.TF32 R48, R112.reuse, R46, R48 ;  /* 0x0000002e7030723c */ /* 0x040ff00000081030 */
[C---:B------:R-:W-:Y:S08]  /*10360*/  HMMA.1688.F32.TF32 R116, R112.reuse, R42, R116 ;  /* 0x0000002a7074723c */ /* 0x040ff00000081074 */
[----:B------:R-:W-:Y:S01]  /*10370*/  HMMA.1688.F32.TF32 R108, R112, R34, R108 ;  /* 0x00000022706c723c */ /* 0x000fe2000008106c */
[----:B------:R-:W1:Y:S07]  /*10380*/  LDSM.16.M88.4 R112, [R3+0x20080] ;  /* 0x020080000370783b */ /* 0x000e6e0000000200 */
[C---:B---3--:R-:W-:Y:S08]  /*10390*/  HMMA.1688.F32.TF32 R72, R100.reuse, R38, R72 ;  /* 0x000000266448723c */ /* 0x048ff00000081048 */
[C---:B------:R-:W-:Y:S08]  /*103a0*/  HMMA.1688.F32.TF32 R56, R100.reuse, R46, R56 ;  /* 0x0000002e6438723c */ /* 0x040ff00000081038 */
[C---:B------:R-:W-:Y:S08]  /*103b0*/  HMMA.1688.F32.TF32 R104, R100.reuse, R42, R104 ;  /* 0x0000002a6468723c */ /* 0x040ff00000081068 */
[----:B------:R-:W-:Y:S01]  /*103c0*/  HMMA.1688.F32.TF32 R96, R100, R34, R96 ;  /* 0x000000226460723c */ /* 0x000fe20000081060 */
[----:B------:R-:W2:Y:S07]  /*103d0*/  LDSM.16.M88.4 R100, [R3+0x22080] ;  /* 0x022080000364783b */ /* 0x000eae0000000200 */
[C---:B----4-:R-:W-:Y:S01]  /*103e0*/  HMMA.1688.F32.TF32 R76, R84.reuse, R38, R76 ;  /* 0x00000026544c723c */ /* 0x050fe2000008104c */
[----:B------:R-:W-:Y:S07]  /*103f0*/  LDSM.16.M88.4 R36, [R3+0x26080] ;  /* 0x026080000324783b */ /* 0x000fee0000000200 */
[C---:B------:R-:W-:Y:S01]  /*10400*/  HMMA.1688.F32.TF32 R64, R84.reuse, R46, R64 ;  /* 0x0000002e5440723c */ /* 0x040fe20000081040 */
[----:B------:R-:W3:Y:S07]  /*10410*/  LDSM.16.M88.4 R44, [R3+0x24080] ;  /* 0x02408000032c783b */ /* 0x000eee0000000200 */
[C---:B------:R-:W-:Y:S01]  /*10420*/  HMMA.1688.F32.TF32 R92, R84.reuse, R42, R92 ;  /* 0x0000002a545c723c */ /* 0x040fe2000008105c */
[----:B------:R-:W-:Y:S04]  /*10430*/  LDS R42, [R28+0x4900] ;  /* 0x004900001c2a7984 */ /* 0x000fe80000000800 */
[----:B------:R-:W-:Y:S03]  /*10440*/  LDS R43, [R29+0x4900] ;  /* 0x004900001d2b7984 */ /* 0x000fe60000000800 */
[----:B------:R-:W-:Y:S01]  /*10450*/  HMMA.1688.F32.TF32 R88, R84, R34, R88 ;  /* 0x000000225458723c */ /* 0x000fe20000081058 */
[----:B------:R-:W-:Y:S04]  /*10460*/  LDS R84, [R28+0x4080] ;  /* 0x004080001c547984 */ /* 0x000fe80000000800 */
[----:B------:R-:W-:Y:S04]  /*10470*/  LDS R86, [R28+0x4880] ;  /* 0x004880001c567984 */ /* 0x000fe80000000800 */
[----:B------:R-:W-:Y:S04]  /*10480*/  LDS R85, [R29+0x4080] ;  /* 0x004080001d557984 */ /* 0x000fe80000000800 */
[----:B------:R-:W4:Y:S04]  /*10490*/  LDS R87, [R29+0x4880] ;  /* 0x004880001d577984 */ /* 0x000f280000000800 */
[----:B------:R-:W-:Y:S04]  /*104a0*/  LDS R34, [R28+0x4980] ;  /* 0x004980001c227984 */ /* 0x000fe80000000800 */
[----:B------:R-:W5:Y:S01]  /*104b0*/  LDS R35, [R29+0x4980] ;  /* 0x004980001d237984 */ /* 0x000f620000000800 */
[C---:B-1----:R-:W-:Y:S08]  /*104c0*/  HMMA.1688.F32.TF32 R52, R124.reuse, R112, R52 ;  /* 0x000000707c34723c */ /* 0x042ff00000081034 */
[C---:B--2---:R-:W-:Y:S08]  /*104d0*/  HMMA.1688.F32.TF32 R60, R124.reuse, R100, R60 ;  /* 0x000000647c3c723c */ /* 0x044ff0000008103c */
[C---:B---3--:R-:W-:Y:S08]  /*104e0*/  HMMA.1688.F32.TF32 R80, R124.reuse, R44, R80 ;  /* 0x0000002c7c50723c */ /* 0x048ff00000081050 */
[----:B------:R-:W-:Y:S01]  /*104f0*/  HMMA.1688.F32.TF32 R120, R124, R36, R120 ;  /* 0x000000247c78723c */ /* 0x000fe20000081078 */
[----:B------:R-:W-:Y:S04]  /*10500*/  LDS R124, [R28+0x5000] ;  /* 0x005000001c7c7984 */ /* 0x000fe80000000800 */
[----:B------:R-:W-:Y:S03]  /*10510*/  LDS R126, [R28+0x5800] ;  /* 0x005800001c7e7984 */ /* 0x000fe60000000800 */
[C---:B----4-:R-:W-:Y:S01]  /*10520*/  HMMA.1688.F32.TF32 R68, R84.reuse, R112, R68 ;  /* 0x000000705444723c */ /* 0x050fe20000081044 */
[----:B------:R-:W-:Y:S04]  /*10530*/  LDS R125, [R29+0x5000] ;  /* 0x005000001d7d7984 */ /* 0x000fe80000000800 */
[----:B------:R-:W1:Y:S03]  /*10540*/  LDS R127, [R29+0x5800] ;  /* 0x005800001d7f7984 */ /* 0x000e660000000800 */
[C---:B------:R-:W-:Y:S08]  /*10550*/  HMMA.1688.F32.TF32 R48, R84.reuse, R100, R48 ;  /* 0x000000645430723c */ /* 0x040ff00000081030 */
[C---:B------:R-:W-:Y:S08]  /*10560*/  HMMA.1688.F32.TF32 R116, R84.reuse, R44, R116 ;  /* 0x0000002c5474723c */ /* 0x040ff00000081074 */
[----:B------:R-:W-:Y:S01]  /*10570*/  HMMA.1688.F32.TF32 R108, R84, R36, R108 ;  /* 0x00000024546c723c */ /* 0x000fe2000008106c */
[----:B------:R-:W-:Y:S04]  /*10580*/  LDS R84, [R28+0x5080] ;  /* 0x005080001c547984 */ /* 0x000fe80000000800 */
[----:B------:R-:W-:Y:S03]  /*10590*/  LDS R86, [R28+0x5880] ;  /* 0x005880001c567984 */ /* 0x000fe60000000800 */
[C---:B------:R-:W-:Y:S01]  /*105a0*/  HMMA.1688.F32.TF32 R72, R40.reuse, R112, R72 ;  /* 0x000000702848723c */ /* 0x040fe20000081048 */
[----:B------:R-:W-:Y:S04]  /*105b0*/  LDS R85, [R29+0x5080] ;  /* 0x005080001d557984 */ /* 0x000fe80000000800 */
[----:B------:R-:W2:Y:S03]  /*105c0*/  LDS R87, [R29+0x5880] ;  /* 0x005880001d577984 */ /* 0x000ea60000000800 */
[C---:B------:R-:W-:Y:S08]  /*105d0*/  HMMA.1688.F32.TF32 R56, R40.reuse, R100, R56 ;  /* 0x000000642838723c */ /* 0x040ff00000081038 */
[C---:B------:R-:W-:Y:S08]  /*105e0*/  HMMA.1688.F32.TF32 R104, R40.reuse, R44, R104 ;  /* 0x0000002c2868723c */ /* 0x040ff00000081068 */
[----:B------:R-:W-:Y:S01]  /*105f0*/  HMMA.1688.F32.TF32 R96, R40, R36, R96 ;  /* 0x000000242860723c */ /* 0x000fe20000081060 */
[----:B------:R-:W-:Y:S04]  /*10600*/  LDS R40, [R28+0x5100] ;  /* 0x005100001c287984 */ /* 0x000fe80000000800 */
[----:B------:R-:W-:Y:S03]  /*10610*/  LDS R42, [R28+0x5900] ;  /* 0x005900001c2a7984 */ /* 0x000fe60000000800 */
[C---:B-----5:R-:W-:Y:S01]  /*10620*/  HMMA.1688.F32.TF32 R76, R32.reuse, R112, R76 ;  /* 0x00000070204c723c */ /* 0x060fe2000008104c */
[----:B------:R-:W-:Y:S04]  /*10630*/  LDS R41, [R29+0x5100] ;  /* 0x005100001d297984 */ /* 0x000fe80000000800 */
[----:B------:R-:W3:Y:S03]  /*10640*/  LDS R43, [R29+0x5900] ;  /* 0x005900001d2b7984 */ /* 0x000ee60000000800 */
[C---:B------:R-:W-:Y:S08]  /*10650*/  HMMA.1688.F32.TF32 R64, R32.reuse, R100, R64 ;  /* 0x000000642040723c */ /* 0x040ff00000081040 */
[C---:B------:R-:W-:Y:S01]  /*10660*/  HMMA.1688.F32.TF32 R92, R32.reuse, R44, R92 ;  /* 0x0000002c205c723c */ /* 0x040fe2000008105c */
[----:B------:R-:W-:Y:S04]  /*10670*/  LDS R44, [R28+0x6080] ;  /* 0x006080001c2c7984 */ /* 0x000fe80000000800 */
[----:B------:R-:W-:Y:S03]  /*10680*/  LDS R45, [R29+0x6080] ;  /* 0x006080001d2d7984 */ /* 0x000fe60000000800 */
[----:B------:R-:W-:Y:S01]  /*10690*/  HMMA.1688.F32.TF32 R88, R32, R36, R88 ;  /* 0x000000242058723c */ /* 0x000fe20000081058 */
[----:B------:R-:W-:Y:S04]  /*106a0*/  LDS R32, [R28+0x5180] ;  /* 0x005180001c207984 */ /* 0x000fe80000000800 */
[----:B------:R-:W-:Y:S04]  /*106b0*/  LDS R34, [R28+0x5980] ;  /* 0x005980001c227984 */ /* 0x000fe80000000800 */
[----:B------:R-:W-:Y:S04]  /*106c0*/  LDS R33, [R29+0x5180] ;  /* 0x005180001d217984 */ /* 0x000fe80000000800 */
[----:B------:R-:W4:Y:S01]  /*106d0*/  LDS R35, [R29+0x5980] ;  /* 0x005980001d237984 */ /* 0x000f220000000800 */
[C---:B-1----:R-:W-:Y:S03]  /*106e0*/  HMMA.1688.F32.TF32 R52, R124.reuse, R114, R52 ;  /* 0x000000727c34723c */ /* 0x042fe60000081034 */
[----:B------:R-:W-:Y:S04]  /*106f0*/  LDS R36, [R28+0x6100] ;  /* 0x006100001c247984 */ /* 0x000fe80000000800 */
[----:B------:R-:W-:Y:S01]  /*10700*/  LDS R37, [R29+0x6100] ;  /* 0x006100001d257984 */ /* 0x000fe20000000800 */
[C---:B------:R-:W-:Y:S08]  /*10710*/  HMMA.1688.F32.TF32 R60, R124.reuse, R102, R60 ;  /* 0x000000667c3c723c */ /* 0x040ff0000008103c */
        /* <DEDUP_REMOVED lines=10> */
[----:B------:R-:W-:Y:S07]  /*107c0*/  LDSM.16.M88.4 R84, [R30+0x24080] ;  /* 0x024080001e54783b */ /* 0x000fee0000000200 */
[C---:B---3--:R-:W-:Y:S08]  /*107d0*/  HMMA.1688.F32.TF32 R72, R40.reuse, R114, R72 ;  /* 0x000000722848723c */ /* 0x048ff00000081048 */
[C---:B------:R-:W-:Y:S08]  /*107e0*/  HMMA.1688.F32.TF32 R56, R40.reuse, R102, R56 ;  /* 0x000000662838723c */ /* 0x040ff00000081038 */
[C---:B------:R-:W-:Y:S08]  /*107f0*/  HMMA.1688.F32.TF32 R104, R40.reuse, R46, R104 ;  /* 0x0000002e2868723c */ /* 0x040ff00000081068 */
[----:B------:R-:W-:Y:S01]  /*10800*/  HMMA.1688.F32.TF32 R96, R40, R38, R96 ;  /* 0x000000262860723c */ /* 0x000fe20000081060 */
[----:B------:R-:W-:Y:S07]  /*10810*/  LDSM.16.M88.4 R40, [R30+0x26080] ;  /* 0x026080001e28783b */ /* 0x000fee0000000200 */
[C---:B----4-:R-:W-:Y:S01]  /*10820*/  HMMA.1688.F32.TF32 R76, R32.reuse, R114, R76 ;  /* 0x00000072204c723c */ /* 0x050fe2000008104c */
[----:B------:R-:W1:Y:S07]  /*10830*/  LDSM.16.M88.4 R112, [R30+0x20080] ;  /* 0x020080001e70783b */ /* 0x000e6e0000000200 */
[C---:B------:R-:W-:Y:S01]  /*10840*/  HMMA.1688.F32.TF32 R64, R32.reuse, R102, R64 ;  /* 0x000000662040723c */ /* 0x040fe20000081040 */
[----:B------:R-:W2:Y:S07]  /*10850*/  LDSM.16.M88.4 R100, [R30+0x22080] ;  /* 0x022080001e64783b */ /* 0x000eae0000000200 */
[C---:B------:R-:W-:Y:S01]  /*10860*/  HMMA.1688.F32.TF32 R92, R32.reuse, R46, R92 ;  /* 0x0000002e205c723c */ /* 0x040fe2000008105c */
[----:B------:R-:W-:Y:S04]  /*10870*/  LDS R46, [R28+0x6880] ;  /* 0x006880001c2e7984 */ /* 0x000fe80000000800 */
[----:B------:R-:W3:Y:S03]  /*10880*/  LDS R47, [R29+0x6880] ;  /* 0x006880001d2f7984 */ /* 0x000ee60000000800 */
[----:B------:R-:W-:Y:S01]  /*10890*/  HMMA.1688.F32.TF32 R88, R32, R38, R88 ;  /* 0x000000262058723c */ /* 0x000fe20000081058 */
[----:B------:R-:W-:Y:S04]  /*108a0*/  LDS R38, [R28+0x6900] ;  /* 0x006900001c267984 */ /* 0x000fe80000000800 */
[----:B------:R-:W4:Y:S04]  /*108b0*/  LDS R39, [R29+0x6900] ;  /* 0x006900001d277984 */ /* 0x000f280000000800 */
[----:B------:R-:W-:Y:S04]  /*108c0*/  LDS R32, [R28+0x6180] ;  /* 0x006180001c207984 */ /* 0x000fe80000000800 */
[----:B------:R-:W-:Y:S04]  /*108d0*/  LDS R34, [R28+0x6980] ;  /* 0x006980001c227984 */ /* 0x000fe80000000800 */
[----:B------:R-:W-:Y:S04]  /*108e0*/  LDS R33, [R29+0x6180] ;  /* 0x006180001d217984 */ /* 0x000fe80000000800 */
[----:B------:R-:W5:Y:S01]  /*108f0*/  LDS R35, [R29+0x6980] ;  /* 0x006980001d237984 */ /* 0x000f620000000800 */
[C---:B-1----:R-:W-:Y:S08]  /*10900*/  HMMA.1688.F32.TF32 R52, R124.reuse, R112, R52 ;  /* 0x000000707c34723c */ /* 0x042ff00000081034 */
[C---:B--2---:R-:W-:Y:S08]  /*10910*/  HMMA.1688.F32.TF32 R60, R124.reuse, R100, R60 ;  /* 0x000000647c3c723c */ /* 0x044ff0000008103c */
[C---:B------:R-:W-:Y:S08]  /*10920*/  HMMA.1688.F32.TF32 R80, R124.reuse, R84, R80 ;  /* 0x000000547c50723c */ /* 0x040ff00000081050 */
[----:B------:R-:W-:Y:S01]  /*10930*/  HMMA.1688.F32.TF32 R120, R124, R40, R120 ;  /* 0x000000287c78723c */ /* 0x000fe20000081078 */
[----:B------:R-:W-:Y:S04]  /*10940*/  LDS R124, [R28+0x7000] ;  /* 0x007000001c7c7984 */ /* 0x000fe80000000800 */
[----:B------:R-:W-:Y:S03]  /*10950*/  LDS R126, [R28+0x7800] ;  /* 0x007800001c7e7984 */ /* 0x000fe60000000800 */
[C---:B---3--:R-:W-:Y:S01]  /*10960*/  HMMA.1688.F32.TF32 R68, R44.reuse, R112, R68 ;  /* 0x000000702c44723c */ /* 0x048fe20000081044 */
[----:B------:R-:W-:Y:S04]  /*10970*/  LDS R125, [R29+0x7000] ;  /* 0x007000001d7d7984 */ /* 0x000fe80000000800 */
[----:B------:R-:W1:Y:S03]  /*10980*/  LDS R127, [R29+0x7800] ;  /* 0x007800001d7f7984 */ /* 0x000e660000000800 */
[C---:B------:R-:W-:Y:S08]  /*10990*/  HMMA.1688.F32.TF32 R48, R44.reuse, R100, R48 ;  /* 0x000000642c30723c */ /* 0x040ff00000081030 */
[C---:B------:R-:W-:Y:S08]  /*109a0*/  HMMA.1688.F32.TF32 R116, R44.reuse, R84, R116 ;  /* 0x000000542c74723c */ /* 0x040ff00000081074 */
[----:B------:R-:W-:Y:S01]  /*109b0*/  HMMA.1688.F32.TF32 R108, R44, R40, R108 ;  /* 0x000000282c6c723c */ /* 0x000fe2000008106c */
[----:B------:R-:W-:Y:S04]  /*109c0*/  LDS R44, [R28+0x7080] ;  /* 0x007080001c2c7984 */ /* 0x000fe80000000800 */
[----:B------:R-:W-:Y:S03]  /*109d0*/  LDS R46, [R28+0x7880] ;  /* 0x007880001c2e7984 */ /* 0x000fe60000000800 */
[C---:B----4-:R-:W-:Y:S01]  /*109e0*/  HMMA.1688.F32.TF32 R72, R36.reuse, R112, R72 ;  /* 0x000000702448723c */ /* 0x050fe20000081048 */
        /* <DEDUP_REMOVED lines=146> */
[C---:B------:R-:W-:Y:S01]  /*11310*/  HMMA.1688.F32.TF32 R64, R32.reuse, R100, R64 ;  /* 0x000000642040723c */ /* 0x040fe20000081040 */
[----:B------:R-:W-:Y:S04]  /*11320*/  LDS R100, [R28+0xd080] ;  /* 0x00d080001c647984 */ /* 0x000fe80000000800 */
[----:B------:R-:W-:Y:S03]  /*11330*/  LDS R101, [R29+0xd080] ;  /* 0x00d080001d657984 */ /* 0x000fe60000000800 */
        /* <DEDUP_REMOVED lines=14> */
[----:B------:R-:W-:Y:S07]  /*11420*/  LDSM.16.M88.4 R124, [R3+0x26180] ;  /* 0x02618000037c783b */ /* 0x000fee0000000200 */
[C---:B--2---:R-:W-:Y:S08]  /*11430*/  HMMA.1688.F32.TF32 R68, R44.reuse, R114, R68 ;  /* 0x000000722c44723c */ /* 0x044ff00000081044 */
        /* <DEDUP_REMOVED lines=8> */
[----:B------:R-:W-:Y:S07]  /*114c0*/  LDSM.16.M88.4 R36, [R3+0x24180] ;  /* 0x024180000324783b */ /* 0x000fee0000000200 */
[C---:B----4-:R-:W-:Y:S01]  /*114d0*/  HMMA.1688.F32.TF32 R76, R32.reuse, R114, R76 ;  /* 0x00000072204c723c */ /* 0x050fe2000008104c */
[----:B------:R-:W2:Y:S07]  /*114e0*/  LDSM.16.M88.4 R112, [R3+0x20180] ;  /* 0x020180000370783b */ /* 0x000eae0000000200 */
[C---:B------:R-:W-:Y:S01]  /*114f0*/  HMMA.1688.F32.TF32 R92, R32.reuse, R86, R92 ;  /* 0x00000056205c723c */ /* 0x040fe2000008105c */
[----:B------:R-:W-:Y:S04]  /*11500*/  LDS R86, [R28+0xc880] ;  /* 0x00c880001c567984 */ /* 0x000fe80000000800 */
[----:B------:R-:W3:Y:S03]  /*11510*/  LDS R87, [R29+0xc880] ;  /* 0x00c880001d577984 */ /* 0x000ee60000000800 */
[C---:B------:R-:W-:Y:S01]  /*11520*/  HMMA.1688.F32.TF32 R88, R32.reuse, R42, R88 ;  /* 0x0000002a2058723c */ /* 0x040fe20000081058 */
[----:B------:R-:W-:Y:S04]  /*11530*/  LDS R42, [R28+0xc900] ;  /* 0x00c900001c2a7984 */ /* 0x000fe80000000800 */
[----:B------:R-:W4:Y:S03]  /*11540*/  LDS R43, [R29+0xc900] ;  /* 0x00c900001d2b7984 */ /* 0x000f260000000800 */
[----:B------:R-:W-:Y:S01]  /*11550*/  HMMA.1688.F32.TF32 R64, R32, R102, R64 ;  /* 0x000000662040723c */ /* 0x000fe20000081040 */
[----:B------:R-:W-:Y:S04]  /*11560*/  LDS R32, [R28+0xc180] ;  /* 0x00c180001c207984 */ /* 0x000fe80000000800 */
[----:B------:R-:W-:Y:S04]  /*11570*/  LDS R34, [R28+0xc980] ;  /* 0x00c980001c227984 */ /* 0x000fe80000000800 */
[----:B------:R-:W-:Y:S04]  /*11580*/  LDS R33, [R29+0xc180] ;  /* 0x00c180001d217984 */ /* 0x000fe80000000800 */
[----:B------:R-:W5:Y:S01]  /*11590*/  LDS R35, [R29+0xc980] ;  /* 0x00c980001d237984 */ /* 0x000f620000000800 */
[C---:B-1----:R-:W-:Y:S03]  /*115a0*/  HMMA.1688.F32.TF32 R60, R128.reuse, R44, R60 ;  /* 0x0000002c803c723c */ /* 0x042fe6000008103c */
[----:B------:R-:W-:Y:S04]  /*115b0*/  LDS R102, [R28+0xd880] ;  /* 0x00d880001c667984 */ /* 0x000fe80000000800 */
[----:B------:R-:W-:Y:S01]  /*115c0*/  LDS R103, [R29+0xd880] ;  /* 0x00d880001d677984 */ /* 0x000fe20000000800 */
        /* <DEDUP_REMOVED lines=20> */
[----:B------:R-:W-:Y:S04]  /*11710*/  LDS R42, [R28+0xd980] ;  /* 0x00d980001c2a7984 */ /* 0x000fe80000000800 */
[----:B------:R-:W-:Y:S04]  /*11720*/  LDS R41, [R29+0xd180] ;  /* 0x00d180001d297984 */ /* 0x000fe80000000800 */
[----:B------:R-:W3:Y:S01]  /*11730*/  LDS R43, [R29+0xd980] ;  /* 0x00d980001d2b7984 */ /* 0x000ee20000000800 */
[C---:B-----5:R-:W-:Y:S08]  /*11740*/  HMMA.1688.F32.TF32 R76, R32.reuse, R112, R76 ;  /* 0x00000070204c723c */ /* 0x060ff0000008104c */
[C---:B------:R-:W-:Y:S01]  /*11750*/  HMMA.1688.F32.TF32 R64, R32.reuse, R44, R64 ;  /* 0x0000002c2040723c */ /* 0x040fe20000081040 */
[----:B------:R-:W-:Y:S04]  /*11760*/  LDS R44, [R28+0xe180] ;  /* 0x00e180001c2c7984 */ /* 0x000fe80000000800 */
[----:B------:R-:W-:Y:S03]  /*11770*/  LDS R45, [R29+0xe180] ;  /* 0x00e180001d2d7984 */ /* 0x000fe60000000800 */
[C---:B------:R-:W-:Y:S01]  /*11780*/  HMMA.1688.F32.TF32 R92, R32.reuse, R36, R92 ;  /* 0x00000024205c723c */ /* 0x040fe2000008105c */
[----:B------:R-:W-:Y:S04]  /*11790*/  LDS R36, [R28+0xe100] ;  /* 0x00e100001c247984 */ /* 0x000fe80000000800 */
[----:B------:R-:W-:Y:S03]  /*117a0*/  LDS R37, [R29+0xe100] ;  /* 0x00e100001d257984 */ /* 0x000fe60000000800 */
[----:B------:R-:W-:Y:S01]  /*117b0*/  HMMA.1688.F32.TF32 R88, R32, R124, R88 ;  /* 0x0000007c2058723c */ /* 0x000fe20000081058 */
[----:B------:R-:W-:Y:S04]  /*117c0*/  LDSM.16.M88.4 R32, [R30+0x24180] ;  /* 0x024180001e20783b */ /* 0x000fe80000000200 */
[----:B------:R-:W-:Y:S03]  /*117d0*/  LDS R125, [R29+0xf080] ;  /* 0x00f080001d7d7984 */ /* 0x000fe60000000800 */
[-C--:B-1----:R-:W-:Y:S01]  /*117e0*/  HMMA.1688.F32.TF32 R52, R128, R114.reuse, R52 ;  /* 0x000000728034723c */ /* 0x082fe20000081034 */
[----:B------:R-:W-:Y:S01]  /*117f0*/  IMAD.MOV.U32 R3, RZ, RZ, 0x7f ;  /* 0x0000007fff037424 */ /* 0x000fe200078e00ff */
[----:B------:R-:W-:Y:S06]  /*11800*/  LDS R124, [R28+0xf080] ;  /* 0x00f080001c7c7984 */ /* 0x000fec0000000800 */
[-C--:B------:R-:W-:Y:S08]  /*11810*/  HMMA.1688.F32.TF32 R68, R100, R114.reuse, R68 ;  /* 0x000000726444723c */ /* 0x080ff00000081044 */
[----:B--2---:R-:W-:Y:S08]  /*11820*/  HMMA.1688.F32.TF32 R72, R84, R114, R72 ;  /* 0x000000725448723c */ /* 0x004ff00000081048 */
[C---:B------:R-:W-:Y:S08]  /*11830*/  HMMA.1688.F32.TF32 R60, R128.reuse, R46, R60 ;  /* 0x0000002e803c723c */ /* 0x040ff0000008103c */
[C---:B------:R-:W-:Y:S08]  /*11840*/  HMMA.1688.F32.TF32 R80, R128.reuse, R38, R80 ;  /* 0x000000268050723c */ /* 0x040ff00000081050 */
[----:B------:R-:W-:Y:S01]  /*11850*/  HMMA.1688.F32.TF32 R120, R128, R126, R120 ;  /* 0x0000007e8078723c */ /* 0x000fe20000081078 */
[----:B------:R-:W-:Y:S04]  /*11860*/  LDS R128, [R28+0xe000] ;  /* 0x00e000001c807984 */ /* 0x000fe80000000800 */
[----:B------:R-:W-:Y:S03]  /*11870*/  LDS R130, [R28+0xe800] ;  /* 0x00e800001c827984 */ /* 0x000fe60000000800 */
[C---:B------:R-:W-:Y:S01]  /*11880*/  HMMA.1688.F32.TF32 R48, R100.reuse, R46, R48 ;  /* 0x0000002e6430723c */ /* 0x040fe20000081030 */
[----:B------:R-:W-:Y:S04]  /*11890*/  LDS R129, [R29+0xe000] ;  /* 0x00e000001d817984 */ /* 0x000fe80000000800 */
[----:B------:R-:W-:Y:S03]  /*118a0*/  LDS R131, [R29+0xe800] ;  /* 0x00e800001d837984 */ /* 0x000fe60000000800 */
[----:B------:R-:W-:Y:S08]  /*118b0*/  HMMA.1688.F32.TF32 R116, R100, R38, R116 ;  /* 0x000000266474723c */ /* 0x000ff00000081074 */
[C---:B------:R-:W-:Y:S08]  /*118c0*/  HMMA.1688.F32.TF32 R56, R84.reuse, R46, R56 ;  /* 0x0000002e5438723c */ /* 0x040ff00000081038 */
[----:B------:R-:W-:Y:S08]  /*118d0*/  HMMA.1688.F32.TF32 R104, R84, R38, R104 ;  /* 0x000000265468723c */ /* 0x000ff00000081068 */
[C---:B---3--:R-:W-:Y:S01]  /*118e0*/  HMMA.1688.F32.TF32 R112, R40.reuse, R114, R76 ;  /* 0x000000722870723c */ /* 0x048fe2000008104c */
[----:B------:R-:W1:Y:S07]  /*118f0*/  LDSM.16.M88.4 R76, [R30+0x22180] ;  /* 0x022180001e4c783b */ /* 0x000e6e0000000200 */
[C---:B------:R-:W-:Y:S01]  /*11900*/  HMMA.1688.F32.TF32 R64, R40.reuse, R46, R64 ;  /* 0x0000002e2840723c */ /* 0x040fe20000081040 */
[----:B------:R-:W-:Y:S04]  /*11910*/  LDS R46, [R28+0xe980] ;  /* 0x00e980001c2e7984 */ /* 0x000fe80000000800 */
[----:B------:R-:W2:Y:S03]  /*11920*/  LDS R47, [R29+0xe980] ;  /* 0x00e980001d2f7984 */ /* 0x000ea60000000800 */
[C---:B------:R-:W-:Y:S01]  /*11930*/  HMMA.1688.F32.TF32 R92, R40.reuse, R38, R92 ;  /* 0x00000026285c723c */ /* 0x040fe2000008105c */
[----:B------:R-:W-:Y:S04]  /*11940*/  LDS R38, [R28+0xe900] ;  /* 0x00e900001c267984 */ /* 0x000fe80000000800 */
[----:B------:R-:W3:Y:S03]  /*11950*/  LDS R39, [R29+0xe900] ;  /* 0x00e900001d277984 */ /* 0x000ee60000000800 */
[-C--:B------:R-:W-:Y:S01]  /*11960*/  HMMA.1688.F32.TF32 R88, R40, R126.reuse, R88 ;  /* 0x0000007e2858723c */ /* 0x080fe20000081058 */
[----:B------:R-:W-:Y:S04]  /*11970*/  LDS R40, [R28+0xe080] ;  /* 0x00e080001c287984 */ /* 0x000fe80000000800 */
[----:B------:R-:W-:Y:S03]  /*11980*/  LDS R42, [R28+0xe880] ;  /* 0x00e880001c2a7984 */ /* 0x000fe60000000800 */
[-C--:B------:R-:W-:Y:S01]  /*11990*/  HMMA.1688.F32.TF32 R108, R100, R126.reuse, R108 ;  /* 0x0000007e646c723c */ /* 0x080fe2000008106c */
[----:B------:R-:W-:Y:S04]  /*119a0*/  LDS R41, [R29+0xe080] ;  /* 0x00e080001d297984 */ /* 0x000fe80000000800 */
[----:B------:R-:W4:Y:S03]  /*119b0*/  LDS R43, [R29+0xe880] ;  /* 0x00e880001d2b7984 */ /* 0x000f260000000800 */
[----:B------:R-:W-:Y:S01]  /*119c0*/  HMMA.1688.F32.TF32 R96, R84, R126, R96 ;  /* 0x0000007e5460723c */ /* 0x000fe20000081060 */
[----:B------:R-:W5:Y:S04]  /*119d0*/  LDSM.16.M88.4 R84, [R30+0x20180] ;  /* 0x020180001e54783b */ /* 0x000f680000000200 */
[----:B------:R-:W5:Y:S03]  /*119e0*/  LDSM.16.M88.4 R100, [R30+0x26180] ;  /* 0x026180001e64783b */ /* 0x000f660000000200 */
[----:B-1----:R-:W-:Y:S01]  /*119f0*/  HMMA.1688.F32.TF32 R60, R128, R76, R60 ;  /* 0x0000004c803c723c */ /* 0x002fe2000008103c */
[----:B------:R-:W-:Y:S01]  /*11a00*/  LDS R127, [R29+0xf880] ;  /* 0x00f880001d7f7984 */ /* 0x000fe20000000800 */
[----:B------:R-:W-:Y:S01]  /*11a10*/  IADD3 R3, R3, c[0x0][0x180], RZ ;  /* 0x0000600003037a10 */ /* 0x000fe20007ffe0ff */
[----:B------:R-:W-:-:S02]  /*11a20*/  UIADD3 UR5, UR5, 0x1, URZ ;  /* 0x0000000105057890 */ /* 0x000fc4000fffe03f */
[----:B------:R-:W-:Y:S03]  /*11a30*/  LDS R126, [R28+0xf880] ;  /* 0x00f880001c7e7984 */ /* 0x000fe60000000800 */
[-C--:B--2---:R-:W-:Y:S08]  /*11a40*/  HMMA.1688.F32.TF32 R64, R44, R76.reuse, R64 ;  /* 0x0000004c2c40723c */ /* 0x084ff00000081040 */
[----:B---3--:R-:W-:Y:S08]  /*11a50*/  HMMA.1688.F32.TF32 R56, R36, R76, R56 ;  /* 0x0000004c2438723c */ /* 0x008ff00000081038 */
[----:B------:R-:W-:Y:S08]  /*11a60*/  HMMA.1688.F32.TF32 R80, R128, R32, R80 ;  /* 0x000000208050723c */ /* 0x000ff00000081050 */
[----:B----4-:R-:W-:Y:S01]  /*11a70*/  HMMA.1688.F32.TF32 R48, R40, R76, R48 ;  /* 0x0000004c2830723c */ /* 0x010fe20000081030 */
[----:B------:R-:W2:Y:S04]  /*11a80*/  LDL.LU R76, [R1+0x38c] ;  /* 0x00038c00014c7983 */ /* 0x000ea80000300800 */
[----:B------:R-:W3:Y:S03]  /*11a90*/  LDL.LU R77, [R1+0x390] ;  /* 0x00039000014d7983 */ /* 0x000ee60000300800 */
[C---:B-----5:R-:W-:Y:S08]  /*11aa0*/  HMMA.1688.F32.TF32 R52, R128.reuse, R84, R52 ;  /* 0x000000548034723c */ /* 0x060ff00000081034 */
[----:B------:R-:W-:Y:S01]  /*11ab0*/  HMMA.1688.F32.TF32 R120, R128, R100, R120 ;  /* 0x000000648078723c */ /* 0x000fe20000081078 */
[----:B------:R-:W-:Y:S04]  /*11ac0*/  LDS R129, [R29+0xf000] ;  /* 0x00f000001d817984 */ /* 0x000fe80000000800 */
[----:B------:R-:W-:Y:S03]  /*11ad0*/  LDS R131, [R29+0xf800] ;  /* 0x00f800001d837984 */ /* 0x000fe60000000800 */
[C---:B------:R-:W-:Y:S08]  /*11ae0*/  HMMA.1688.F32.TF32 R68, R40.reuse, R84, R68 ;  /* 0x000000542844723c */ /* 0x040ff00000081044 */
[C---:B------:R-:W-:Y:S08]  /*11af0*/  HMMA.1688.F32.TF32 R116, R40.reuse, R32, R116 ;  /* 0x000000202874723c */ /* 0x040ff00000081074 */
[----:B------:R-:W-:Y:S01]  /*11b00*/  HMMA.1688.F32.TF32 R108, R40, R100, R108 ;  /* 0x00000064286c723c */ /* 0x000fe2000008106c */
[----:B------:R-:W-:Y:S04]  /*11b10*/  LDS R41, [R29+0xf100] ;  /* 0x00f100001d297984 */ /* 0x000fe80000000800 */
[----:B------:R-:W-:Y:S03]  /*11b20*/  LDS R43, [R29+0xf900] ;  /* 0x00f900001d2b7984 */ /* 0x000fe60000000800 */
[C---:B------:R-:W-:Y:S08]  /*11b30*/  HMMA.1688.F32.TF32 R72, R36.reuse, R84, R72 ;  /* 0x000000542448723c */ /* 0x040ff00000081048 */
[C---:B------:R-:W-:Y:S08]  /*11b40*/  HMMA.1688.F32.TF32 R104, R36.reuse, R32, R104 ;  /* 0x000000202468723c */ /* 0x040ff00000081068 */
[----:B------:R-:W-:Y:S01]  /*11b50*/  HMMA.1688.F32.TF32 R96, R36, R100, R96 ;  /* 0x000000642460723c */ /* 0x000fe20000081060 */
[----:B------:R-:W-:Y:S04]  /*11b60*/  LDS R39, [R29+0xf980] ;  /* 0x00f980001d277984 */ /* 0x000fe80000000800 */
[----:B------:R1:W-:Y:S03]  /*11b70*/  LDS R37, [R29+0xf180] ;  /* 0x00f180001d257984 */ /* 0x0003e60000000800 */
[----:B------:R-:W-:Y:S01]  /*11b80*/  HMMA.1688.F32.TF32 R92, R44, R32, R92 ;  /* 0x000000202c5c723c */ /* 0x000fe2000008105c */
[----:B------:R-:W-:Y:S01]  /*11b90*/  SHF.R.S32.HI R30, RZ, 0x1f, R3 ;  /* 0x0000001fff1e7819 */ /* 0x000fe20000011403 */
[----:B------:R-:W-:Y:S04]  /*11ba0*/  LDS R128, [R28+0xf000] ;  /* 0x00f000001c807984 */ /* 0x000fe80000000800 */
[----:B-1----:R-:W4:Y:S04]  /*11bb0*/  LDL.LU R29, [R1+0x3ac] ;  /* 0x0003ac00011d7983 */ /* 0x002f280000300800 */
[----:B------:R-:W5:Y:S01]  /*11bc0*/  LDL.LU R33, [R1+0x3a8] ;  /* 0x0003a80001217983 */ /* 0x000f620000300800 */
[----:B------:R-:W-:Y:S01]  /*11bd0*/  LEA.HI R30, R30, R3, RZ, 0x7 ;  /* 0x000000031e1e7211 */ /* 0x000fe200078f38ff */
[----:B------:R-:W-:-:S02]  /*11be0*/  IMAD.MOV.U32 R3, RZ, RZ, c[0x0][0x180] ;  /* 0x00006000ff037624 */ /* 0x000fc400078e00ff */
[----:B------:R-:W1:Y:S03]  /*11bf0*/  LDS R130, [R28+0xf800] ;  /* 0x00f800001c827984 */ /* 0x000e660000000800 */
[----:B------:R-:W-:Y:S01]  /*11c00*/  IADD3 R3, R3, -0x100, RZ ;  /* 0xffffff0003037810 */ /* 0x000fe20007ffe0ff */
[----:B------:R-:W-:Y:S01]  /*11c10*/  LDS R40, [R28+0xf100] ;  /* 0x00f100001c287984 */ /* 0x000fe20000000800 */
[----:B------:R-:W-:-:S03]  /*11c20*/  SHF.R.S32.HI R30, RZ, 0x7, R30 ;  /* 0x00000007ff1e7819 */ /* 0x000fc6000001141e */
[----:B------:R-:W-:Y:S01]  /*11c30*/  IMAD R3, R25, -0x80, R3 ;  /* 0xffffff8019037824 */ /* 0x000fe200078e0203 */
[----:B------:R-:W-:Y:S01]  /*11c40*/  IADD3 R30, R30, -0x2, RZ ;  /* 0xfffffffe1e1e7810 */ /* 0x000fe20007ffe0ff */
[----:B------:R-:W1:Y:S03]  /*11c50*/  LDS R42, [R28+0xf900] ;  /* 0x00f900001c2a7984 */ /* 0x000e660000000800 */
[----:B------:R-:W-:Y:S01]  /*11c60*/  ISETP.GT.AND P1, PT, R3, RZ, PT ;  /* 0x000000ff0300720c */ /* 0x000fe20003f24270 */
[----:B------:R-:W-:Y:S01]  /*11c70*/  LDS R38, [R28+0xf980] ;  /* 0x00f980001c267984 */ /* 0x000fe20000000800 */
[----:B------:R-:W-:-:S03]  /*11c80*/  ISETP.GE.AND P0, PT, R25, R30, PT ;  /* 0x0000001e1900720c */ /* 0x000fc60003f06270 */
[----:B------:R1:W1:Y:S01]  /*11c90*/  LDS R36, [R28+0xf180] ;  /* 0x00f180001c247984 */ /* 0x0002620000000800 */
[----:B------:R-:W-:Y:S01]  /*11ca0*/  UISETP.GT.AND UP0, UPT, UR5, 0x1, UPT ;  /* 0x000000010500788c */ /* 0x000fe2000bf04270 */
[----:B-1----:R-:W-:Y:S02]  /*11cb0*/  SEL R28, RZ, 0x4, !P1 ;  /* 0x00000004ff1c7807 */ /* 0x002fe40004800000 */
[----:B------:R-:W-:Y:S02]  /*11cc0*/  ISETP.GT.AND P1, PT, R3, 0x4, PT ;  /* 0x000000040300780c */ /* 0x000fe40003f24270 */
[----:B------:R-:W-:Y:S01]  /*11cd0*/  SEL R28, R28, RZ, !P0 ;  /* 0x000000ff1c1c7207 */ /* 0x000fe20004000000 */
[----:B------:R-:W-:-:S03]  /*11ce0*/  USEL UR5, UR5, URZ, !UP0 ;  /* 0x0000003f05057287 */ /* 0x000fc6000c000000 */
[----:B------:R-:W-:Y:S02]  /*11cf0*/  ISETP.NE.U32.AND P2, PT, R28, RZ, PT ;  /* 0x000000ff1c00720c */ /* 0x000fe40003f45070 */
[----:B------:R-:W-:Y:S01]  /*11d00*/  SEL R28, RZ, 0x4, !P1 ;  /* 0x00000004ff1c7807 */ /* 0x000fe20004800000 */
[----:B------:R-:W-:-:S03]  /*11d10*/  IMAD.U32 R30, RZ, RZ, UR5 ;  /* 0x00000005ff1e7e24 */ /* 0x000fc6000f8e00ff */
[----:B------:R-:W-:Y:S01]  /*11d20*/  SEL R28, R28, RZ, !P0 ;  /* 0x000000ff1c1c7207 */ /* 0x000fe20004000000 */
[----:B------:R-:W-:-:S03]  /*11d30*/  IMAD R30, R30, 0x10000, R2 ;  /* 0x000100001e1e7824 */ /* 0x000fc600078e0202 */
[----:B------:R-:W-:Y:S01]  /*11d40*/  ISETP.NE.U32.AND P1, PT, R28, RZ, PT ;  /* 0x000000ff1c00720c */ /* 0x000fe20003f25070 */
[----:B------:R-:W-:Y:S08]  /*11d50*/  HMMA.1688.F32.TF32 R80, R128, R34, R80 ;  /* 0x000000228050723c */ /* 0x000ff00000081050 */
[C---:B------:R-:W-:Y:S08]  /*11d60*/  HMMA.1688.F32.TF32 R72, R40.reuse, R86, R72 ;  /* 0x000000562848723c */ /* 0x040ff00000081048 */
[C---:B------:R-:W-:Y:S08]  /*11d70*/  HMMA.1688.F32.TF32 R56, R40.reuse, R78, R56 ;  /* 0x0000004e2838723c */ /* 0x040ff00000081038 */
[C---:B------:R-:W-:Y:S08]  /*11d80*/  HMMA.1688.F32.TF32 R104, R40.reuse, R34, R104 ;  /* 0x000000222868723c */ /* 0x040ff00000081068 */
[----:B------:R-:W-:Y:S08]  /*11d90*/  HMMA.1688.F32.TF32 R96, R40, R102, R96 ;  /* 0x000000662860723c */ /* 0x000ff00000081060 */
[-C--:B------:R-:W-:Y:S08]  /*11da0*/  HMMA.1688.F32.TF32 R116, R124, R34.reuse, R116 ;  /* 0x000000227c74723c */ /* 0x080ff00000081074 */
[----:B------:R-:W-:Y:S08]  /*11db0*/  HMMA.1688.F32.TF32 R40, R36, R34, R92 ;  /* 0x000000222428723c */ /* 0x000ff0000008105c */
[C---:B------:R-:W-:Y:S08]  /*11dc0*/  HMMA.1688.F32.TF32 R112, R44.reuse, R84, R112 ;  /* 0x000000542c70723c */ /* 0x040ff00000081070 */
[----:B------:R-:W-:Y:S08]  /*11dd0*/  HMMA.1688.F32.TF32 R88, R44, R100, R88 ;  /* 0x000000642c58723c */ /* 0x000ff00000081058 */
[----:B------:R-:W-:Y:S01]  /*11de0*/  HMMA.1688.F32.TF32 R44, R36, R78, R64 ;  /* 0x0000004e242c723c */ /* 0x000fe20000081040 */
[----:B---3--:R-:W-:-:S05]  /*11df0*/  IADD3 R77, P4, R77, R27, RZ ;  /* 0x0000001b4d4d7210 */ /* 0x008fca0007f9e0ff */
[----:B--2---:R-:W-:Y:S01]  /*11e00*/  IMAD.X R76, R76, 0x1, R26, P4 ;  /* 0x000000014c4c7824 */ /* 0x004fe200020e061a */
[----:B------:R-:W-:-:S05]  /*11e10*/  IADD3 R5, P4, R5, R27, RZ ;  /* 0x0000001b05057210 */ /* 0x000fca0007f9e0ff */
[----:B------:R-:W-:Y:S01]  /*11e20*/  IMAD.X R6, R6, 0x1, R26, P4 ;  /* 0x0000000106067824 */ /* 0x000fe200020e061a */
[----:B----4-:R-:W-:-:S05]  /*11e30*/  IADD3 R29, P3, R29, R27, RZ ;  /* 0x0000001b1d1d7210 */ /* 0x010fca0007f7e0ff */
[----:B-----5:R-:W-:Y:S01]  /*11e40*/  IMAD.X R33, R33, 0x1, R26, P3 ;  /* 0x0000000121217824 */ /* 0x020fe200018e061a */
[----:B------:R1:W-:Y:S01]  /*11e50*/  STL [R1+0x3ac], R29 ;  /* 0x0003ac1d01007387 */ /* 0x0003e20000100800 */
[----:B------:R-:W-:Y:S02]  /*11e60*/  IMAD.MOV.U32 R28, RZ, RZ, R29 ;  /* 0x000000ffff1c7224 */ /* 0x000fe400078e001d */
[----:B-1----:R-:W-:Y:S01]  /*11e70*/  IMAD.MOV.U32 R29, RZ, RZ, R33 ;  /* 0x000000ffff1d7224 */ /* 0x002fe200078e0021 */
[----:B------:R-:W-:Y:S01]  /*11e80*/  BAR.SYNC.DEFER_BLOCKING 0x0 ;  /* 0x0000000000007b1d */ /* 0x000fe20000010000 */
[----:B------:R-:W-:-:S05]  /*11e90*/  IADD3 R4, P3, R4, R27, RZ ;  /* 0x0000001b04047210 */ /* 0x000fca0007f7e0ff */
[----:B------:R-:W-:Y:S01]  /*11ea0*/  @!PT LDS RZ, [RZ] ;  /* 0x00000000fffff984 */ /* 0x000fe20000000800 */
[----:B------:R-:W-:Y:S01]  /*11eb0*/  @!PT LDS RZ, [RZ] ;  /* 0x00000000fffff984 */ /* 0x000fe20000000800 */
[----:B------:R-:W-:Y:S01]  /*11ec0*/  @!PT LDS RZ, [RZ] ;  /* 0x00000000fffff984 */ /* 0x000fe20000000800 */
[----:B------:R1:W-:Y:S02]  /*11ed0*/  LDGSTS.E [R30], [R28.64], P2 ;  /* 0x000000001c1e7fae */ /* 0x0003e40009121848 */
[----:B-1----:R-:W-:Y:S02]  /*11ee0*/  IMAD.MOV.U32 R28, RZ, RZ, R77 ;  /* 0x000000ffff1c7224 */ /* 0x002fe400078e004d */
[----:B------:R-:W-:-:S05]  /*11ef0*/  IMAD.MOV.U32 R29, RZ, RZ, R76 ;  /* 0x000000ffff1d7224 */ /* 0x000fca00078e004c */
[----:B------:R1:W-:Y:S01]  /*11f00*/  LDGSTS.E [R30+0x800], [R28.64], P1 ;  /* 0x008000001c1e7fae */ /* 0x0003e20008921848 */
[----:B------:R-:W-:-:S04]  /*11f10*/  ISETP.GT.AND P1, PT, R3, 0x8, PT ;  /* 0x000000080300780c */ /* 0x000fc80003f24270 */
[----:B-1----:R-:W-:Y:S02]  /*11f20*/  SEL R28, RZ, 0x4, !P1 ;  /* 0x00000004ff1c7807 */ /* 0x002fe40004800000 */
[----:B------:R-:W-:Y:S02]  /*11f30*/  ISETP.GT.AND P1, PT, R3, 0xc, PT ;  /* 0x0000000c0300780c */ /* 0x000fe40003f24270 */
[----:B------:R-:W-:-:S04]  /*11f40*/  SEL R28, R28, RZ, !P0 ;  /* 0x000000ff1c1c7207 */ /* 0x000fc80004000000 */
[----:B------:R-:W-:Y:S02]  /*11f50*/  ISETP.NE.U32.AND P2, PT, R28, RZ, PT ;  /* 0x000000ff1c00720c */ /* 0x000fe40003f45070 */
[----:B------:R-:W-:Y:S01]  /*11f60*/  SEL R28, RZ, 0x4, !P1 ;  /* 0x00000004ff1c7807 */ /* 0x000fe20004800000 */
[----:B------:R-:W-:-:S03]  /*11f70*/  IMAD.X R13, R13, 0x1, R26, P3 ;  /* 0x000000010d0d7824 */ /* 0x000fc600018e061a */
[----:B------:R-:W-:Y:S01]  /*11f80*/  SEL R28, R28, RZ, !P0 ;  /* 0x000000ff1c1c7207 */ /* 0x000fe20004000000 */
[----:B------:R-:W-:-:S03]  /*11f90*/  IMAD.MOV.U32 R29, RZ, RZ, R13 ;  /* 0x000000ffff1d7224 */ /* 0x000fc600078e000d */
[----:B------:R-:W-:Y:S01]  /*11fa0*/  ISETP.NE.U32.AND P1, PT, R28, RZ, PT ;  /* 0x000000ff1c00720c */ /* 0x000fe20003f25070 */
[----:B------:R-:W-:Y:S01]  /*11fb0*/  IMAD.MOV.U32 R28, RZ, RZ, R4 ;  /* 0x000000ffff1c7224 */ /* 0x000fe200078e0004 */
[----:B------:R-:W-:Y:S04]  /*11fc0*/  STL [R1+0x390], R77 ;  /* 0x0003904d01007387 */ /* 0x000fe80000100800 */
[----:B------:R1:W-:Y:S04]  /*11fd0*/  STL [R1+0x3a8], R33 ;  /* 0x0003a82101007387 */ /* 0x0003e80000100800 */
[----:B------:R-:W-:Y:S04]  /*11fe0*/  STL [R1+0x38c], R76 ;  /* 0x00038c4c01007387 */ /* 0x000fe80000100800 */
[----:B------:R2:W-:Y:S04]  /*11ff0*/  LDGSTS.E [R30+0x1000], [R28.64], P2 ;  /* 0x010000001c1e7fae */ /* 0x0005e80009121848 */
[----:B------:R-:W3:Y:S04]  /*12000*/  LDL.LU R35, [R1+0x14] ;  /* 0x0000140001237983 */ /* 0x000ee80000300800 */
[----:B------:R-:W4:Y:S01]  /*12010*/  LDL.LU R34, [R1+0x18] ;  /* 0x0000180001227983 */ /* 0x000f220000300800 */
[----:B--2---:R-:W-:Y:S01]  /*12020*/  IMAD.MOV.U32 R28, RZ, RZ, R5 ;  /* 0x000000ffff1c7224 */ /* 0x004fe200078e0005 */
[-C--:B------:R-:W-:Y:S01]  /*12030*/  IADD3 R14, P3, R14, R27.reuse, RZ ;  /* 0x0000001b0e0e7210 */ /* 0x080fe20007f7e0ff */
[----:B------:R-:W-:Y:S01]  /*12040*/  IMAD.MOV.U32 R29, RZ, RZ, R6 ;  /* 0x000000ffff1d7224 */ /* 0x000fe200078e0006 */
[----:B------:R-:W-:Y:S01]  /*12050*/  IADD3 R31, P4, R31, R27, RZ ;  /* 0x0000001b1f1f7210 */ /* 0x000fe20007f9e0ff */
[----:B------:R-:W2:Y:S04]  /*12060*/  LDL.LU R67, [R1+0x34] ;  /* 0x0000340001437983 */ /* 0x000ea80000300800 */
[----:B------:R5:W-:Y:S01]  /*12070*/  LDGSTS.E [R30+0x1800], [R28.64], P1 ;  /* 0x018000001c1e7fae */ /* 0x000be20008921848 */
[----:B------:R-:W-:Y:S01]  /*12080*/  ISETP.GT.AND P1, PT, R3, 0x10, PT ;  /* 0x000000100300780c */ /* 0x000fe20003f24270 */
[----:B------:R-:W-:-:S02]  /*12090*/  IMAD.X R20, R20, 0x1, R26, P3 ;  /* 0x0000000114147824 */ /* 0x000fc400018e061a */
[----:B------:R-:W-:Y:S01]  /*120a0*/  IMAD.X R19, R19, 0x1, R26, P4 ;  /* 0x0000000113137824 */ /* 0x000fe200020e061a */
[----:B------:R-:W2:Y:S04]  /*120b0*/  LDL.LU R66, [R1+0x38] ;  /* 0x0000380001427983 */ /* 0x000ea80000300800 */
[----:B-1----:R-:W2:Y:S01]  /*120c0*/  LDL.LU R33, [R1+0x54] ;  /* 0x0000540001217983 */ /* 0x002ea20000300800 */
[----:B-----5:R-:W-:Y:S01]  /*120d0*/  SEL R28, RZ, 0x4, !P1 ;  /* 0x00000004ff1c7807 */ /* 0x020fe20004800000 */
[----:B------:R-:W-:Y:S01]  /*120e0*/  IMAD.MOV.U32 R29, RZ, RZ, R20 ;  /* 0x000000ffff1d7224 */ /* 0x000fe200078e0014 */
[----:B------:R-:W-:Y:S01]  /*120f0*/  ISETP.GT.AND P1, PT, R3, 0x14, PT ;  /* 0x000000140300780c */ /* 0x000fe20003f24270 */
[----:B------:R-:W5:Y:S01]  /*12100*/  LDL.LU R32, [R1+0x58] ;  /* 0x0000580001207983 */ /* 0x000f620000300800 */
[----:B------:R-:W-:-:S04]  /*12110*/  SEL R28, R28, RZ, !P0 ;  /* 0x000000ff1c1c7207 */ /* 0x000fc80004000000 */
[----:B------:R-:W-:Y:S02]  /*12120*/  ISETP.NE.U32.AND P2, PT, R28, RZ, PT ;  /* 0x000000ff1c00720c */ /* 0x000fe40003f45070 */
[----:B------:R-:W-:-:S04]  /*12130*/  SEL R28, RZ, 0x4, !P1 ;  /* 0x00000004ff1c7807 */ /* 0x000fc80004800000 */
[----:B------:R-:W-:-:S04]  /*12140*/  SEL R28, R28, RZ, !P0 ;  /* 0x000000ff1c1c7207 */ /* 0x000fc80004000000 */
[----:B------:R-:W-:Y:S01]  /*12150*/  ISETP.NE.U32.AND P1, PT, R28, RZ, PT ;  /* 0x000000ff1c00720c */ /* 0x000fe20003f25070 */
[----:B------:R-:W-:-:S05]  /*12160*/  IMAD.MOV.U32 R28, RZ, RZ, R14 ;  /* 0x000000ffff1c7224 */ /* 0x000fca00078e000e */
[----:B------:R1:W-:Y:S02]  /*12170*/  LDGSTS.E [R30+0x2000], [R28.64], P2 ;  /* 0x020000001c1e7fae */ /* 0x0003e40009121848 */
[----:B-1----:R-:W-:Y:S02]  /*12180*/  IMAD.MOV.U32 R28, RZ, RZ, R31 ;  /* 0x000000ffff1c7224 */ /* 0x002fe400078e001f */
[----:B------:R-:W-:-:S05]  /*12190*/  IMAD.MOV.U32 R29, RZ, RZ, R19 ;  /* 0x000000ffff1d7224 */ /* 0x000fca00078e0013 */
[----:B------:R1:W-:Y:S01]  /*121a0*/  LDGSTS.E [R30+0x2800], [R28.64], P1 ;  /* 0x028000001c1e7fae */ /* 0x0003e20008921848 */
[----:B------:R-:W-:-:S04]  /*121b0*/  ISETP.GT.AND P1, PT, R3, 0x18, PT ;  /* 0x000000180300780c */ /* 0x000fc80003f24270 */
[----:B-1----:R-:W-:Y:S02]  /*121c0*/  SEL R28, RZ, 0x4, !P1 ;  /* 0x00000004ff1c7807 */ /* 0x002fe40004800000 */
[----:B------:R-:W-:Y:S02]  /*121d0*/  ISETP.GT.AND P1, PT, R3, 0x1c, PT ;  /* 0x0000001c0300780c */ /* 0x000fe40003f24270 */
[----:B------:R-:W-:Y:S02]  /*121e0*/  SEL R28, R28, RZ, !P0 ;  /* 0x000000ff1c1c7207 */ /* 0x000fe40004000000 */
[----:B------:R-:W-:Y:S02]  /*121f0*/  IADD3 R139, P3, R139, R27, RZ ;  /* 0x0000001b8b8b7210 */ /* 0x000fe40007f7e0ff */
[----:B------:R-:W-:Y:S02]  /*12200*/  ISETP.NE.U32.AND P2, PT, R28, RZ, PT ;  /* 0x000000ff1c00720c */ /* 0x000fe40003f45070 */
[----:B------:R-:W-:Y:S01]  /*12210*/  SEL R28, RZ, 0x4, !P1 ;  /* 0x00000004ff1c7807 */ /* 0x000fe20004800000 */
[----:B------:R-:W-:-:S03]  /*12220*/  IMAD.X R138, R138, 0x1, R26, P3 ;  /* 0x000000018a8a7824 */ /* 0x000fc600018e061a */
[----:B------:R-:W-:Y:S02]  /*12230*/  SEL R28, R28, RZ, !P0 ;  /* 0x000000ff1c1c7207 */ /* 0x000fe40004000000 */
[----:B------:R-:W-:Y:S02]  /*12240*/  IADD3 R147, P4, R147, R27, RZ ;  /* 0x0000001b93937210 */ /* 0x000fe40007f9e0ff */
[----:B------:R-:W-:Y:S01]  /*12250*/  ISETP.NE.U32.AND P1, PT, R28, RZ, PT ;  /* 0x000000ff1c00720c */ /* 0x000fe20003f25070 */
[----:B------:R-:W-:Y:S02]  /*12260*/  IMAD.MOV.U32 R28, RZ, RZ, R139 ;  /* 0x000000ffff1c7224 */ /* 0x000fe400078e008b */
[----:B------:R-:W-:Y:S02]  /*12270*/  IMAD.MOV.U32 R29, RZ, RZ, R138 ;  /* 0x000000ffff1d7224 */ /* 0x000fe400078e008a */
[----:B------:R-:W-:-:S03]  /*12280*/  IMAD.X R146, R146, 0x1, R26, P4 ;  /* 0x0000000192927824 */ /* 0x000fc600020e061a */
        /* <DEDUP_REMOVED lines=118> */
[----:B------:R-:W-:-:S02]  /*129f0*/  SEL R28, RZ, 0x4, !P1 ;  /* 0x00000004ff1c7807 */ /* 0x000fc40004800000 */
[----:B----4-:R-:W-:Y:S02]  /*12a00*/  IADD3 R34, P4, R34, R27, RZ ;  /* 0x0000001b22227210 */ /* 0x010fe40007f9e0ff */
[----:B------:R-:W-:Y:S01]  /*12a10*/  SEL R28, R28, RZ, !P0 ;  /* 0x000000ff1c1c7207 */ /* 0x000fe20004000000 */
[--C-:B------:R-:W-:Y:S02]  /*12a20*/  IMAD.X R250, R250, 0x1, R26.reuse, P3 ;  /* 0x00000001fafa7824 */ /* 0x100fe400018e061a */
[----:B---3--:R-:W-:Y:S01]  /*12a30*/  IMAD.X R35, R35, 0x1, R26, P4 ;  /* 0x0000000123237824 */ /* 0x008fe200020e061a */
[----:B------:R-:W-:Y:S01]  /*12a40*/  ISETP.NE.U32.AND P1, PT, R28, RZ, PT ;  /* 0x000000ff1c00720c */ /* 0x000fe20003f25070 */
[----:B------:R-:W-:Y:S01]  /*12a50*/  IMAD.MOV.U32 R28, RZ, RZ, R251 ;  /* 0x000000ffff1c7224 */ /* 0x000fe200078e00fb */
[----:B------:R-:W-:Y:S01]  /*12a60*/  STL [R1+0x18], R34 ;  /* 0x0000182201007387 */ /* 0x000fe20000100800 */
[----:B------:R-:W-:-:S03]  /*12a70*/  IMAD.MOV.U32 R29, RZ, RZ, R250 ;  /* 0x000000ffff1d7224 */ /* 0x000fc600078e00fa */
[----:B------:R1:W-:Y:S04]  /*12a80*/  STL [R1+0x14], R35 ;  /* 0x0000142301007387 */ /* 0x0003e80000100800 */
[----:B------:R-:W3:Y:S04]  /*12a90*/  LDL.LU R65, [R1+0x74] ;  /* 0x0000740001417983 */ /* 0x000ee80000300800 */
[----:B------:R-:W4:Y:S04]  /*12aa0*/  LDL.LU R64, [R1+0x78] ;  /* 0x0000780001407983 */ /* 0x000f280000300800 */
[----:B------:R1:W-:Y:S02]  /*12ab0*/  LDGSTS.E [R30+0xa000], [R28.64], P2 ;  /* 0x0a0000001c1e7fae */ /* 0x0003e40009121848 */
[----:B-1----:R-:W-:-:S02]  /*12ac0*/  IMAD.MOV.U32 R28, RZ, RZ, R34 ;  /* 0x000000ffff1c7224 */ /* 0x002fc400078e0022 */
[----:B------:R-:W-:Y:S02]  /*12ad0*/  IMAD.MOV.U32 R29, RZ, RZ, R35 ;  /* 0x000000ffff1d7224 */ /* 0x000fe400078e0023 */
[----:B------:R-:W3:Y:S04]  /*12ae0*/  LDL.LU R35, [R1+0x94] ;  /* 0x0000940001237983 */ /* 0x000ee80000300800 */
[----:B------:R-:W3:Y:S04]  /*12af0*/  LDL.LU R34, [R1+0x98] ;  /* 0x0000980001227983 */ /* 0x000ee80000300800 */
[----:B------:R1:W-:Y:S01]  /*12b00*/  LDGSTS.E [R30+0xa800], [R28.64], P1 ;  /* 0x0a8000001c1e7fae */ /* 0x0003e20008921848 */
[----:B------:R-:W-:-:S02]  /*12b10*/  ISETP.GT.AND P1, PT, R3, 0x58, PT ;  /* 0x000000580300780c */ /* 0x000fc40003f24270 */
[-C--:B--2---:R-:W-:Y:S02]  /*12b20*/  IADD3 R66, P3, R66, R27.reuse, RZ ;  /* 0x0000001b42427210 */ /* 0x084fe40007f7e0ff */
[----:B-1----:R-:W-:Y:S02]  /*12b30*/  SEL R28, RZ, 0x4, !P1 ;  /* 0x00000004ff1c7807 */ /* 0x002fe40004800000 */
[----:B------:R-:W-:Y:S02]  /*12b40*/  ISETP.GT.AND P1, PT, R3, 0x5c, PT ;  /* 0x0000005c0300780c */ /* 0x000fe40003f24270 */
[----:B------:R-:W-:Y:S02]  /*12b50*/  SEL R28, R28, RZ, !P0 ;  /* 0x000000ff1c1c7207 */ /* 0x000fe40004000000 */
[----:B-----5:R-:W-:Y:S02]  /*12b60*/  IADD3 R32, P4, R32, R27, RZ ;  /* 0x0000001b20207210 */ /* 0x020fe40007f9e0ff */
[----:B------:R-:W-:-:S02]  /*12b70*/  ISETP.NE.U32.AND P2, PT, R28, RZ, PT ;  /* 0x000000ff1c00720c */ /* 0x000fc40003f45070 */
[----:B------:R-:W-:Y:S01]  /*12b80*/  SEL R28, RZ, 0x4, !P1 ;  /* 0x00000004ff1c7807 */ /* 0x000fe20004800000 */
[----:B------:R-:W-:-:S03]  /*12b90*/  IMAD.X R67, R67, 0x1, R26, P3 ;  /* 0x0000000143437824 */ /* 0x000fc600018e061a */
[----:B------:R-:W-:Y:S01]  /*12ba0*/  SEL R28, R28, RZ, !P0 ;  /* 0x000000ff1c1c7207 */ /* 0x000fe20004000000 */
[----:B------:R-:W-:Y:S01]  /*12bb0*/  IMAD.X R33, R33, 0x1, R26, P4 ;  /* 0x0000000121217824 */ /* 0x000fe200020e061a */
[----:B------:R-:W-:Y:S01]  /*12bc0*/  STL [R1+0x38], R66 ;  /* 0x0000384201007387 */ /* 0x000fe20000100800 */
[----:B------:R-:W-:Y:S01]  /*12bd0*/  IMAD.MOV.U32 R29, RZ, RZ, R67 ;  /* 0x000000ffff1d7224 */ /* 0x000fe200078e0043 */
[----:B------:R-:W-:Y:S01]  /*12be0*/  ISETP.NE.U32.AND P1, PT, R28, RZ, PT ;  /* 0x000000ff1c00720c */ /* 0x000fe20003f25070 */
[----:B------:R-:W-:Y:S01]  /*12bf0*/  IMAD.MOV.U32 R28, RZ, RZ, R66 ;  /* 0x000000ffff1c7224 */ /* 0x000fe200078e0042 */
[----:B------:R1:W-:Y:S04]  /*12c00*/  STL [R1+0x34], R67 ;  /* 0x0000344301007387 */ /* 0x0003e80000100800 */
[----:B------:R-:W-:Y:S04]  /*12c10*/  STL [R1+0x58], R32 ;  /* 0x0000582001007387 */ /* 0x000fe80000100800 */
[----:B------:R2:W-:Y:S04]  /*12c20*/  STL [R1+0x54], R33 ;  /* 0x0000542101007387 */ /* 0x0005e80000100800 */
[----:B-1----:R-:W5:Y:S04]  /*12c30*/  LDL.LU R67, [R1+0xb4] ;  /* 0x0000b40001437983 */ /* 0x002f680000300800 */
[----:B------:R-:W5:Y:S04]  /*12c40*/  LDL.LU R66, [R1+0xb8] ;  /* 0x0000b80001427983 */ /* 0x000f680000300800 */
[----:B------:R1:W-:Y:S02]  /*12c50*/  LDGSTS.E [R30+0xb000], [R28.64], P2 ;  /* 0x0b0000001c1e7fae */ /* 0x0003e40009121848 */
[----:B-1----:R-:W-:-:S02]  /*12c60*/  IMAD.MOV.U32 R29, RZ, RZ, R33 ;  /* 0x000000ffff1d7224 */ /* 0x002fc400078e0021 */
[----:B------:R-:W-:Y:S01]  /*12c70*/  IMAD.MOV.U32 R28, RZ, RZ, R32 ;  /* 0x000000ffff1c7224 */ /* 0x000fe200078e0020 */
[----:B--2---:R-:W2:Y:S04]  /*12c80*/  LDL.LU R33, [R1+0xd4] ;  /* 0x0000d40001217983 */ /* 0x004ea80000300800 */
[----:B------:R-:W2:Y:S04]  /*12c90*/  LDL.LU R32, [R1+0xd8] ;  /* 0x0000d80001207983 */ /* 0x000ea80000300800 */
[----:B------:R1:W-:Y:S01]  /*12ca0*/  LDGSTS.E [R30+0xb800], [R28.64], P1 ;  /* 0x0b8000001c1e7fae */ /* 0x0003e20008921848 */
[----:B------:R-:W-:-:S04]  /*12cb0*/  ISETP.GT.AND P1, PT, R3, 0x60, PT ;  /* 0x000000600300780c */ /* 0x000fc80003f24270 */
[----:B-1----:R-:W-:Y:S02]  /*12cc0*/  SEL R28, RZ, 0x4, !P1 ;  /* 0x00000004ff1c7807 */ /* 0x002fe40004800000 */
[----:B------:R-:W-:Y:S02]  /*12cd0*/  ISETP.GT.AND P1, PT, R3, 0x64, PT ;  /* 0x000000640300780c */ /* 0x000fe40003f24270 */
[----:B------:R-:W-:-:S04]  /*12ce0*/  SEL R28, R28, RZ, !P0 ;  /* 0x000000ff1c1c7207 */ /* 0x000fc80004000000 */
[----:B------:R-:W-:Y:S02]  /*12cf0*/  ISETP.NE.U32.AND P2, PT, R28, RZ, PT ;  /* 0x000000ff1c00720c */ /* 0x000fe40003f45070 */
[----:B------:R-:W-:-:S04]  /*12d00*/  SEL R28, RZ, 0x4, !P1 ;  /* 0x00000004ff1c7807 */ /* 0x000fc80004800000 */
[----:B------:R-:W-:-:S04]  /*12d10*/  SEL R28, R28, RZ, !P0 ;  /* 0x000000ff1c1c7207 */ /* 0x000fc80004000000 */
[----:B------:R-:W-:Y:S02]  /*12d20*/  ISETP.NE.U32.AND P1, PT, R28, RZ, PT ;  /* 0x000000ff1c00720c */ /* 0x000fe40003f25070 */
[----:B----4-:R-:W-:-:S05]  /*12d30*/  IADD3 R64, P3, R64, R27, RZ ;  /* 0x0000001b40407210 */ /* 0x010fca0007f7e0ff */
[----:B---3--:R-:W-:Y:S02]  /*12d40*/  IMAD.X R65, R65, 0x1, R26, P3 ;  /* 0x0000000141417824 */ /* 0x008fe400018e061a */
[----:B------:R-:W-:Y:S02]  /*12d50*/  IMAD.MOV.U32 R28, RZ, RZ, R64 ;  /* 0x000000ffff1c7224 */ /* 0x000fe400078e0040 */
[----:B------:R-:W-:Y:S01]  /*12d60*/  IMAD.MOV.U32 R29, RZ, RZ, R65 ;  /* 0x000000ffff1d7224 */ /* 0x000fe200078e0041 */
[----:B------:R-:W-:Y:S04]  /*12d70*/  STL [R1+0x78], R64 ;  /* 0x0000784001007387 */ /* 0x000fe80000100800 */
[----:B------:R1:W-:Y:S04]  /*12d80*/  STL [R1+0x74], R65 ;  /* 0x0000744101007387 */ /* 0x0003e80000100800 */
[----:B------:R3:W-:Y:S01]  /*12d90*/  LDGSTS.E [R30+0xc000], [R28.64], P2 ;  /* 0x0c0000001c1e7fae */ /* 0x0007e20009121848 */
[----:B------:R-:W-:-:S05]  /*12da0*/  IADD3 R34, P4, R34, R27, RZ ;  /* 0x0000001b22227210 */ /* 0x000fca0007f9e0ff */
[----:B------:R-:W-:Y:S01]  /*12db0*/  IMAD.X R35, R35, 0x1, R26, P4 ;  /* 0x0000000123237824 */ /* 0x000fe200020e061a */
[----:B------:R-:W-:Y:S01]  /*12dc0*/  STL [R1+0x98], R34 ;  /* 0x0000982201007387 */ /* 0x000fe20000100800 */
[----:B---3--:R-:W-:Y:S02]  /*12dd0*/  IMAD.MOV.U32 R28, RZ, RZ, R34 ;  /* 0x000000ffff1c7224 */ /* 0x008fe400078e0022 */
[----:B------:R-:W-:Y:S01]  /*12de0*/  IMAD.MOV.U32 R29, RZ, RZ, R35 ;  /* 0x000000ffff1d7224 */ /* 0x000fe200078e0023 */
[----:B------:R3:W-:Y:S04]  /*12df0*/  STL [R1+0x94], R35 ;  /* 0x0000942301007387 */ /* 0x0007e80000100800 */
[----:B-1----:R-:W4:Y:S04]  /*12e00*/  LDL.LU R65, [R1+0xf4] ;  /* 0x0000f40001417983 */ /* 0x002f280000300800 */
[----:B------:R-:W4:Y:S04]  /*12e10*/  LDL.LU R64, [R1+0xf8] ;  /* 0x0000f80001407983 */ /* 0x000f280000300800 */
[----:B---3--:R-:W3:Y:S04]  /*12e20*/  LDL.LU R35, [R1+0x114] ;  /* 0x0001140001237983 */ /* 0x008ee80000300800 */
[----:B------:R-:W3:Y:S04]  /*12e30*/  LDL.LU R34, [R1+0x118] ;  /* 0x0001180001227983 */ /* 0x000ee80000300800 */
[----:B------:R1:W-:Y:S01]  /*12e40*/  LDGSTS.E [R30+0xc800], [R28.64], P1 ;  /* 0x0c8000001c1e7fae */ /* 0x0003e20008921848 */
[----:B------:R-:W-:-:S04]  /*12e50*/  ISETP.GT.AND P1, PT, R3, 0x68, PT ;  /* 0x000000680300780c */ /* 0x000fc80003f24270 */
[----:B-1----:R-:W-:Y:S02]  /*12e60*/  SEL R28, RZ, 0x4, !P1 ;  /* 0x00000004ff1c7807 */ /* 0x002fe40004800000 */
[----:B------:R-:W-:Y:S02]  /*12e70*/  ISETP.GT.AND P1, PT, R3, 0x6c, PT ;  /* 0x0000006c0300780c */ /* 0x000fe40003f24270 */
[----:B------:R-:W-:-:S04]  /*12e80*/  SEL R28, R28, RZ, !P0 ;  /* 0x000000ff1c1c7207 */ /* 0x000fc80004000000 */
[----:B------:R-:W-:Y:S02]  /*12e90*/  ISETP.NE.U32.AND P2, PT, R28, RZ, PT ;  /* 0x000000ff1c00720c */ /* 0x000fe40003f45070 */
[----:B------:R-:W-:Y:S02]  /*12ea0*/  SEL R28, RZ, 0x4, !P1 ;  /* 0x00000004ff1c7807 */ /* 0x000fe40004800000 */
[----:B-----5:R-:W-:Y:S02]  /*12eb0*/  IADD3 R66, P3, R66, R27, RZ ;  /* 0x0000001b42427210 */ /* 0x020fe40007f7e0ff */
[----:B------:R-:W-:-:S03]  /*12ec0*/  SEL R28, R28, RZ, !P0 ;  /* 0x000000ff1c1c7207 */ /* 0x000fc60004000000 */
[----:B------:R-:W-:Y:S01]  /*12ed0*/  IMAD.X R67, R67, 0x1, R26, P3 ;  /* 0x0000000143437824 */ /* 0x000fe200018e061a */
[----:B------:R-:W-:Y:S01]  /*12ee0*/  ISETP.NE.U32.AND P1, PT, R28, RZ, PT ;  /* 0x000000ff1c00720c */ /* 0x000fe20003f25070 */
[----:B------:R-:W-:Y:S02]  /*12ef0*/  IMAD.MOV.U32 R28, RZ, RZ, R66 ;  /* 0x000000ffff1c7224 */ /* 0x000fe400078e0042 */
[----:B------:R-:W-:Y:S01]  /*12f00*/  IMAD.MOV.U32 R29, RZ, RZ, R67 ;  /* 0x000000ffff1d7224 */ /* 0x000fe200078e0043 */
[----:B------:R-:W-:Y:S01]  /*12f10*/  STL [R1+0xb8], R66 ;  /* 0x0000b84201007387 */ /* 0x000fe20000100800 */
[----:B--2---:R-:W-:-:S03]  /*12f20*/  IADD3 R32, P4, R32, R27, RZ ;  /* 0x0000001b20207210 */ /* 0x004fc60007f9e0ff */
[----:B------:R1:W-:Y:S02]  /*12f30*/  STL [R1+0xb4], R67 ;  /* 0x0000b44301007387 */ /* 0x0003e40000100800 */
[----:B------:R-:W-:Y:S02]  /*12f40*/  IMAD.X R33, R33, 0x1, R26, P4 ;  /* 0x0000000121217824 */ /* 0x000fe400020e061a */
[----:B------:R2:W-:Y:S04]  /*12f50*/  STL [R1+0xd8], R32 ;  /* 0x0000d82001007387 */ /* 0x0005e80000100800 */
[----:B------:R5:W-:Y:S04]  /*12f60*/  LDGSTS.E [R30+0xd000], [R28.64], P2 ;  /* 0x0d0000001c1e7fae */ /* 0x000be80009121848 */
[----:B------:R2:W-:Y:S04]  /*12f70*/  STL [R1+0xd4], R33 ;  /* 0x0000d42101007387 */ /* 0x0005e80000100800 */
[----:B-1----:R-:W3:Y:S01]  /*12f80*/  LDL.LU R67, [R1+0x134] ;  /* 0x0001340001437983 */ /* 0x002ee20000300800 */
[----:B-----5:R-:W-:-:S03]  /*12f90*/  IMAD.MOV.U32 R28, RZ, RZ, R32 ;  /* 0x000000ffff1c7224 */ /* 0x020fc600078e0020 */
[----:B--2---:R-:W2:Y:S01]  /*12fa0*/  LDL.LU R32, [R1+0x138] ;  /* 0x0001380001207983 */ /* 0x004ea20000300800 */
[----:B------:R-:W-:-:S03]  /*12fb0*/  IMAD.MOV.U32 R29, RZ, RZ, R33 ;  /* 0x000000ffff1d7224 */ /* 0x000fc600078e0021 */
[----:B------:R-:W5:Y:S04]  /*12fc0*/  LDL.LU R66, [R1+0x154] ;  /* 0x0001540001427983 */ /* 0x000f680000300800 */
[----:B------:R-:W5:Y:S04]  /*12fd0*/  LDL.LU R33, [R1+0x158] ;  /* 0x0001580001217983 */ /* 0x000f680000300800 */
        /* <DEDUP_REMOVED lines=10> */
[----:B------:R-:W-:Y:S01]  /*13080*/  IMAD.X R65, R65, 0x1, R26, P3 ;  /* 0x0000000141417824 */ /* 0x000fe200018e061a */
[----:B---3--:R-:W-:Y:S01]  /*13090*/  IADD3 R34, P4, R34, R27, RZ ;  /* 0x0000001b22227210 */ /* 0x008fe20007f9e0ff */
[----:B------:R-:W-:Y:S01]  /*130a0*/  STL [R1+0xf8], R64 ;  /* 0x0000f84001007387 */ /* 0x000fe20000100800 */
[----:B------:R-:W-:-:S03]  /*130b0*/  IMAD.MOV.U32 R28, RZ, RZ, R64 ;  /* 0x000000ffff1c7224 */ /* 0x000fc600078e0040 */
[----:B------:R-:W-:Y:S01]  /*130c0*/  IMAD.X R35, R35, 0x1, R26, P4 ;  /* 0x0000000123237824 */ /* 0x000fe200020e061a */
[----:B------:R1:W-:Y:S01]  /*130d0*/  STL [R1+0xf4], R65 ;  /* 0x0000f44101007387 */ /* 0x0003e20000100800 */
[----:B------:R-:W-:-:S03]  /*130e0*/  IMAD.MOV.U32 R29, RZ, RZ, R65 ;  /* 0x000000ffff1d7224 */ /* 0x000fc600078e0041 */
[----:B------:R-:W-:Y:S04]  /*130f0*/  STL [R1+0x118], R34 ;  /* 0x0001182201007387 */ /* 0x000fe80000100800 */
[----:B------:R3:W-:Y:S04]  /*13100*/  STL [R1+0x114], R35 ;  /* 0x0001142301007387 */ /* 0x0007e80000100800 */
[----:B-1----:R-:W4:Y:S04]  /*13110*/  LDL.LU R65, [R1+0x3b0] ;  /* 0x0003b00001417983 */ /* 0x002f280000300800 */
[----:B------:R1:W-:Y:S04]  /*13120*/  LDGSTS.E [R30+0xe000], [R28.64], P2 ;  /* 0x0e0000001c1e7fae */ /* 0x0003e80009121848 */
[----:B------:R-:W4:Y:S01]  /*13130*/  LDL.LU R64, [R1+0x3b4] ;  /* 0x0003b40001407983 */ /* 0x000f220000300800 */
[----:B-1----:R-:W-:-:S02]  /*13140*/  IMAD.MOV.U32 R28, RZ, RZ, R34 ;  /* 0x000000ffff1c7224 */ /* 0x002fc400078e0022 */
[----:B------:R-:W-:Y:S02]  /*13150*/  IMAD.MOV.U32 R29, RZ, RZ, R35 ;  /* 0x000000ffff1d7224 */ /* 0x000fe400078e0023 */
        /* <DEDUP_REMOVED lines=9> */
[----:B--2---:R-:W-:Y:S02]  /*131f0*/  IADD3 R32, P3, R32, R27, RZ ;  /* 0x0000001b20207210 */ /* 0x004fe40007f7e0ff */
[----:B------:R-:W-:-:S03]  /*13200*/  SEL R28, R28, RZ, !P0 ;  /* 0x000000ff1c1c7207 */ /* 0x000fc60004000000 */
[----:B------:R-:W-:Y:S01]  /*13210*/  IMAD.X R67, R67, 0x1, R26, P3 ;  /* 0x0000000143437824 */ /* 0x000fe200018e061a */
[----:B-----5:R-:W-:Y:S01]  /*13220*/  IADD3 R33, P4, R33, R27, RZ ;  /* 0x0000001b21217210 */ /* 0x020fe20007f9e0ff */
[----:B------:R1:W-:Y:S01]  /*13230*/  STL [R1+0x138], R32 ;  /* 0x0001382001007387 */ /* 0x0003e20000100800 */
[----:B------:R-:W-:Y:S01]  /*13240*/  ISETP.NE.U32.AND P1, PT, R28, RZ, PT ;  /* 0x000000ff1c00720c */ /* 0x000fe20003f25070 */
[----:B------:R-:W-:Y:S02]  /*13250*/  IMAD.MOV.U32 R28, RZ, RZ, R32 ;  /* 0x000000ffff1c7224 */ /* 0x000fe400078e0020 */
[----:B------:R-:W-:Y:S01]  /*13260*/  STL [R1+0x134], R67 ;  /* 0x0001344301007387 */ /* 0x000fe20000100800 */
[----:B------:R-:W-:Y:S02]  /*13270*/  IMAD.MOV.U32 R29, RZ, RZ, R67 ;  /* 0x000000ffff1d7224 */ /* 0x000fe400078e0043 */
[----:B------:R-:W-:Y:S01]  /*13280*/  IMAD.X R66, R66, 0x1, R26, P4 ;  /* 0x0000000142427824 */ /* 0x000fe200020e061a */
[----:B------:R2:W-:Y:S04]  /*13290*/  STL [R1+0x158], R33 ;  /* 0x0001582101007387 */ /* 0x0005e80000100800 */
[----:B-1----:R-:W5:Y:S04]  /*132a0*/  LDL.LU R32, [R1+0x378] ;  /* 0x0003780001207983 */ /* 0x002f680000300800 */
[----:B------:R1:W-:Y:S04]  /*132b0*/  LDGSTS.E [R30+0xf000], [R28.64], P2 ;  /* 0x0f0000001c1e7fae */ /* 0x0003e80009121848 */
[----:B------:R-:W-:Y:S01]  /*132c0*/  STL [R1+0x154], R66 ;  /* 0x0001544201007387 */ /* 0x000fe20000100800 */
[----:B-1----:R-:W-:-:S03]  /*132d0*/  IMAD.MOV.U32 R28, RZ, RZ, R33 ;  /* 0x000000ffff1c7224 */ /* 0x002fc600078e0021 */
[----:B--2---:R-:W2:Y:S01]  /*132e0*/  LDL.LU R33, [R1+0x374] ;  /* 0x0003740001217983 */ /* 0x004ea20000300800 */
[----:B------:R-:W-:-:S05]  /*132f0*/  IMAD.MOV.U32 R29, RZ, RZ, R66 ;  /* 0x000000ffff1d7224 */ /* 0x000fca00078e0042 */
[----:B------:R1:W-:Y:S01]  /*13300*/  LDGSTS.E [R30+0xf800], [R28.64], P1 ;  /* 0x0f8000001c1e7fae */ /* 0x0003e20008921848 */
[C---:B------:R-:W-:Y:S02]  /*13310*/  ISETP.GT.AND P1, PT, R3.reuse, 0x1, PT ;  /* 0x000000010300780c */ /* 0x040fe40003f24270 */
[----:B------:R-:W-:Y:S01]  /*13320*/  ISETP.GT.AND P2, PT, R3, 0x5, PT ;  /* 0x000000050300780c */ /* 0x000fe20003f44270 */
[----:B------:R-:W-:Y:S01]  /*13330*/  HMMA.1688.F32.TF32 R52, R128, R86, R52 ;  /* 0x000000568034723c */ /* 0x000fe20000081034 */
[----:B-1----:R-:W-:Y:S02]  /*13340*/  SEL R29, RZ, 0x4, !P1 ;  /* 0x00000004ff1d7807 */ /* 0x002fe40004800000 */
[----:B------:R-:W-:Y:S02]  /*13350*/  SEL R28, RZ, 0x4, !P2 ;  /* 0x00000004ff1c7807 */ /* 0x000fe40005000000 */
[----:B------:R-:W-:-:S03]  /*13360*/  SEL R29, R29, RZ, !P0 ;  /* 0x000000ff1d1d7207 */ /* 0x000fc60004000000 */
[----:B------:R-:W-:Y:S01]  /*13370*/  HMMA.1688.F32.TF32 R68, R124, R86, R68 ;  /* 0x000000567c44723c */ /* 0x000fe20000081044 */
[----:B------:R-:W-:Y:S02]  /*13380*/  SEL R28, R28, RZ, !P0 ;  /* 0x000000ff1c1c7207 */ /* 0x000fe40004000000 */
[----:B------:R-:W-:Y:S01]  /*13390*/  ISETP.NE.U32.AND P1, PT, R29, RZ, PT ;  /* 0x000000ff1d00720c */ /* 0x000fe20003f25070 */
[----:B------:R-:W-:-:S04]  /*133a0*/  IMAD.U32 R30, RZ, RZ, UR5 ;  /* 0x00000005ff1e7e24 */ /* 0x000fc8000f8e00ff */
[----:B------:R-:W-:Y:S01]  /*133b0*/  HMMA.1688.F32.TF32 R84, R36, R86, R112 ;  /* 0x000000562454723c */ /* 0x000fe20000081070 */
[----:B------:R-:W-:-:S07]  /*133c0*/  ISETP.NE.U32.AND P2, PT, R28, RZ, PT ;  /* 0x000000ff1c00720c */ /* 0x000fce0003f45070 */
[----:B------:R-:W-:Y:S07]  /*133d0*/  HMMA.1688.F32.TF32 R36, R36, R102, R88 ;  /* 0x000000662424723c */ /* 0x000fee0000081058 */
[----:B------:R-:W-:-:S05]  /*133e0*/  LOP3.LUT R89, R2, 0x20, RZ, 0x3c, !PT ;  /* 0x0000002002597812 */ /* 0x000fca00078e3cff */
[----:B------:R-:W-:Y:S01]  /*133f0*/  IMAD R30, R30, 0x10000, R89 ;  /* 0x000100001e1e7824 */ /* 0x000fe200078e0259 */
[----:B----4-:R-:W-:-:S05]  /*13400*/  IADD3 R64, P3, R64, R27, RZ ;  /* 0x0000001b40407210 */ /* 0x010fca0007f7e0ff */
[----:B------:R-:W-:Y:S02]  /*13410*/  IMAD.X R65, R65, 0x1, R26, P3 ;  /* 0x0000000141417824 */ /* 0x000fe400018e061a */
[----:B------:R-:W-:Y:S02]  /*13420*/  IMAD.MOV.U32 R28, RZ, RZ, R64 ;  /* 0x000000ffff1c7224 */ /* 0x000fe400078e0040 */
[----:B------:R-:W-:-:S05]  /*13430*/  IMAD.MOV.U32 R29, RZ, RZ, R65 ;  /* 0x000000ffff1d7224 */ /* 0x000fca00078e0041 */
[----:B------:R1:W-:Y:S01]  /*13440*/  LDGSTS.E [R30+0x200], [R28.64], P1 ;  /* 0x002000001c1e7fae */ /* 0x0003e20008921848 */
[----:B---3--:R-:W-:-:S05]  /*13450*/  IADD3 R34, P4, R34, R27, RZ ;  /* 0x0000001b22227210 */ /* 0x008fca0007f9e0ff */
[----:B------:R-:W-:Y:S01]  /*13460*/  IMAD.X R35, R35, 0x1, R26, P4 ;  /* 0x0000000123237824 */ /* 0x000fe200020e061a */
[----:B------:R-:W-:Y:S01]  /*13470*/  ISETP.GT.AND P1, PT, R3, 0x9, PT ;  /* 0x000000090300780c */ /* 0x000fe20003f24270 */
[----:B-1----:R-:W-:Y:S02]  /*13480*/  IMAD.MOV.U32 R28, RZ, RZ, R34 ;  /* 0x000000ffff1c7224 */ /* 0x002fe400078e0022 */
[----:B------:R-:W-:-:S05]  /*13490*/  IMAD.MOV.U32 R29, RZ, RZ, R35 ;  /* 0x000000ffff1d7224 */ /* 0x000fca00078e0023 */
[----:B------:R1:W-:Y:S02]  /*134a0*/  LDGSTS.E [R30+0xa00], [R28.64], P2 ;  /* 0x00a000001c1e7fae */ /* 0x0003e40009121848 */
[----:B-1----:R-:W-:Y:S02]  /*134b0*/  SEL R28, RZ, 0x4, !P1 ;  /* 0x00000004ff1c7807 */ /* 0x002fe40004800000 */
[----:B------:R-:W-:Y:S02]  /*134c0*/  ISETP.GT.AND P1, PT, R3, 0xd, PT ;  /* 0x0000000d0300780c */ /* 0x000fe40003f24270 */
[----:B------:R-:W-:-:S04]  /*134d0*/  SEL R28, R28, RZ, !P0 ;  /* 0x000000ff1c1c7207 */ /* 0x000fc80004000000 */
[----:B------:R-:W-:Y:S02]  /*134e0*/  ISETP.NE.U32.AND P2, PT, R28, RZ, PT ;  /* 0x000000ff1c00720c */ /* 0x000fe40003f45070 */
[----:B------:R-:W-:-:S04]  /*134f0*/  SEL R28, RZ, 0x4, !P1 ;  /* 0x00000004ff1c7807 */ /* 0x000fc80004800000 */
[----:B------:R-:W-:Y:S02]  /*13500*/  SEL R28, R28, RZ, !P0 ;  /* 0x000000ff1c1c7207 */ /* 0x000fe40004000000 */
[-C--:B------:R-:W-:Y:S02]  /*13510*/  IADD3 R7, P4, R7, R27.reuse, RZ ;  /* 0x0000001b07077210 */ /* 0x080fe40007f9e0ff */
[----:B-----5:R-:W-:Y:S01]  /*13520*/  IADD3 R32, P3, R32, R27, RZ ;  /* 0x0000001b20207210 */ /* 0x020fe20007f7e0ff */
[----:B------:R1:W-:Y:S01]  /*13530*/  STL [R1+0x3b4], R64 ;  /* 0x0003b44001007387 */ /* 0x0003e20000100800 */
[----:B------:R-:W-:Y:S01]  /*13540*/  ISETP.NE.U32.AND P1, PT, R28, RZ, PT ;  /* 0x000000ff1c00720c */ /* 0x000fe20003f25070 */
[----:B------:R-:W-:Y:S02]  /*13550*/  IMAD.X R8, R8, 0x1, R26, P4 ;  /* 0x0000000108087824 */ /* 0x000fe400020e061a */
[----:B------:R-:W-:Y:S01]  /*13560*/  STL [R1+0x398], R34 ;  /* 0x0003982201007387 */ /* 0x000fe20000100800 */
[----:B------:R-:W-:-:S03]  /*13570*/  IMAD.MOV.U32 R28, RZ, RZ, R32 ;  /* 0x000000ffff1c7224 */ /* 0x000fc600078e0020 */
[----:B------:R-:W-:Y:S01]  /*13580*/  STL [R1+0x3b0], R65 ;  /* 0x0003b04101007387 */ /* 0x000fe20000100800 */
[----:B--2---:R-:W-:-:S03]  /*13590*/  IMAD.X R33, R33, 0x1, R26, P3 ;  /* 0x0000000121217824 */ /* 0x004fc600018e061a */
[----:B------:R2:W-:Y:S01]  /*135a0*/  STL [R1+0x394], R35 ;  /* 0x0003942301007387 */ /* 0x0005e20000100800 */
[----:B------:R-:W-:-:S03]  /*135b0*/  IMAD.MOV.U32 R29, RZ, RZ, R33 ;  /* 0x000000ffff1d7224 */ /* 0x000fc600078e0021 */
[----:B------:R-:W-:Y:S04]  /*135c0*/  STL [R1+0x378], R32 ;  /* 0x0003782001007387 */ /* 0x000fe80000100800 */
[----:B------:R3:W-:Y:S04]  /*135d0*/  STL [R1+0x374], R33 ;  /* 0x0003742101007387 */ /* 0x0007e80000100800 */
[----:B-1----:R-:W4:Y:S04]  /*135e0*/  LDL.LU R64, [R1] ;  /* 0x0000000001407983 */ /* 0x002f280000300800 */
[----:B------:R1:W-:Y:S04]  /*135f0*/  LDGSTS.E [R30+0x1200], [R28.64], P2 ;  /* 0x012000001c1e7fae */ /* 0x0003e80009121848 */
[----:B--2---:R-:W2:Y:S04]  /*13600*/  LDL.LU R35, [R1+0x1c] ;  /* 0x00001c0001237983 */ /* 0x004ea80000300800 */
[----:B------:R-:W5:Y:S01]  /*13610*/  LDL.LU R34, [R1+0x20] ;  /* 0x0000200001227983 */ /* 0x000f620000300800 */
[----:B-1----:R-:W-:Y:S01]  /*13620*/  IMAD.MOV.U32 R28, RZ, RZ, R7 ;  /* 0x000000ffff1c7224 */ /* 0x002fe200078e0007 */
        /* <DEDUP_REMOVED lines=9> */
[----:B---3--:R-:W3:Y:S01]  /*136c0*/  LDL.LU R33, [R1+0x5c] ;  /* 0x00005c0001217983 */ /* 0x008ee20000300800 */
[----:B-1----:R-:W-:Y:S01]  /*136d0*/  SEL R28, RZ, 0x4, !P1 ;  /* 0x00000004ff1c7807 */ /* 0x002fe20004800000 */
[----:B------:R-:W-:Y:S01]  /*136e0*/  IMAD.MOV.U32 R29, RZ, RZ, R21 ;  /* 0x000000ffff1d7224 */ /* 0x000fe200078e0015 */
[----:B------:R-:W-:Y:S01]  /*136f0*/  ISETP.GT.AND P1, PT, R3, 0x15, PT ;  /* 0x000000150300780c */ /* 0x000fe20003f24270 */
[----:B------:R-:W2:Y:S01]  /*13700*/  LDL.LU R32, [R1+0x60] ;  /* 0x0000600001207983 */ /* 0x000ea20000300800 */
        /* <DEDUP_REMOVED lines=140> */
[----:B----4-:R-:W-:Y:S02]  /*13fd0*/  IADD3 R64, P3, R64, R27, RZ ;  /* 0x0000001b40407210 */ /* 0x010fe40007f7e0ff */
[----:B------:R-:W-:Y:S02]  /*13fe0*/  ISETP.NE.U32.AND P2, PT, R28, RZ, PT ;  /* 0x000000ff1c00720c */ /* 0x000fe40003f45070 */
[----:B------:R-:W-:-:S02]  /*13ff0*/  SEL R28, RZ, 0x4, !P1 ;  /* 0x00000004ff1c7807 */ /* 0x000fc40004800000 */
[----:B-----5:R-:W-:Y:S02]  /*14000*/  IADD3 R34, P4, R34, R27, RZ ;  /* 0x0000001b22227210 */ /* 0x020fe40007f9e0ff */
[----:B------:R-:W-:Y:S01]  /*14010*/  SEL R28, R28, RZ, !P0 ;  /* 0x000000ff1c1c7207 */ /* 0x000fe20004000000 */
[--C-:B------:R-:W-:Y:S02]  /*14020*/  IMAD.X R252, R252, 0x1, R26.reuse, P3 ;  /* 0x00000001fcfc7824 */ /* 0x100fe400018e061a */
[----:B--2---:R-:W-:Y:S01]  /*14030*/  IMAD.X R35, R35, 0x1, R26, P4 ;  /* 0x0000000123237824 */ /* 0x004fe200020e061a */
[----:B------:R-:W-:Y:S01]  /*14040*/  ISETP.NE.U32.AND P1, PT, R28, RZ, PT ;  /* 0x000000ff1c00720c */ /* 0x000fe20003f25070 */
[----:B------:R1:W-:Y:S01]  /*14050*/  STL [R1], R64 ;  /* 0x0000004001007387 */ /* 0x0003e20000100800 */
[----:B------:R-:W-:Y:S02]  /*14060*/  IMAD.MOV.U32 R28, RZ, RZ, R64 ;  /* 0x000000ffff1c7224 */ /* 0x000fe400078e0040 */
[----:B------:R-:W-:Y:S01]  /*14070*/  IMAD.MOV.U32 R29, RZ, RZ, R252 ;  /* 0x000000ffff1d7224 */ /* 0x000fe200078e00fc */
[----:B------:R-:W-:Y:S04]  /*14080*/  STL [R1+0x20], R34 ;  /* 0x0000202201007387 */ /* 0x000fe80000100800 */
[----:B------:R2:W-:Y:S04]  /*14090*/  STL [R1+0x1c], R35 ;  /* 0x00001c2301007387 */ /* 0x0005e80000100800 */
[----:B------:R-:W4:Y:S04]  /*140a0*/  LDL.LU R65, [R1+0x7c] ;  /* 0x00007c0001417983 */ /* 0x000f280000300800 */
[----:B-1----:R-:W5:Y:S04]  /*140b0*/  LDL.LU R64, [R1+0x80] ;  /* 0x0000800001407983 */ /* 0x002f680000300800 */
[----:B------:R1:W-:Y:S02]  /*140c0*/  LDGSTS.E [R30+0xa200], [R28.64], P2 ;  /* 0x0a2000001c1e7fae */ /* 0x0003e40009121848 */
[----:B-1----:R-:W-:-:S02]  /*140d0*/  IMAD.MOV.U32 R28, RZ, RZ, R34 ;  /* 0x000000ffff1c7224 */ /* 0x002fc400078e0022 */
[----:B------:R-:W-:Y:S02]  /*140e0*/  IMAD.MOV.U32 R29, RZ, RZ, R35 ;  /* 0x000000ffff1d7224 */ /* 0x000fe400078e0023 */
[----:B--2---:R-:W2:Y:S04]  /*140f0*/  LDL.LU R35, [R1+0x9c] ;  /* 0x00009c0001237983 */ /* 0x004ea80000300800 */
[----:B------:R-:W2:Y:S04]  /*14100*/  LDL.LU R34, [R1+0xa0] ;  /* 0x0000a00001227983 */ /* 0x000ea80000300800 */
[----:B------:R1:W-:Y:S01]  /*14110*/  LDGSTS.E [R30+0xaa00], [R28.64], P1 ;  /* 0x0aa000001c1e7fae */ /* 0x0003e20008921848 */
[----:B------:R-:W-:-:S02]  /*14120*/  ISETP.GT.AND P1, PT, R3, 0x59, PT ;  /* 0x000000590300780c */ /* 0x000fc40003f24270 */
[-C--:B------:R-:W-:Y:S02]  /*14130*/  IADD3 R66, P3, R66, R27.reuse, RZ ;  /* 0x0000001b42427210 */ /* 0x080fe40007f7e0ff */
[----:B-1----:R-:W-:Y:S02]  /*14140*/  SEL R28, RZ, 0x4, !P1 ;  /* 0x00000004ff1c7807 */ /* 0x002fe40004800000 */
[----:B------:R-:W-:Y:S02]  /*14150*/  ISETP.GT.AND P1, PT, R3, 0x5d, PT ;  /* 0x0000005d0300780c */ /* 0x000fe40003f24270 */
[----:B------:R-:W-:Y:S02]  /*14160*/  SEL R28, R28, RZ, !P0 ;  /* 0x000000ff1c1c7207 */ /* 0x000fe40004000000 */
[----:B------:R-:W-:Y:S02]  /*14170*/  IADD3 R32, P4, R32, R27, RZ ;  /* 0x0000001b20207210 */ /* 0x000fe40007f9e0ff */
[----:B------:R-:W-:-:S02]  /*14180*/  ISETP.NE.U32.AND P2, PT, R28, RZ, PT ;  /* 0x000000ff1c00720c */ /* 0x000fc40003f45070 */
[----:B------:R-:W-:Y:S01]  /*14190*/  SEL R28, RZ, 0x4, !P1 ;  /* 0x00000004ff1c7807 */ /* 0x000fe20004800000 */
[----:B------:R-:W-:-:S03]  /*141a0*/  IMAD.X R67, R67, 0x1, R26, P3 ;  /* 0x0000000143437824 */ /* 0x000fc600018e061a */
[----:B------:R-:W-:Y:S01]  /*141b0*/  SEL R28, R28, RZ, !P0 ;  /* 0x000000ff1c1c7207 */ /* 0x000fe20004000000 */
[----:B---3--:R-:W-:Y:S01]  /*141c0*/  IMAD.X R33, R33, 0x1, R26, P4 ;  /* 0x0000000121217824 */ /* 0x008fe200020e061a */
[----:B------:R-:W-:Y:S01]  /*141d0*/  STL [R1+0x40], R66 ;  /* 0x0000404201007387 */ /* 0x000fe20000100800 */
[----:B------:R-:W-:Y:S01]  /*141e0*/  IMAD.MOV.U32 R29, RZ, RZ, R67 ;  /* 0x000000ffff1d7224 */ /* 0x000fe200078e0043 */
[----:B------:R-:W-:Y:S01]  /*141f0*/  ISETP.NE.U32.AND P1, PT, R28, RZ, PT ;  /* 0x000000ff1c00720c */ /* 0x000fe20003f25070 */
[----:B------:R-:W-:Y:S01]  /*14200*/  IMAD.MOV.U32 R28, RZ, RZ, R66 ;  /* 0x000000ffff1c7224 */ /* 0x000fe200078e0042 */
[----:B------:R1:W-:Y:S04]  /*14210*/  STL [R1+0x3c], R67 ;  /* 0x00003c4301007387 */ /* 0x0003e80000100800 */
[----:B------:R-:W-:Y:S04]  /*14220*/  STL [R1+0x60], R32 ;  /* 0x0000602001007387 */ /* 0x000fe80000100800 */
[----:B------:R3:W-:Y:S04]  /*14230*/  STL [R1+0x5c], R33 ;  /* 0x00005c2101007387 */ /* 0x0007e80000100800 */
[----:B-1----:R-:W2:Y:S04]  /*14240*/  LDL.LU R67, [R1+0xbc] ;  /* 0x0000bc0001437983 */ /* 0x002ea80000300800 */
[----:B------:R-:W2:Y:S04]  /*14250*/  LDL.LU R66, [R1+0xc0] ;  /* 0x0000c00001427983 */ /* 0x000ea80000300800 */
[----:B------:R1:W-:Y:S02]  /*14260*/  LDGSTS.E [R30+0xb200], [R28.64], P2 ;  /* 0x0b2000001c1e7fae */ /* 0x0003e40009121848 */
[----:B-1----:R-:W-:-:S02]  /*14270*/  IMAD.MOV.U32 R29, RZ, RZ, R33 ;  /* 0x000000ffff1d7224 */ /* 0x002fc400078e0021 */
[----:B------:R-:W-:Y:S01]  /*14280*/  IMAD.MOV.U32 R28, RZ, RZ, R32 ;  /* 0x000000ffff1c7224 */ /* 0x000fe200078e0020 */
        /* <DEDUP_REMOVED lines=11> */
[----:B-----5:R-:W-:-:S05]  /*14340*/  IADD3 R64, P3, R64, R27, RZ ;  /* 0x0000001b40407210 */ /* 0x020fca0007f7e0ff */
[----:B----4-:R-:W-:Y:S02]  /*14350*/  IMAD.X R65, R65, 0x1, R26, P3 ;  /* 0x0000000141417824 */ /* 0x010fe400018e061a */
[----:B------:R-:W-:Y:S02]  /*14360*/  IMAD.MOV.U32 R28, RZ, RZ, R64 ;  /* 0x000000ffff1c7224 */ /* 0x000fe400078e0040 */
[----:B------:R-:W-:Y:S01]  /*14370*/  IMAD.MOV.U32 R29, RZ, RZ, R65 ;  /* 0x000000ffff1d7224 */ /* 0x000fe200078e0041 */
[----:B------:R-:W-:Y:S04]  /*14380*/  STL [R1+0x80], R64 ;  /* 0x0000804001007387 */ /* 0x000fe80000100800 */
[----:B------:R1:W-:Y:S04]  /*14390*/  STL [R1+0x7c], R65 ;  /* 0x00007c4101007387 */ /* 0x0003e80000100800 */
[----:B------:R4:W-:Y:S01]  /*143a0*/  LDGSTS.E [R30+0xc200], [R28.64], P2 ;  /* 0x0c2000001c1e7fae */ /* 0x0009e20009121848 */
[----:B--2---:R-:W-:-:S05]  /*143b0*/  IADD3 R34, P4, R34, R27, RZ ;  /* 0x0000001b22227210 */ /* 0x004fca0007f9e0ff */
[----:B------:R-:W-:Y:S01]  /*143c0*/  IMAD.X R35, R35, 0x1, R26, P4 ;  /* 0x0000000123237824 */ /* 0x000fe200020e061a */
[----:B------:R-:W-:Y:S01]  /*143d0*/  STL [R1+0xa0], R34 ;  /* 0x0000a02201007387 */ /* 0x000fe20000100800 */
[----:B----4-:R-:W-:Y:S02]  /*143e0*/  IMAD.MOV.U32 R28, RZ, RZ, R34 ;  /* 0x000000ffff1c7224 */ /* 0x010fe400078e0022 */
[----:B------:R-:W-:Y:S01]  /*143f0*/  IMAD.MOV.U32 R29, RZ, RZ, R35 ;  /* 0x000000ffff1d7224 */ /* 0x000fe200078e0023 */
[----:B------:R2:W-:Y:S04]  /*14400*/  STL [R1+0x9c], R35 ;  /* 0x00009c2301007387 */ /* 0x0005e80000100800 */
[----:B-1----:R-:W4:Y:S04]  /*14410*/  LDL.LU R65, [R1+0xfc] ;  /* 0x0000fc0001417983 */ /* 0x002f280000300800 */
[----:B------:R-:W5:Y:S04]  /*14420*/  LDL.LU R64, [R1+0x100] ;  /* 0x0001000001407983 */ /* 0x000f680000300800 */
        /* <DEDUP_REMOVED lines=8> */
[----:B------:R-:W-:Y:S02]  /*144b0*/  SEL R28, RZ, 0x4, !P1 ;  /* 0x00000004ff1c7807 */ /* 0x000fe40004800000 */
[----:B------:R-:W-:Y:S02]  /*144c0*/  IADD3 R66, P3, R66, R27, RZ ;  /* 0x0000001b42427210 */ /* 0x000fe40007f7e0ff */
[----:B------:R-:W-:-:S03]  /*144d0*/  SEL R28, R28, RZ, !P0 ;  /* 0x000000ff1c1c7207 */ /* 0x000fc60004000000 */
[----:B------:R-:W-:Y:S01]  /*144e0*/  IMAD.X R67, R67, 0x1, R26, P3 ;  /* 0x0000000143437824 */ /* 0x000fe200018e061a */
[----:B------:R-:W-:Y:S01]  /*144f0*/  ISETP.NE.U32.AND P1, PT, R28, RZ, PT ;  /* 0x000000ff1c00720c */ /* 0x000fe20003f25070 */
[----:B------:R-:W-:Y:S02]  /*14500*/  IMAD.MOV.U32 R28, RZ, RZ, R66 ;  /* 0x000000ffff1c7224 */ /* 0x000fe400078e0042 */
[----:B------:R-:W-:Y:S01]  /*14510*/  IMAD.MOV.U32 R29, RZ, RZ, R67 ;  /* 0x000000ffff1d7224 */ /* 0x000fe200078e0043 */
[----:B------:R-:W-:Y:S01]  /*14520*/  STL [R1+0xc0], R66 ;  /* 0x0000c04201007387 */ /* 0x000fe20000100800 */
[----:B---3--:R-:W-:-:S03]  /*14530*/  IADD3 R32, P4, R32, R27, RZ ;  /* 0x0000001b20207210 */ /* 0x008fc60007f9e0ff */
[----:B------:R1:W-:Y:S02]  /*14540*/  STL [R1+0xbc], R67 ;  /* 0x0000bc4301007387 */ /* 0x0003e40000100800 */
[----:B------:R-:W-:Y:S02]  /*14550*/  IMAD.X R33, R33, 0x1, R26, P4 ;  /* 0x0000000121217824 */ /* 0x000fe400020e061a */
[----:B------:R3:W-:Y:S04]  /*14560*/  STL [R1+0xe0], R32 ;  /* 0x0000e02001007387 */ /* 0x0007e80000100800 */
[----:B------:R3:W-:Y:S04]  /*14570*/  LDGSTS.E [R30+0xd200], [R28.64], P2 ;  /* 0x0d2000001c1e7fae */ /* 0x0007e80009121848 */
[----:B------:R3:W-:Y:S04]  /*14580*/  STL [R1+0xdc], R33 ;  /* 0x0000dc2101007387 */ /* 0x0007e80000100800 */
[----:B-1----:R-:W2:Y:S01]  /*14590*/  LDL.LU R67, [R1+0x13c] ;  /* 0x00013c0001437983 */ /* 0x002ea20000300800 */
[----:B---3--:R-:W-:-:S03]  /*145a0*/  IMAD.MOV.U32 R28, RZ, RZ, R32 ;  /* 0x000000ffff1c7224 */ /* 0x008fc600078e0020 */
[----:B------:R-:W3:Y:S01]  /*145b0*/  LDL.LU R32, [R1+0x140] ;  /* 0x0001400001207983 */ /* 0x000ee20000300800 */
[----:B------:R-:W-:-:S03]  /*145c0*/  IMAD.MOV.U32 R29, RZ, RZ, R33 ;  /* 0x000000ffff1d7224 */ /* 0x000fc600078e0021 */
[----:B------:R-:W3:Y:S04]  /*145d0*/  LDL.LU R66, [R1+0x15c] ;  /* 0x00015c0001427983 */ /* 0x000ee80000300800 */
        /* <DEDUP_REMOVED lines=11> */
[----:B----4-:R-:W-:Y:S01]  /*14690*/  IMAD.X R65, R65, 0x1, R26, P3 ;  /* 0x0000000141417824 */ /* 0x010fe200018e061a */
[----:B--2---:R-:W-:Y:S01]  /*146a0*/  IADD3 R34, P4, R34, R27, RZ ;  /* 0x0000001b22227210 */ /* 0x004fe20007f9e0ff */
        /* <DEDUP_REMOVED lines=9> */
[----:B------:R-:W5:Y:S01]  /*14740*/  LDL.LU R64, [R1+0x3bc] ;  /* 0x0003bc0001407983 */ /* 0x000f620000300800 */
[----:B-1----:R-:W-:-:S02]  /*14750*/  IMAD.MOV.U32 R28, RZ, RZ, R34 ;  /* 0x000000ffff1c7224 */ /* 0x002fc400078e0022 */
[----:B------:R-:W-:Y:S02]  /*14760*/  IMAD.MOV.U32 R29, RZ, RZ, R35 ;  /* 0x000000ffff1d7224 */ /* 0x000fe400078e0023 */
        /* <DEDUP_REMOVED lines=9> */
[----:B---3--:R-:W-:Y:S02]  /*14800*/  IADD3 R32, P3, R32, R27, RZ ;  /* 0x0000001b20207210 */ /* 0x008fe40007f7e0ff */
[----:B------:R-:W-:-:S03]  /*14810*/  SEL R28, R28, RZ, !P0 ;  /* 0x000000ff1c1c7207 */ /* 0x000fc60004000000 */
[----:B------:R-:W-:Y:S01]  /*14820*/  IMAD.X R67, R67, 0x1, R26, P3 ;  /* 0x0000000143437824 */ /* 0x000fe200018e061a */
[----:B------:R-:W-:Y:S01]  /*14830*/  IADD3 R33, P4, R33, R27, RZ ;  /* 0x0000001b21217210 */ /* 0x000fe20007f9e0ff */
[----:B------:R1:W-:Y:S01]  /*14840*/  STL [R1+0x140], R32 ;  /* 0x0001402001007387 */ /* 0x0003e20000100800 */
[----:B------:R-:W-:Y:S01]  /*14850*/  ISETP.NE.U32.AND P1, PT, R28, RZ, PT ;  /* 0x000000ff1c00720c */ /* 0x000fe20003f25070 */
[----:B------:R-:W-:Y:S02]  /*14860*/  IMAD.MOV.U32 R28, RZ, RZ, R32 ;  /* 0x000000ffff1c7224 */ /* 0x000fe400078e0020 */
[----:B------:R-:W-:Y:S01]  /*14870*/  STL [R1+0x13c], R67 ;  /* 0x00013c4301007387 */ /* 0x000fe20000100800 */
[----:B------:R-:W-:Y:S02]  /*14880*/  IMAD.MOV.U32 R29, RZ, RZ, R67 ;  /* 0x000000ffff1d7224 */ /* 0x000fe400078e0043 */
[----:B------:R-:W-:Y:S01]  /*14890*/  IMAD.X R66, R66, 0x1, R26, P4 ;  /* 0x0000000142427824 */ /* 0x000fe200020e061a */
[----:B------:R3:W-:Y:S04]  /*148a0*/  STL [R1+0x160], R33 ;  /* 0x0001602101007387 */ /* 0x0007e80000100800 */
[----:B-1----:R-:W2:Y:S04]  /*148b0*/  LDL.LU R32, [R1+0x380] ;  /* 0x0003800001207983 */ /* 0x002ea80000300800 */
[----:B------:R1:W-:Y:S04]  /*148c0*/  LDGSTS.E [R30+0xf200], [R28.64], P2 ;  /* 0x0f2000001c1e7fae */ /* 0x0003e80009121848 */
[----:B------:R-:W-:Y:S01]  /*148d0*/  STL [R1+0x15c], R66 ;  /* 0x00015c4201007387 */ /* 0x000fe20000100800 */
[----:B-1----:R-:W-:-:S03]  /*148e0*/  IMAD.MOV.U32 R28, RZ, RZ, R33 ;  /* 0x000000ffff1c7224 */ /* 0x002fc600078e0021 */
[----:B---3--:R-:W3:Y:S01]  /*148f0*/  LDL.LU R33, [R1+0x37c] ;  /* 0x00037c0001217983 */ /* 0x008ee20000300800 */
[----:B------:R-:W-:-:S05]  /*14900*/  IMAD.MOV.U32 R29, RZ, RZ, R66 ;  /* 0x000000ffff1d7224 */ /* 0x000fca00078e0042 */
[----:B------:R1:W-:Y:S01]  /*14910*/  LDGSTS.E [R30+0xfa00], [R28.64], P1 ;  /* 0x0fa000001c1e7fae */ /* 0x0003e20008921848 */
[C---:B------:R-:W-:Y:S02]  /*14920*/  ISETP.GT.AND P1, PT, R3.reuse, 0x2, PT ;  /* 0x000000020300780c */ /* 0x040fe40003f24270 */
[----:B------:R-:W-:Y:S02]  /*14930*/  ISETP.GT.AND P2, PT, R3, 0x6, PT ;  /* 0x000000060300780c */ /* 0x000fe40003f44270 */
[----:B-1----:R-:W-:Y:S02]  /*14940*/  SEL R29, RZ, 0x4, !P1 ;  /* 0x00000004ff1d7807 */ /* 0x002fe40004800000 */
[----:B------:R-:W-:Y:S02]  /*14950*/  SEL R28, RZ, 0x4, !P2 ;  /* 0x00000004ff1c7807 */ /* 0x000fe40005000000 */
[----:B------:R-:W-:Y:S02]  /*14960*/  SEL R29, R29, RZ, !P0 ;  /* 0x000000ff1d1d7207 */ /* 0x000fe40004000000 */
[----:B------:R-:W-:-:S02]  /*14970*/  SEL R28, R28, RZ, !P0 ;  /* 0x000000ff1c1c7207 */ /* 0x000fc40004000000 */
[----:B------:R-:W-:Y:S01]  /*14980*/  ISETP.NE.U32.AND P1, PT, R29, RZ, PT ;  /* 0x000000ff1d00720c */ /* 0x000fe20003f25070 */
[----:B------:R-:W-:Y:S01]  /*14990*/  IMAD.U32 R30, RZ, RZ, UR5 ;  /* 0x00000005ff1e7e24 */ /* 0x000fe2000f8e00ff */
[----:B------:R-:W-:Y:S02]  /*149a0*/  LOP3.LUT R67, R2, 0x40, RZ, 0x3c, !PT ;  /* 0x0000004002437812 */ /* 0x000fe400078e3cff */
[----:B------:R-:W-:-:S03]  /*149b0*/  ISETP.NE.U32.AND P2, PT, R28, RZ, PT ;  /* 0x000000ff1c00720c */ /* 0x000fc60003f45070 */
[----:B------:R-:W-:Y:S01]  /*149c0*/  IMAD R30, R30, 0x10000, R67 ;  /* 0x000100001e1e7824 */ /* 0x000fe200078e0243 */
[----:B-----5:R-:W-:-:S05]  /*149d0*/  IADD3 R64, P3, R64, R27, RZ ;  /* 0x0000001b40407210 */ /* 0x020fca0007f7e0ff */
[----:B----4-:R-:W-:Y:S02]  /*149e0*/  IMAD.X R65, R65, 0x1, R26, P3 ;  /* 0x0000000141417824 */ /* 0x010fe400018e061a */
[----:B------:R-:W-:Y:S02]  /*149f0*/  IMAD.MOV.U32 R28, RZ, RZ, R64 ;  /* 0x000000ffff1c7224 */ /* 0x000fe400078e0040 */
[----:B------:R-:W-:-:S05]  /*14a00*/  IMAD.MOV.U32 R29, RZ, RZ, R65 ;  /* 0x000000ffff1d7224 */ /* 0x000fca00078e0041 */
[----:B------:R1:W-:Y:S01]  /*14a10*/  LDGSTS.E [R30+0x400], [R28.64], P1 ;  /* 0x004000001c1e7fae */ /* 0x0003e20008921848 */
[----:B--2---:R-:W-:-:S05]  /*14a20*/  IADD3 R34, P4, R34, R27, RZ ;  /* 0x0000001b22227210 */ /* 0x004fca0007f9e0ff */
        /* <DEDUP_REMOVED lines=10> */
[----:B------:R-:W-:Y:S01]  /*14ad0*/  SEL R28, R28, RZ, !P0 ;  /* 0x000000ff1c1c7207 */ /* 0x000fe20004000000 */
[----:B------:R-:W-:Y:S01]  /*14ae0*/  STL [R1+0x3bc], R64 ;  /* 0x0003bc4001007387 */ /* 0x000fe20000100800 */
[-C--:B------:R-:W-:Y:S02]  /*14af0*/  IADD3 R9, P4, R9, R27.reuse, RZ ;  /* 0x0000001b09097210 */ /* 0x080fe40007f9e0ff */
[----:B------:R-:W-:Y:S01]  /*14b00*/  IADD3 R32, P3, R32, R27, RZ ;  /* 0x0000001b20207210 */ /* 0x000fe20007f7e0ff */
[----:B------:R-:W-:Y:S01]  /*14b10*/  STL [R1+0x3a0], R34 ;  /* 0x0003a02201007387 */ /* 0x000fe20000100800 */
[----:B------:R-:W-:Y:S01]  /*14b20*/  ISETP.NE.U32.AND P1, PT, R28, RZ, PT ;  /* 0x000000ff1c00720c */ /* 0x000fe20003f25070 */
[----:B------:R-:W-:Y:S02]  /*14b30*/  IMAD.X R10, R10, 0x1, R26, P4 ;  /* 0x000000010a0a7824 */ /* 0x000fe400020e061a */
[----:B------:R-:W-:Y:S01]  /*14b40*/  STL [R1+0x3b8], R65 ;  /* 0x0003b84101007387 */ /* 0x000fe20000100800 */
[----:B------:R-:W-:-:S03]  /*14b50*/  IMAD.MOV.U32 R28, RZ, RZ, R32 ;  /* 0x000000ffff1c7224 */ /* 0x000fc600078e0020 */
[----:B------:R1:W-:Y:S01]  /*14b60*/  STL [R1+0x39c], R35 ;  /* 0x00039c2301007387 */ /* 0x0003e20000100800 */
[----:B---3--:R-:W-:-:S03]  /*14b70*/  IMAD.X R33, R33, 0x1, R26, P3 ;  /* 0x0000000121217824 */ /* 0x008fc600018e061a */
[----:B------:R-:W-:Y:S01]  /*14b80*/  STL [R1+0x380], R32 ;  /* 0x0003802001007387 */ /* 0x000fe20000100800 */
[----:B------:R-:W-:-:S03]  /*14b90*/  IMAD.MOV.U32 R29, RZ, RZ, R33 ;  /* 0x000000ffff1d7224 */ /* 0x000fc600078e0021 */
[----:B------:R2:W-:Y:S04]  /*14ba0*/  STL [R1+0x37c], R33 ;  /* 0x00037c2101007387 */ /* 0x0005e80000100800 */
[----:B------:R-:W3:Y:S04]  /*14bb0*/  LDL.LU R76, [R1+0x4] ;  /* 0x00000400014c7983 */ /* 0x000ee80000300800 */
[----:B-1----:R-:W4:Y:S04]  /*14bc0*/  LDL.LU R35, [R1+0x8] ;  /* 0x0000080001237983 */ /* 0x002f280000300800 */
[----:B------:R1:W-:Y:S04]  /*14bd0*/  LDGSTS.E [R30+0x1400], [R28.64], P2 ;  /* 0x014000001c1e7fae */ /* 0x0003e80009121848 */
[----:B------:R-:W5:Y:S04]  /*14be0*/  LDL.LU R34, [R1+0x24] ;  /* 0x0000240001227983 */ /* 0x000f680000300800 */
[----:B--2---:R-:W2:Y:S01]  /*14bf0*/  LDL.LU R33, [R1+0x28] ;  /* 0x0000280001217983 */ /* 0x004ea20000300800 */
        /* <DEDUP_REMOVED lines=10> */
[----:B------:R-:W2:Y:S01]  /*14ca0*/  LDL.LU R64, [R1+0x64] ;  /* 0x0000640001407983 */ /* 0x000ea20000300800 */
        /* <DEDUP_REMOVED lines=140> */
[----:B------:R-:W-:Y:S02]  /*15570*/  ISETP.GT.AND P1, PT, R3, 0x52, PT ;  /* 0x000000520300780c */ /* 0x000fe40003f24270 */
[----:B----4-:R-:W-:Y:S02]  /*15580*/  IADD3 R35, P3, R35, R27, RZ ;  /* 0x0000001b23237210 */ /* 0x010fe40007f7e0ff */
[----:B-1----:R-:W-:Y:S02]  /*15590*/  SEL R28, RZ, 0x4, !P1 ;  /* 0x00000004ff1c7807 */ /* 0x002fe40004800000 */
[----:B------:R-:W-:Y:S02]  /*155a0*/  ISETP.GT.AND P1, PT, R3, 0x56, PT ;  /* 0x000000560300780c */ /* 0x000fe40003f24270 */
[----:B------:R-:W-:-:S04]  /*155b0*/  SEL R28, R28, RZ, !P0 ;  /* 0x000000ff1c1c7207 */ /* 0x000fc80004000000 */
[----:B------:R-:W-:Y:S02]  /*155c0*/  ISETP.NE.U32.AND P2, PT, R28, RZ, PT ;  /* 0x000000ff1c00720c */ /* 0x000fe40003f45070 */
[----:B------:R-:W-:Y:S02]  /*155d0*/  SEL R28, RZ, 0x4, !P1 ;  /* 0x00000004ff1c7807 */ /* 0x000fe40004800000 */
[----:B--2---:R-:W-:Y:S01]  /*155e0*/  IADD3 R33, P4, R33, R27, RZ ;  /* 0x0000001b21217210 */ /* 0x004fe20007f9e0ff */
[--C-:B---3--:R-:W-:Y:S01]  /*155f0*/  IMAD.X R76, R76, 0x1, R26.reuse, P3 ;  /* 0x000000014c4c7824 */ /* 0x108fe200018e061a */
[----:B------:R-:W-:Y:S01]  /*15600*/  SEL R28, R28, RZ, !P0 ;  /* 0x000000ff1c1c7207 */ /* 0x000fe20004000000 */
[----:B------:R-:W-:Y:S02]  /*15610*/  STL [R1+0x8], R35 ;  /* 0x0000082301007387 */ /* 0x000fe40000100800 */
[----:B-----5:R-:W-:Y:S01]  /*15620*/  IMAD.X R34, R34, 0x1, R26, P4 ;  /* 0x0000000122227824 */ /* 0x020fe200020e061a */
[----:B------:R-:W-:Y:S01]  /*15630*/  ISETP.NE.U32.AND P1, PT, R28, RZ, PT ;  /* 0x000000ff1c00720c */ /* 0x000fe20003f25070 */
[----:B------:R1:W-:Y:S01]  /*15640*/  STL [R1+0x4], R76 ;  /* 0x0000044c01007387 */ /* 0x0003e20000100800 */
[----:B------:R-:W-:-:S02]  /*15650*/  IMAD.MOV.U32 R28, RZ, RZ, R35 ;  /* 0x000000ffff1c7224 */ /* 0x000fc400078e0023 */
[----:B------:R-:W-:Y:S01]  /*15660*/  IMAD.MOV.U32 R29, RZ, RZ, R76 ;  /* 0x000000ffff1d7224 */ /* 0x000fe200078e004c */
[----:B------:R-:W-:Y:S04]  /*15670*/  STL [R1+0x28], R33 ;  /* 0x0000282101007387 */ /* 0x000fe80000100800 */
[----:B------:R2:W-:Y:S04]  /*15680*/  STL [R1+0x24], R34 ;  /* 0x0000242201007387 */ /* 0x0005e80000100800 */
[----:B-1----:R-:W3:Y:S04]  /*15690*/  LDL.LU R76, [R1+0x84] ;  /* 0x00008400014c7983 */ /* 0x002ee80000300800 */
[----:B------:R-:W4:Y:S04]  /*156a0*/  LDL.LU R35, [R1+0x88] ;  /* 0x0000880001237983 */ /* 0x000f280000300800 */
[----:B------:R1:W-:Y:S02]  /*156b0*/  LDGSTS.E [R30+0xa400], [R28.64], P2 ;  /* 0x0a4000001c1e7fae */ /* 0x0003e40009121848 */
[----:B-1----:R-:W-:-:S02]  /*156c0*/  IMAD.MOV.U32 R28, RZ, RZ, R33 ;  /* 0x000000ffff1c7224 */ /* 0x002fc400078e0021 */
[----:B------:R-:W-:Y:S02]  /*156d0*/  IMAD.MOV.U32 R29, RZ, RZ, R34 ;  /* 0x000000ffff1d7224 */ /* 0x000fe400078e0022 */
[----:B--2---:R-:W2:Y:S04]  /*156e0*/  LDL.LU R34, [R1+0xa4] ;  /* 0x0000a40001227983 */ /* 0x004ea80000300800 */
[----:B------:R-:W5:Y:S04]  /*156f0*/  LDL.LU R33, [R1+0xa8] ;  /* 0x0000a80001217983 */ /* 0x000f680000300800 */
        /* <DEDUP_REMOVED lines=24> */
[----:B------:R-:W2:Y:S04]  /*15880*/  LDL.LU R64, [R1+0xe4] ;  /* 0x0000e40001407983 */ /* 0x000ea80000300800 */
        /* <DEDUP_REMOVED lines=15> */
[----:B------:R-:W-:Y:S04]  /*15980*/  STL [R1+0x84], R76 ;  /* 0x0000844c01007387 */ /* 0x000fe80000100800 */
[----:B------:R1:W-:Y:S01]  /*15990*/  LDGSTS.E [R30+0xc400], [R28.64], P2 ;  /* 0x0c4000001c1e7fae */ /* 0x0003e20009121848 */
[----:B-----5:R-:W-:-:S05]  /*159a0*/  IADD3 R33, P4, R33, R27, RZ ;  /* 0x0000001b21217210 */ /* 0x020fca0007f9e0ff */
[----:B--2---:R-:W-:Y:S01]  /*159b0*/  IMAD.X R34, R34, 0x1, R26, P4 ;  /* 0x0000000122227824 */ /* 0x004fe200020e061a */
[----:B------:R-:W-:Y:S01]  /*159c0*/  STL [R1+0xa8], R33 ;  /* 0x0000a82101007387 */ /* 0x000fe20000100800 */
[----:B-1----:R-:W-:Y:S02]  /*159d0*/  IMAD.MOV.U32 R28, RZ, RZ, R33 ;  /* 0x000000ffff1c7224 */ /* 0x002fe400078e0021 */
[----:B------:R-:W-:Y:S01]  /*159e0*/  IMAD.MOV.U32 R29, RZ, RZ, R34 ;  /* 0x000000ffff1d7224 */ /* 0x000fe200078e0022 */
[----:B------:R1:W-:Y:S04]  /*159f0*/  STL [R1+0xa4], R34 ;  /* 0x0000a42201007387 */ /* 0x0003e80000100800 */
[----:B------:R2:W-:Y:S01]  /*15a00*/  LDGSTS.E [R30+0xcc00], [R28.64], P1 ;  /* 0x0cc000001c1e7fae */ /* 0x0005e20008921848 */
[----:B------:R-:W-:-:S03]  /*15a10*/  ISETP.GT.AND P1, PT, R3, 0x6a, PT ;  /* 0x0000006a0300780c */ /* 0x000fc60003f24270 */
[----:B-1----:R-:W3:Y:S04]  /*15a20*/  LDL.LU R34, [R1+0x104] ;  /* 0x0001040001227983 */ /* 0x002ee80000300800 */
[----:B------:R-:W4:Y:S01]  /*15a30*/  LDL.LU R33, [R1+0x108] ;  /* 0x0001080001217983 */ /* 0x000f220000300800 */
[----:B--2---:R-:W-:-:S03]  /*15a40*/  SEL R28, RZ, 0x4, !P1 ;  /* 0x00000004ff1c7807 */ /* 0x004fc60004800000 */
[----:B------:R-:W2:Y:S04]  /*15a50*/  LDL.LU R76, [R1+0x124] ;  /* 0x00012400014c7983 */ /* 0x000ea80000300800 */
[----:B------:R-:W5:Y:S01]  /*15a60*/  LDL.LU R35, [R1+0x128] ;  /* 0x0001280001237983 */ /* 0x000f620000300800 */
[----:B------:R-:W-:Y:S02]  /*15a70*/  SEL R28, R28, RZ, !P0 ;  /* 0x000000ff1c1c7207 */ /* 0x000fe40004000000 */
[----:B------:R-:W-:Y:S02]  /*15a80*/  ISETP.GT.AND P1, PT, R3, 0x6e, PT ;  /* 0x0000006e0300780c */ /* 0x000fe40003f24270 */
[----:B------:R-:W-:Y:S02]  /*15a90*/  ISETP.NE.U32.AND P2, PT, R28, RZ, PT ;  /* 0x000000ff1c00720c */ /* 0x000fe40003f45070 */
[----:B------:R-:W-:-:S04]  /*15aa0*/  SEL R28, RZ, 0x4, !P1 ;  /* 0x00000004ff1c7807 */ /* 0x000fc80004800000 */
[----:B------:R-:W-:Y:S02]  /*15ab0*/  SEL R28, R28, RZ, !P0 ;  /* 0x000000ff1c1c7207 */ /* 0x000fe40004000000 */
[----:B------:R-:W-:Y:S02]  /*15ac0*/  IADD3 R65, P3, R65, R27, RZ ;  /* 0x0000001b41417210 */ /* 0x000fe40007f7e0ff */
[----:B------:R-:W-:-:S03]  /*15ad0*/  ISETP.NE.U32.AND P1, PT, R28, RZ, PT ;  /* 0x000000ff1c00720c */ /* 0x000fc60003f25070 */
[----:B------:R-:W-:Y:S02]  /*15ae0*/  IMAD.X R66, R66, 0x1, R26, P3 ;  /* 0x0000000142427824 */ /* 0x000fe400018e061a */
[----:B------:R-:W-:Y:S02]  /*15af0*/  IMAD.MOV.U32 R28, RZ, RZ, R65 ;  /* 0x000000ffff1c7224 */ /* 0x000fe400078e0041 */
[----:B------:R-:W-:Y:S01]  /*15b00*/  IMAD.MOV.U32 R29, RZ, RZ, R66 ;  /* 0x000000ffff1d7224 */ /* 0x000fe200078e0042 */
[----:B------:R-:W-:Y:S04]  /*15b10*/  STL [R1+0xc8], R65 ;  /* 0x0000c84101007387 */ /* 0x000fe80000100800 */
[----:B------:R1:W-:Y:S04]  /*15b20*/  STL [R1+0xc4], R66 ;  /* 0x0000c44201007387 */ /* 0x0003e80000100800 */
[----:B------:R1:W-:Y:S01]  /*15b30*/  LDGSTS.E [R30+0xd400], [R28.64], P2 ;  /* 0x0d4000001c1e7fae */ /* 0x0003e20009121848 */
[----:B------:R-:W-:-:S05]  /*15b40*/  IADD3 R32, P4, R32, R27, RZ ;  /* 0x0000001b20207210 */ /* 0x000fca0007f9e0ff */
[----:B------:R-:W-:Y:S01]  /*15b50*/  IMAD.X R64, R64, 0x1, R26, P4 ;  /* 0x0000000140407824 */ /* 0x000fe200020e061a */
[----:B------:R1:W-:Y:S02]  /*15b60*/  STL [R1+0xe8], R32 ;  /* 0x0000e82001007387 */ /* 0x0003e40000100800 */
[----:B-1----:R-:W-:Y:S02]  /*15b70*/  IMAD.MOV.U32 R28, RZ, RZ, R32 ;  /* 0x000000ffff1c7224 */ /* 0x002fe400078e0020 */
[----:B------:R1:W-:Y:S04]  /*15b80*/  STL [R1+0xe4], R64 ;  /* 0x0000e44001007387 */ /* 0x0003e80000100800 */
[----:B------:R-:W2:Y:S04]  /*15b90*/  LDL.LU R66, [R1+0x144] ;  /* 0x0001440001427983 */ /* 0x000ea80000300800 */
[----:B------:R-:W2:Y:S01]  /*15ba0*/  LDL.LU R32, [R1+0x148] ;  /* 0x0001480001207983 */ /* 0x000ea20000300800 */
[----:B------:R-:W-:-:S03]  /*15bb0*/  IMAD.MOV.U32 R29, RZ, RZ, R64 ;  /* 0x000000ffff1d7224 */ /* 0x000fc600078e0040 */
[----:B------:R-:W2:Y:S04]  /*15bc0*/  LDL.LU R65, [R1+0x164] ;  /* 0x0001640001417983 */ /* 0x000ea80000300800 */
[----:B-1----:R-:W2:Y:S04]  /*15bd0*/  LDL.LU R64, [R1+0x168] ;  /* 0x0001680001407983 */ /* 0x002ea80000300800 */
        /* <DEDUP_REMOVED lines=10> */
[----:B---3--:R-:W-:Y:S01]  /*15c80*/  IMAD.X R34, R34, 0x1, R26, P3 ;  /* 0x0000000122227824 */ /* 0x008fe200018e061a */
[----:B-----5:R-:W-:Y:S01]  /*15c90*/  IADD3 R35, P4, R35, R27, RZ ;  /* 0x0000001b23237210 */ /* 0x020fe20007f9e0ff */
[----:B------:R-:W-:Y:S01]  /*15ca0*/  IMAD.MOV.U32 R28, RZ, RZ, R33 ;  /* 0x000000ffff1c7224 */ /* 0x000fe200078e0021 */
[----:B------:R-:W-:Y:S01]  /*15cb0*/  STL [R1+0x108], R33 ;  /* 0x0001082101007387 */ /* 0x000fe20000100800 */
[----:B------:R-:W-:Y:S02]  /*15cc0*/  IMAD.MOV.U32 R29, RZ, RZ, R34 ;  /* 0x000000ffff1d7224 */ /* 0x000fe400078e0022 */
[----:B--2---:R-:W-:Y:S01]  /*15cd0*/  IMAD.X R76, R76, 0x1, R26, P4 ;  /* 0x000000014c4c7824 */ /* 0x004fe200020e061a */
[----:B------:R1:W-:Y:S04]  /*15ce0*/  STL [R1+0x104], R34 ;  /* 0x0001042201007387 */ /* 0x0003e80000100800 */
[----:B------:R2:W-:Y:S04]  /*15cf0*/  STL [R1+0x128], R35 ;  /* 0x0001282301007387 */ /* 0x0005e80000100800 */
[----:B------:R3:W-:Y:S04]  /*15d00*/  LDGSTS.E [R30+0xe400], [R28.64], P2 ;  /* 0x0e4000001c1e7fae */ /* 0x0007e80009121848 */
[----:B-1----:R-:W4:Y:S04]  /*15d10*/  LDL.LU R34, [R1+0x3c0] ;  /* 0x0003c00001227983 */ /* 0x002f280000300800 */
[----:B------:R-:W-:Y:S01]  /*15d20*/  STL [R1+0x124], R76 ;  /* 0x0001244c01007387 */ /* 0x000fe20000100800 */
[----:B---3--:R-:W-:-:S03]  /*15d30*/  IMAD.MOV.U32 R28, RZ, RZ, R35 ;  /* 0x000000ffff1c7224 */ /* 0x008fc600078e0023 */
[----:B------:R-:W3:Y:S01]  /*15d40*/  LDL.LU R33, [R1+0x3a4] ;  /* 0x0003a40001217983 */ /* 0x000ee20000300800 */
[----:B------:R-:W-:-:S03]  /*15d50*/  IMAD.MOV.U32 R29, RZ, RZ, R76 ;  /* 0x000000ffff1d7224 */ /* 0x000fc600078e004c */
[----:B--2---:R-:W2:Y:S04]  /*15d60*/  LDL.LU R35, [R1+0x388] ;  /* 0x0003880001237983 */ /* 0x004ea80000300800 */
        /* <DEDUP_REMOVED lines=10> */
[----:B------:R-:W-:Y:S01]  /*15e10*/  IADD3 R64, P4, R64, R27, RZ ;  /* 0x0000001b40407210 */ /* 0x000fe20007f9e0ff */
[----:B------:R1:W-:Y:S01]  /*15e20*/  STL [R1+0x148], R32 ;  /* 0x0001482001007387 */ /* 0x0003e20000100800 */
[----:B------:R-:W-:Y:S01]  /*15e30*/  ISETP.NE.U32.AND P1, PT, R28, RZ, PT ;  /* 0x000000ff1c00720c */ /* 0x000fe20003f25070 */
[----:B------:R-:W-:Y:S02]  /*15e40*/  IMAD.MOV.U32 R28, RZ, RZ, R32 ;  /* 0x000000ffff1c7224 */ /* 0x000fe400078e0020 */
[----:B------:R-:W-:Y:S04]  /*15e50*/  STL [R1+0x144], R66 ;  /* 0x0001444201007387 */ /* 0x000fe80000100800 */
[----:B------:R-:W-:Y:S04]  /*15e60*/  STL [R1+0x168], R64 ;  /* 0x0001684001007387 */ /* 0x000fe80000100800 */
[----:B-1----:R-:W5:Y:S01]  /*15e70*/  LDL.LU R32, [R1+0x384] ;  /* 0x0003840001207983 */ /* 0x002f620000300800 */
[----:B------:R-:W-:-:S02]  /*15e80*/  IMAD.MOV.U32 R29, RZ, RZ, R66 ;  /* 0x000000ffff1d7224 */ /* 0x000fc400078e0042 */
[----:B------:R-:W-:-:S03]  /*15e90*/  IMAD.X R65, R65, 0x1, R26, P4 ;  /* 0x0000000141417824 */ /* 0x000fc600020e061a */
[----:B------:R1:W-:Y:S02]  /*15ea0*/  LDGSTS.E [R30+0xf400], [R28.64], P2 ;  /* 0x0f4000001c1e7fae */ /* 0x0003e40009121848 */
[----:B-1----:R-:W-:Y:S02]  /*15eb0*/  IMAD.MOV.U32 R28, RZ, RZ, R64 ;  /* 0x000000ffff1c7224 */ /* 0x002fe400078e0040 */
[----:B------:R-:W-:-:S05]  /*15ec0*/  IMAD.MOV.U32 R29, RZ, RZ, R65 ;  /* 0x000000ffff1d7224 */ /* 0x000fca00078e0041 */
[----:B------:R1:W-:Y:S01]  /*15ed0*/  LDGSTS.E [R30+0xfc00], [R28.64], P1 ;  /* 0x0fc000001c1e7fae */ /* 0x0003e20008921848 */
[C---:B------:R-:W-:Y:S02]  /*15ee0*/  ISETP.GT.AND P1, PT, R3.reuse, 0x3, PT ;  /* 0x000000030300780c */ /* 0x040fe40003f24270 */
[----:B------:R-:W-:Y:S02]  /*15ef0*/  ISETP.GT.AND P2, PT, R3, 0x7, PT ;  /* 0x000000070300780c */ /* 0x000fe40003f44270 */
[----:B-1----:R-:W-:Y:S02]  /*15f00*/  SEL R29, RZ, 0x4, !P1 ;  /* 0x00000004ff1d7807 */ /* 0x002fe40004800000 */
[----:B------:R-:W-:Y:S02]  /*15f10*/  SEL R28, RZ, 0x4, !P2 ;  /* 0x00000004ff1c7807 */ /* 0x000fe40005000000 */
[----:B------:R-:W-:Y:S01]  /*15f20*/  SEL R29, R29, RZ, !P0 ;  /* 0x000000ff1d1d7207 */ /* 0x000fe20004000000 */
[----:B------:R-:W-:Y:S01]  /*15f30*/  HMMA.1688.F32.TF32 R60, R128, R78, R60 ;  /* 0x0000004e803c723c */ /* 0x000fe2000008103c */
[----:B------:R-:W-:-:S02]  /*15f40*/  SEL R28, R28, RZ, !P0 ;  /* 0x000000ff1c1c7207 */ /* 0x000fc40004000000 */
[----:B------:R-:W-:Y:S01]  /*15f50*/  ISETP.NE.U32.AND P1, PT, R29, RZ, PT ;  /* 0x000000ff1d00720c */ /* 0x000fe20003f25070 */
[----:B------:R-:W-:-:S04]  /*15f60*/  IMAD.U32 R30, RZ, RZ, UR5 ;  /* 0x00000005ff1e7e24 */ /* 0x000fc8000f8e00ff */
[----:B------:R-:W-:Y:S01]  /*15f70*/  HMMA.1688.F32.TF32 R48, R124, R78, R48 ;  /* 0x0000004e7c30723c */ /* 0x000fe20000081030 */
[----:B------:R-:W-:-:S06]  /*15f80*/  ISETP.NE.U32.AND P2, PT, R28, RZ, PT ;  /* 0x000000ff1c00720c */ /* 0x000fcc0003f45070 */
[----:B------:R-:W-:-:S05]  /*15f90*/  LOP3.LUT R79, R2, 0x60, RZ, 0x3c, !PT ;  /* 0x00000060024f7812 */ /* 0x000fca00078e3cff */
[----:B------:R-:W-:Y:S01]  /*15fa0*/  IMAD R30, R30, 0x10000, R79 ;  /* 0x000100001e1e7824 */ /* 0x000fe200078e024f */
[----:B------:R1:W-:Y:S01]  /*15fb0*/  STL [R1+0x164], R65 ;  /* 0x0001644101007387 */ /* 0x0003e20000100800 */
[----:B----4-:R-:W-:-:S05]  /*15fc0*/  IADD3 R34, P3, R34, R27, RZ ;  /* 0x0000001b22227210 */ /* 0x010fca0007f7e0ff */
[----:B------:R-:W-:Y:S01]  /*15fd0*/  IMAD.MOV.U32 R28, RZ, RZ, R34 ;  /* 0x000000ffff1c7224 */ /* 0x000fe200078e0022 */
[----:B---3--:R-:W-:Y:S01]  /*15fe0*/  IADD3 R33, P4, R33, R27, RZ ;  /* 0x0000001b21217210 */ /* 0x008fe20007f9e0ff */
[----:B--2---:R-:W-:-:S04]  /*15ff0*/  IMAD.X R35, R35, 0x1, R26, P3 ;  /* 0x0000000123237824 */ /* 0x004fc800018e061a */
[----:B------:R-:W-:Y:S02]  /*16000*/  IMAD.X R24, R24, 0x1, R26, P4 ;  /* 0x0000000118187824 */ /* 0x000fe400020e061a */
[----:B------:R-:W-:-:S05]  /*16010*/  IMAD.MOV.U32 R29, RZ, RZ, R35 ;  /* 0x000000ffff1d7224 */ /* 0x000fca00078e0023 */
[----:B------:R2:W-:Y:S01]  /*16020*/  LDGSTS.E [R30+0x600], [R28.64], P1 ;  /* 0x006000001c1e7fae */ /* 0x0005e20008921848 */
[----:B------:R-:W-:Y:S01]  /*16030*/  ISETP.GT.AND P1, PT, R3, 0xb, PT ;  /* 0x0000000b0300780c */ /* 0x000fe20003f24270 */
[----:B--2---:R-:W-:Y:S02]  /*16040*/  IMAD.MOV.U32 R28, RZ, RZ, R33 ;  /* 0x000000ffff1c7224 */ /* 0x004fe400078e0021 */
[----:B------:R-:W-:-:S05]  /*16050*/  IMAD.MOV.U32 R29, RZ, RZ, R24 ;  /* 0x000000ffff1d7224 */ /* 0x000fca00078e0018 */
[----:B------:R2:W-:Y:S02]  /*16060*/  LDGSTS.E [R30+0xe00], [R28.64], P2 ;  /* 0x00e000001c1e7fae */ /* 0x0005e40009121848 */
[----:B--2---:R-:W-:Y:S02]  /*16070*/  SEL R28, RZ, 0x4, !P1 ;  /* 0x00000004ff1c7807 */ /* 0x004fe40004800000 */
[----:B------:R-:W-:Y:S02]  /*16080*/  ISETP.GT.AND P1, PT, R3, 0xf, PT ;  /* 0x0000000f0300780c */ /* 0x000fe40003f24270 */
[----:B------:R-:W-:-:S04]  /*16090*/  SEL R28, R28, RZ, !P0 ;  /* 0x000000ff1c1c7207 */ /* 0x000fc80004000000 */
[----:B------:R-:W-:Y:S02]  /*160a0*/  ISETP.NE.U32.AND P2, PT, R28, RZ, PT ;  /* 0x000000ff1c00720c */ /* 0x000fe40003f45070 */
[----:B------:R-:W-:Y:S02]  /*160b0*/  SEL R28, RZ, 0x4, !P1 ;  /* 0x00000004ff1c7807 */ /* 0x000fe40004800000 */
[-C--:B-----5:R-:W-:Y:S02]  /*160c0*/  IADD3 R32, P3, R32, R27.reuse, RZ ;  /* 0x0000001b20207210 */ /* 0x0a0fe40007f7e0ff */
[----:B------:R-:W-:Y:S02]  /*160d0*/  SEL R28, R28, RZ, !P0 ;  /* 0x000000ff1c1c7207 */ /* 0x000fe40004000000 */
[----:B------:R-:W-:Y:S01]  /*160e0*/  IADD3 R11, P4, R11, R27, RZ ;  /* 0x0000001b0b0b7210 */ /* 0x000fe20007f9e0ff */
[----:B------:R-:W-:Y:S01]  /*160f0*/  IMAD.X R17, R17, 0x1, R26, P3 ;  /* 0x0000000111117824 */ /* 0x000fe200018e061a */
[----:B------:R-:W-:Y:S01]  /*16100*/  ISETP.NE.U32.AND P1, PT, R28, RZ, PT ;  /* 0x000000ff1c00720c */ /* 0x000fe20003f25070 */
[----:B------:R2:W-:Y:S01]  /*16110*/  STL [R1+0x3c0], R34 ;  /* 0x0003c02201007387 */ /* 0x0005e20000100800 */
[----:B------:R-:W-:-:S02]  /*16120*/  IMAD.MOV.U32 R28, RZ, RZ, R32 ;  /* 0x000000ffff1c7224 */ /* 0x000fc400078e0020 */
[----:B------:R-:W-:Y:S01]  /*16130*/  IMAD.MOV.U32 R29, RZ, RZ, R17 ;  /* 0x000000ffff1d7224 */ /* 0x000fe200078e0011 */
[----:B------:R3:W-:Y:S01]  /*16140*/  STL [R1+0x3a4], R33 ;  /* 0x0003a42101007387 */ /* 0x0007e20000100800 */
[----:B------:R-:W-:-:S03]  /*16150*/  IMAD.X R12, R12, 0x1, R26, P4 ;  /* 0x000000010c0c7824 */ /* 0x000fc600020e061a */
[----:B------:R-:W-:Y:S04]  /*16160*/  STL [R1+0x388], R35 ;  /* 0x0003882301007387 */ /* 0x000fe80000100800 */
[----:B------:R4:W-:Y:S04]  /*16170*/  STL [R1+0x384], R32 ;  /* 0x0003842001007387 */ /* 0x0009e80000100800 */
[----:B-1----:R-:W5:Y:S04]  /*16180*/  LDL.LU R65, [R1+0xc] ;  /* 0x00000c0001417983 */ /* 0x002f680000300800 */
[----:B--2---:R-:W2:Y:S04]  /*16190*/  LDL.LU R34, [R1+0x10] ;  /* 0x0000100001227983 */ /* 0x004ea80000300800 */
[----:B------:R1:W-:Y:S04]  /*161a0*/  LDGSTS.E [R30+0x1600], [R28.64], P2 ;  /* 0x016000001c1e7fae */ /* 0x0003e80009121848 */
[----:B---3--:R-:W3:Y:S04]  /*161b0*/  LDL.LU R33, [R1+0x2c] ;  /* 0x00002c0001217983 */ /* 0x008ee80000300800 */
[----:B----4-:R-:W4:Y:S01]  /*161c0*/  LDL.LU R32, [R1+0x30] ;  /* 0x0000300001207983 */ /* 0x010f220000300800 */
        /* <DEDUP_REMOVED lines=9> */
[----:B------:R-:W2:Y:S01]  /*16260*/  LDL.LU R66, [R1+0x50] ;  /* 0x0000500001427983 */ /* 0x000ea20000300800 */
[----:B-1----:R-:W-:Y:S01]  /*16270*/  SEL R28, RZ, 0x4, !P1 ;  /* 0x00000004ff1c7807 */ /* 0x002fe20004800000 */
[----:B------:R-:W-:Y:S01]  /*16280*/  IMAD.MOV.U32 R29, RZ, RZ, R23 ;  /* 0x000000ffff1d7224 */ /* 0x000fe200078e0017 */
[----:B------:R-:W-:Y:S01]  /*16290*/  ISETP.GT.AND P1, PT, R3, 0x17, PT ;  /* 0x000000170300780c */ /* 0x000fe20003f24270 */
[----:B------:R-:W2:Y:S01]  /*162a0*/  LDL.LU R64, [R1+0x6c] ;  /* 0x00006c0001407983 */ /* 0x000ea20000300800 */
[----:B------:R-:W-:Y:S02]  /*162b0*/  SEL R28, R28, RZ, !P0 ;  /* 0x000000ff1c1c7207 */ /* 0x000fe40004000000 */
[----:B------:R-:W-:Y:S01]  /*162c0*/  IADD3 R145, P3, R145, R27, RZ ;  /* 0x0000001b91917210 */ /* 0x000fe20007f7e0ff */
[----:B------:R-:W2:Y:S01]  /*162d0*/  LDL.LU R35, [R1+0x70] ;  /* 0x0000700001237983 */ /* 0x000ea20000300800 */
[----:B------:R-:W-:-:S02]  /*162e0*/  ISETP.NE.U32.AND P2, PT, R28, RZ, PT ;  /* 0x000000ff1c00720c */ /* 0x000fc40003f45070 */
        /* <DEDUP_REMOVED lines=133> */
[C---:B------:R-:W-:Y:S02]  /*16b40*/  ISETP.GT.AND P1, PT, R3.reuse, 0x53, PT ;  /* 0x000000530300780c */ /* 0x040fe40003f24270 */
[----:B--2---:R-:W-:Y:S02]  /*16b50*/  IADD3 R34, P3, R34, R27, RZ ;  /* 0x0000001b22227210 */ /* 0x004fe40007f7e0ff */
[----:B-1----:R-:W-:Y:S02]  /*16b60*/  SEL R28, RZ, 0x4, !P1 ;  /* 0x00000004ff1c7807 */ /* 0x002fe40004800000 */
[----:B------:R-:W-:Y:S02]  /*16b70*/  ISETP.GT.AND P1, PT, R3, 0x57, PT ;  /* 0x000000570300780c */ /* 0x000fe40003f24270 */
[----:B------:R-:W-:-:S04]  /*16b80*/  SEL R28, R28, RZ, !P0 ;  /* 0x000000ff1c1c7207 */ /* 0x000fc80004000000 */
[----:B------:R-:W-:Y:S02]  /*16b90*/  ISETP.NE.U32.AND P2, PT, R28, RZ, PT ;  /* 0x000000ff1c00720c */ /* 0x000fe40003f45070 */
[----:B------:R-:W-:Y:S02]  /*16ba0*/  SEL R28, RZ, 0x4, !P1 ;  /* 0x00000004ff1c7807 */ /* 0x000fe40004800000 */
[----:B----4-:R-:W-:Y:S01]  /*16bb0*/  IADD3 R32, P4, R32, R27, RZ ;  /* 0x0000001b20207210 */ /* 0x010fe20007f9e0ff */
[--C-:B-----5:R-:W-:Y:S01]  /*16bc0*/  IMAD.X R65, R65, 0x1, R26.reuse, P3 ;  /* 0x0000000141417824 */ /* 0x120fe200018e061a */
[----:B------:R-:W-:Y:S01]  /*16bd0*/  SEL R28, R28, RZ, !P0 ;  /* 0x000000ff1c1c7207 */ /* 0x000fe20004000000 */
[----:B------:R-:W-:Y:S02]  /*16be0*/  STL [R1+0x10], R34 ;  /* 0x0000102201007387 */ /* 0x000fe40000100800 */
[----:B---3--:R-:W-:Y:S01]  /*16bf0*/  IMAD.X R33, R33, 0x1, R26, P4 ;  /* 0x0000000121217824 */ /* 0x008fe200020e061a */
[----:B------:R-:W-:Y:S01]  /*16c00*/  ISETP.NE.U32.AND P1, PT, R28, RZ, PT ;  /* 0x000000ff1c00720c */ /* 0x000fe20003f25070 */
[----:B------:R-:W-:-:S02]  /*16c10*/  IMAD.MOV.U32 R28, RZ, RZ, R34 ;  /* 0x000000ffff1c7224 */ /* 0x000fc400078e0022 */
[----:B------:R-:W-:Y:S01]  /*16c20*/  IMAD.MOV.U32 R29, RZ, RZ, R65 ;  /* 0x000000ffff1d7224 */ /* 0x000fe200078e0041 */
[----:B------:R1:W-:Y:S04]  /*16c30*/  STL [R1+0xc], R65 ;  /* 0x00000c4101007387 */ /* 0x0003e80000100800 */
[----:B------:R-:W-:Y:S04]  /*16c40*/  STL [R1+0x30], R32 ;  /* 0x0000302001007387 */ /* 0x000fe80000100800 */
[----:B------:R2:W-:Y:S04]  /*16c50*/  STL [R1+0x2c], R33 ;  /* 0x00002c2101007387 */ /* 0x0005e80000100800 */
[----:B------:R3:W-:Y:S04]  /*16c60*/  LDGSTS.E [R30+0xa600], [R28.64], P2 ;  /* 0x0a6000001c1e7fae */ /* 0x0007e80009121848 */
[----:B-1----:R-:W4:Y:S04]  /*16c70*/  LDL.LU R65, [R1+0x8c] ;  /* 0x00008c0001417983 */ /* 0x002f280000300800 */
[----:B------:R-:W5:Y:S01]  /*16c80*/  LDL.LU R34, [R1+0x90] ;  /* 0x0000900001227983 */ /* 0x000f620000300800 */
[----:B---3--:R-:W-:-:S02]  /*16c90*/  IMAD.MOV.U32 R29, RZ, RZ, R33 ;  /* 0x000000ffff1d7224 */ /* 0x008fc400078e0021 */
[----:B------:R-:W-:Y:S01]  /*16ca0*/  IMAD.MOV.U32 R28, RZ, RZ, R32 ;  /* 0x000000ffff1c7224 */ /* 0x000fe200078e0020 */
[----:B--2---:R-:W2:Y:S04]  /*16cb0*/  LDL.LU R33, [R1+0xac] ;  /* 0x0000ac0001217983 */ /* 0x004ea80000300800 */
[----:B------:R-:W3:Y:S04]  /*16cc0*/  LDL.LU R32, [R1+0xb0] ;  /* 0x0000b00001207983 */ /* 0x000ee80000300800 */
[----:B------:R1:W-:Y:S01]  /*16cd0*/  LDGSTS.E [R30+0xae00], [R28.64], P1 ;  /* 0x0ae000001c1e7fae */ /* 0x0003e20008921848 */
[----:B------:R-:W-:-:S02]  /*16ce0*/  ISETP.GT.AND P1, PT, R3, 0x5b, PT ;  /* 0x0000005b0300780c */ /* 0x000fc40003f24270 */
[----:B------:R-:W-:Y:S02]  /*16cf0*/  IADD3 R66, P3, R66, R27, RZ ;  /* 0x0000001b42427210 */ /* 0x000fe40007f7e0ff */
[----:B-1----:R-:W-:Y:S02]  /*16d00*/  SEL R28, RZ, 0x4, !P1 ;  /* 0x00000004ff1c7807 */ /* 0x002fe40004800000 */
[----:B------:R-:W-:Y:S02]  /*16d10*/  ISETP.GT.AND P1, PT, R3, 0x5f, PT ;  /* 0x0000005f0300780c */ /* 0x000fe40003f24270 */
[----:B------:R-:W-:-:S04]  /*16d20*/  SEL R28, R28, RZ, !P0 ;  /* 0x000000ff1c1c7207 */ /* 0x000fc80004000000 */
[----:B------:R-:W-:Y:S02]  /*16d30*/  ISETP.NE.U32.AND P2, PT, R28, RZ, PT ;  /* 0x000000ff1c00720c */ /* 0x000fe40003f45070 */
[----:B------:R-:W-:Y:S02]  /*16d40*/  SEL R28, RZ, 0x4, !P1 ;  /* 0x00000004ff1c7807 */ /* 0x000fe40004800000 */
[----:B------:R-:W-:Y:S01]  /*16d50*/  IADD3 R35, P4, R35, R27, RZ ;  /* 0x0000001b23237210 */ /* 0x000fe20007f9e0ff */
[--C-:B------:R-:W-:Y:S01]  /*16d60*/  IMAD.X R76, R76, 0x1, R26.reuse, P3 ;  /* 0x000000014c4c7824 */ /* 0x100fe200018e061a */
[----:B------:R-:W-:Y:S01]  /*16d70*/  SEL R28, R28, RZ, !P0 ;  /* 0x000000ff1c1c7207 */ /* 0x000fe20004000000 */
[----:B------:R-:W-:Y:S02]  /*16d80*/  STL [R1+0x50], R66 ;  /* 0x0000504201007387 */ /* 0x000fe40000100800 */
[----:B------:R-:W-:Y:S01]  /*16d90*/  IMAD.X R64, R64, 0x1, R26, P4 ;  /* 0x0000000140407824 */ /* 0x000fe200020e061a */
[----:B------:R-:W-:Y:S01]  /*16da0*/  ISETP.NE.U32.AND P1, PT, R28, RZ, PT ;  /* 0x000000ff1c00720c */ /* 0x000fe20003f25070 */
[----:B------:R1:W-:Y:S01]  /*16db0*/  STL [R1+0x4c], R76 ;  /* 0x00004c4c01007387 */ /* 0x0003e20000100800 */
[----:B------:R-:W-:-:S02]  /*16dc0*/  IMAD.MOV.U32 R28, RZ, RZ, R66 ;  /* 0x000000ffff1c7224 */ /* 0x000fc400078e0042 */
[----:B------:R-:W-:Y:S01]  /*16dd0*/  IMAD.MOV.U32 R29, RZ, RZ, R76 ;  /* 0x000000ffff1d7224 */ /* 0x000fe200078e004c */
[----:B------:R-:W-:Y:S04]  /*16de0*/  STL [R1+0x70], R35 ;  /* 0x0000702301007387 */ /* 0x000fe80000100800 */
[----:B------:R1:W-:Y:S04]  /*16df0*/  STL [R1+0x6c], R64 ;  /* 0x00006c4001007387 */ /* 0x0003e80000100800 */
[----:B-1----:R-:W2:Y:S04]  /*16e00*/  LDL.LU R76, [R1+0xcc] ;  /* 0x0000cc00014c7983 */ /* 0x002ea80000300800 */
[----:B------:R-:W2:Y:S04]  /*16e10*/  LDL.LU R66, [R1+0xd0] ;  /* 0x0000d00001427983 */ /* 0x000ea80000300800 */
[----:B------:R1:W-:Y:S02]  /*16e20*/  LDGSTS.E [R30+0xb600], [R28.64], P2 ;  /* 0x0b6000001c1e7fae */ /* 0x0003e40009121848 */
[----:B-1----:R-:W-:-:S02]  /*16e30*/  IMAD.MOV.U32 R28, RZ, RZ, R35 ;  /* 0x000000ffff1c7224 */ /* 0x002fc400078e0023 */
[----:B------:R-:W-:Y:S02]  /*16e40*/  IMAD.MOV.U32 R29, RZ, RZ, R64 ;  /* 0x000000ffff1d7224 */ /* 0x000fe400078e0040 */
        /* <DEDUP_REMOVED lines=13> */
[----:B---3--:R-:W-:Y:S01]  /*16f20*/  IADD3 R32, P4, R32, R27, RZ ;  /* 0x0000001b20207210 */ /* 0x008fe20007f9e0ff */
[----:B------:R-:W-:Y:S01]  /*16f30*/  STL [R1+0x90], R34 ;  /* 0x0000902201007387 */ /* 0x000fe20000100800 */
[----:B------:R-:W-:-:S03]  /*16f40*/  IMAD.MOV.U32 R28, RZ, RZ, R34 ;  /* 0x000000ffff1c7224 */ /* 0x000fc600078e0022 */
[----:B--2---:R-:W-:Y:S01]  /*16f50*/  IMAD.X R33, R33, 0x1, R26, P4 ;  /* 0x0000000121217824 */ /* 0x004fe200020e061a */
[----:B------:R1:W-:Y:S01]  /*16f60*/  STL [R1+0x8c], R65 ;  /* 0x00008c4101007387 */ /* 0x0003e20000100800 */
[----:B------:R-:W-:-:S03]  /*16f70*/  IMAD.MOV.U32 R29, RZ, RZ, R65 ;  /* 0x000000ffff1d7224 */ /* 0x000fc600078e0041 */
[----:B------:R-:W-:Y:S04]  /*16f80*/  STL [R1+0xb0], R32 ;  /* 0x0000b02001007387 */ /* 0x000fe80000100800 */
[----:B------:R2:W-:Y:S04]  /*16f90*/  STL [R1+0xac], R33 ;  /* 0x0000ac2101007387 */ /* 0x0005e80000100800 */
[----:B-1----:R-:W3:Y:S04]  /*16fa0*/  LDL.LU R65, [R1+0x10c] ;  /* 0x00010c0001417983 */ /* 0x002ee80000300800 */
[----:B------:R-:W4:Y:S04]  /*16fb0*/  LDL.LU R34, [R1+0x110] ;  /* 0x0001100001227983 */ /* 0x000f280000300800 */
[----:B------:R1:W-:Y:S02]  /*16fc0*/  LDGSTS.E [R30+0xc600], [R28.64], P2 ;  /* 0x0c6000001c1e7fae */ /* 0x0003e40009121848 */
[----:B-1----:R-:W-:-:S02]  /*16fd0*/  IMAD.MOV.U32 R29, RZ, RZ, R33 ;  /* 0x000000ffff1d7224 */ /* 0x002fc400078e0021 */
[----:B------:R-:W-:Y:S01]  /*16fe0*/  IMAD.MOV.U32 R28, RZ, RZ, R32 ;  /* 0x000000ffff1c7224 */ /* 0x000fe200078e0020 */
[----:B--2---:R-:W2:Y:S04]  /*16ff0*/  LDL.LU R33, [R1+0x12c] ;  /* 0x00012c0001217983 */ /* 0x004ea80000300800 */
[----:B------:R-:W5:Y:S04]  /*17000*/  LDL.LU R32, [R1+0x130] ;  /* 0x0001300001207983 */ /* 0x000f680000300800 */
        /* <DEDUP_REMOVED lines=14> */
[----:B------:R-:W-:Y:S01]  /*170f0*/  IMAD.X R64, R64, 0x1, R26, P4 ;  /* 0x0000000140407824 */ /* 0x000fe200020e061a */
[----:B------:R1:W-:Y:S04]  /*17100*/  STL [R1+0xd0], R66 ;  /* 0x0000d04201007387 */ /* 0x0003e80000100800 */
[----:B------:R-:W-:Y:S04]  /*17110*/  STL [R1+0xcc], R76 ;  /* 0x0000cc4c01007387 */ /* 0x000fe80000100800 */
[----:B------:R1:W-:Y:S04]  /*17120*/  LDGSTS.E [R30+0xd600], [R28.64], P2 ;  /* 0x0d6000001c1e7fae */ /* 0x0003e80009121848 */
[----:B------:R1:W-:Y:S04]  /*17130*/  STL [R1+0xf0], R35 ;  /* 0x0000f02301007387 */ /* 0x0003e80000100800 */
[----:B------:R1:W-:Y:S02]  /*17140*/  STL [R1+0xec], R64 ;  /* 0x0000ec4001007387 */ /* 0x0003e40000100800 */
[----:B-1----:R-:W-:-:S02]  /*17150*/  IMAD.MOV.U32 R28, RZ, RZ, R35 ;  /* 0x000000ffff1c7224 */ /* 0x002fc400078e0023 */
[----:B------:R-:W2:Y:S01]  /*17160*/  LDL.LU R66, [R1+0x14c] ;  /* 0x00014c0001427983 */ /* 0x000ea20000300800 */
[----:B------:R-:W-:-:S03]  /*17170*/  IMAD.MOV.U32 R29, RZ, RZ, R64 ;  /* 0x000000ffff1d7224 */ /* 0x000fc600078e0040 */
[----:B------:R-:W2:Y:S04]  /*17180*/  LDL.LU R35, [R1+0x150] ;  /* 0x0001500001237983 */ /* 0x000ea80000300800 */
[----:B------:R1:W-:Y:S01]  /*17190*/  LDGSTS.E [R30+0xde00], [R28.64], P1 ;  /* 0x0de000001c1e7fae */ /* 0x0003e20008921848 */
[----:B------:R-:W-:-:S03]  /*171a0*/  ISETP.GT.AND P1, PT, R3, 0x73, PT ;  /* 0x000000730300780c */ /* 0x000fc60003f24270 */
[----:B------:R-:W2:Y:S04]  /*171b0*/  LDL.LU R76, [R1+0x16c] ;  /* 0x00016c00014c7983 */ /* 0x000ea80000300800 */
[----:B------:R-:W2:Y:S01]  /*171c0*/  LDL.LU R64, [R1+0x170] ;  /* 0x0001700001407983 */ /* 0x000ea20000300800 */
        /* <DEDUP_REMOVED lines=16> */
[----:B------:R-:W-:Y:S03]  /*172d0*/  STL [R1+0x130], R32 ;  /* 0x0001302001007387 */ /* 0x000fe60000100800 */
[----:B-1----:R-:W-:Y:S01]  /*172e0*/  IMAD.MOV.U32 R29, RZ, RZ, R33 ;  /* 0x000000ffff1d7224 */ /* 0x002fe200078e0021 */
[----:B------:R1:W-:Y:S04]  /*172f0*/  STL [R1+0x12c], R33 ;  /* 0x00012c2101007387 */ /* 0x0003e80000100800 */
[----:B------:R-:W2:Y:S01]  /*17300*/  LDL.LU R90, [R1+0x174] ;  /* 0x00017400015a7983 */ /* 0x000ea20000300800 */
[----:B------:R-:W-:-:S03]  /*17310*/  IMAD.MOV.U32 R28, RZ, RZ, R32 ;  /* 0x000000ffff1c7224 */ /* 0x000fc600078e0020 */
[----:B-1----:R-:W3:Y:S04]  /*17320*/  LDL.LU R33, [R1+0x178] ;  /* 0x0001780001217983 */ /* 0x002ee80000300800 */
[----:B------:R-:W4:Y:S04]  /*17330*/  LDL.LU R34, [R1+0x1b4] ;  /* 0x0001b40001227983 */ /* 0x000f280000300800 */
[----:B------:R-:W5:Y:S04]  /*17340*/  LDL.LU R32, [R1+0x1b8] ;  /* 0x0001b80001207983 */ /* 0x000f680000300800 */
[----:B------:R1:W-:Y:S01]  /*17350*/  LDGSTS.E [R30+0xee00], [R28.64], P1 ;  /* 0x0ee000001c1e7fae */ /* 0x0003e20008921848 */
[----:B------:R-:W-:-:S03]  /*17360*/  ISETP.GT.AND P1, PT, R3, 0x7b, PT ;  /* 0x0000007b0300780c */ /* 0x000fc60003f24270 */
[----:B------:R-:W1:Y:S04]  /*17370*/  S2R R77, SR_TID.X ;  /* 0x00000000004d7919 */ /* 0x000e680000002100 */
[----:B------:R-:W4:Y:S01]  /*17380*/  LDL.LU R78, [R1+0x1f8] ;  /* 0x0001f800014e7983 */ /* 0x000f220000300800 */
[----:B-1----:R-:W-:-:S03]  /*17390*/  SEL R28, RZ, 0x4, !P1 ;  /* 0x00000004ff1c7807 */ /* 0x002fc60004800000 */
[----:B------:R-:W4:Y:S01]  /*173a0*/  LDL.LU R65, [R1+0x238] ;  /* 0x0002380001417983 */ /* 0x000f220000300800 */
[----:B------:R-:W-:Y:S02]  /*173b0*/  ISETP.GT.AND P1, PT, R3, 0x7f, PT ;  /* 0x0000007f0300780c */ /* 0x000fe40003f24270 */
[----:B------:R-:W-:-:S04]  /*173c0*/  SEL R28, R28, RZ, !P0 ;  /* 0x000000ff1c1c7207 */ /* 0x000fc80004000000 */
        /* <DEDUP_REMOVED lines=8> */
[----:B------:R-:W-:-:S04]  /*17450*/  IADD3 R64, P4, R64, R27, RZ ;  /* 0x0000001b40407210 */ /* 0x000fc80007f9e0ff */
[----:B------:R1:W-:Y:S01]  /*17460*/  LDGSTS.E [R30+0xf600], [R28.64], P2 ;  /* 0x0f6000001c1e7fae */ /* 0x0003e20009121848 */
[----:B------:R-:W-:-:S03]  /*17470*/  IMAD.X R76, R76, 0x1, R26, P4 ;  /* 0x000000014c4c7824 */ /* 0x000fc600020e061a */
[----:B------:R1:W-:Y:S04]  /*17480*/  STL [R1+0x150], R35 ;  /* 0x0001502301007387 */ /* 0x0003e80000100800 */
[----:B------:R1:W-:Y:S02]  /*17490*/  STL [R1+0x14c], R66 ;  /* 0x00014c4201007387 */ /* 0x0003e40000100800 */
[----:B-1----:R-:W-:Y:S02]  /*174a0*/  IMAD.MOV.U32 R28, RZ, RZ, R64 ;  /* 0x000000ffff1c7224 */ /* 0x002fe400078e0040 */
[----:B------:R-:W-:Y:S01]  /*174b0*/  IMAD.MOV.U32 R29, RZ, RZ, R76 ;  /* 0x000000ffff1d7224 */ /* 0x000fe200078e004c */
[----:B------:R-:W-:Y:S01]  /*174c0*/  LOP3.LUT R35, R77, 0x7f, RZ, 0xc0, !PT ;  /* 0x0000007f4d237812 */ /* 0x000fe200078ec0ff */
[----:B------:R-:W-:Y:S04]  /*174d0*/  STL [R1+0x170], R64 ;  /* 0x0001704001007387 */ /* 0x000fe80000100800 */
[----:B------:R-:W4:Y:S04]  /*174e0*/  LDL.LU R88, [R1+0x1f4] ;  /* 0x0001f40001587983 */ /* 0x000f280000300800 */
[----:B------:R1:W-:Y:S04]  /*174f0*/  STL [R1+0x16c], R76 ;  /* 0x00016c4c01007387 */ /* 0x0003e80000100800 */
[----:B------:R1:W-:Y:S01]  /*17500*/  LDGSTS.E [R30+0xfe00], [R28.64], P1 ;  /* 0x0fe000001c1e7fae */ /* 0x0003e20008921848 */
[----:B------:R-:W-:-:S03]  /*17510*/  ISETP.GE.AND P1, PT, R35, R3, PT ;  /* 0x000000032300720c */ /* 0x000fc60003f26270 */
[----:B------:R-:W4:Y:S01]  /*17520*/  LDL.LU R66, [R1+0x234] ;  /* 0x0002340001427983 */ /* 0x000f220000300800 */
[----:B------:R-:W-:-:S03]  /*17530*/  SEL R3, RZ, 0x4, P1 ;  /* 0x00000004ff037807 */ /* 0x000fc60000800000 */
[----:B------:R-:W4:Y:S01]  /*17540*/  LDL.LU R77, [R1+0x274] ;  /* 0x00027400014d7983 */ /* 0x000f220000300800 */
[----:B------:R-:W-:-:S03]  /*17550*/  SEL R3, R3, RZ, !P0 ;  /* 0x000000ff03037207 */ /* 0x000fc60004000000 */
[----:B-1----:R-:W4:Y:S01]  /*17560*/  LDL.LU R76, [R1+0x278] ;  /* 0x00027800014c7983 */ /* 0x002f220000300800 */
[----:B------:R-:W-:-:S03]  /*17570*/  ISETP.NE.U32.AND P0, PT, R3, RZ, PT ;  /* 0x000000ff0300720c */ /* 0x000fc60003f05070 */
[----:B------:R-:W4:Y:S01]  /*17580*/  LDL.LU R64, [R1+0x2b4] ;  /* 0x0002b40001407983 */ /* 0x000f220000300800 */
[----:B------:R-:W-:-:S03]  /*17590*/  IMAD.U32 R3, RZ, RZ, UR5 ;  /* 0x00000005ff037e24 */ /* 0x000fc6000f8e00ff */
[----:B------:R-:W4:Y:S01]  /*175a0*/  LDL.LU R35, [R1+0x2b8] ;  /* 0x0002b80001237983 */ /* 0x000f220000300800 */
[----:B------:R-:W-:-:S03]  /*175b0*/  IMAD R3, R3, 0x8000, R2 ;  /* 0x0000800003037824 */ /* 0x000fc600078e0202 */
[----:B------:R-:W0:Y:S01]  /*175c0*/  LDGDEPBAR ;  /* 0x00000000000079af */ /* 0x000e220000000000 */
[----:B---3--:R-:W-:-:S04]  /*175d0*/  IADD3 R33, P1, R33, UR7, RZ ;  /* 0x0000000721217c10 */ /* 0x008fc8000ff3e0ff */
[----:B--2---:R-:W-:Y:S01]  /*175e0*/  IADD3.X R90, R90, UR6, RZ, P1, !PT ;  /* 0x000000065a5a7c10 */ /* 0x004fe20008ffe4ff */
[----:B------:R-:W-:Y:S01]  /*175f0*/  IMAD.MOV.U32 R28, RZ, RZ, R33 ;  /* 0x000000ffff1c7224 */ /* 0x000fe200078e0021 */
[----:B-----5:R-:W-:-:S03]  /*17600*/  IADD3 R32, P2, R32, UR7, RZ ;  /* 0x0000000720207c10 */ /* 0x020fc6000ff5e0ff */
[----:B------:R-:W-:Y:S01]  /*17610*/  IMAD.MOV.U32 R29, RZ, RZ, R90 ;  /* 0x000000ffff1d7224 */ /* 0x000fe200078e005a */
[----:B------:R1:W-:Y:S01]  /*17620*/  STL [R1+0x178], R33 ;  /* 0x0001782101007387 */ /* 0x0003e20000100800 */
[----:B----4-:R-:W-:-:S03]  /*17630*/  IADD3.X R34, R34, UR6, RZ, P2, !PT ;  /* 0x0000000622227c10 */ /* 0x010fc600097fe4ff */
[----:B------:R-:W-:Y:S04]  /*17640*/  STL [R1+0x1b8], R32 ;  /* 0x0001b82001007387 */ /* 0x000fe80000100800 */
[----:B------:R-:W-:Y:S04]  /*17650*/  STL [R1+0x174], R90 ;  /* 0x0001745a01007387 */ /* 0x000fe80000100800 */
[----:B-1----:R-:W2:Y:S04]  /*17660*/  LDL.LU R33, [R1+0x2f8] ;  /* 0x0002f80001217983 */ /* 0x002ea80000300800 */
[----:B------:R1:W-:Y:S04]  /*17670*/  LDGSTS.E [R3+0x20000], [R28.64], P0 ;  /* 0x200000001c037fae */ /* 0x0003e80008121848 */
[----:B------:R3:W-:Y:S01]  /*17680*/  STL [R1+0x1b4], R34 ;  /* 0x0001b42201007387 */ /* 0x0007e20000100800 */
[----:B-1----:R-:W-:-:S02]  /*17690*/  IMAD.MOV.U32 R29, RZ, RZ, R34 ;  /* 0x000000ffff1d7224 */ /* 0x002fc400078e0022 */
[----:B------:R-:W-:Y:S01]  /*176a0*/  IMAD.MOV.U32 R28, RZ, RZ, R32 ;  /* 0x000000ffff1c7224 */ /* 0x000fe200078e0020 */
[----:B---3--:R-:W3:Y:S04]  /*176b0*/  LDL.LU R34, [R1+0x2f4] ;  /* 0x0002f40001227983 */ /* 0x008ee80000300800 */
[----:B------:R-:W4:Y:S04]  /*176c0*/  LDL.LU R32, [R1+0x334] ;  /* 0x0003340001207983 */ /* 0x000f280000300800 */
[----:B------:R-:W5:Y:S01]  /*176d0*/  LDL.LU R30, [R1+0x338] ;  /* 0x00033800011e7983 */ /* 0x000f620000300800 */
[----:B------:R-:W-:-:S02]  /*176e0*/  IADD3 R78, P1, R78, UR7, RZ ;  /* 0x000000074e4e7c10 */ /* 0x000fc4000ff3e0ff */
[----:B------:R-:W-:Y:S01]  /*176f0*/  IADD3 R65, P2, R65, UR7, RZ ;  /* 0x0000000741417c10 */ /* 0x000fe2000ff5e0ff */
[----:B------:R1:W-:Y:S04]  /*17700*/  LDGSTS.E [R3+0x21000], [R28.64], P0 ;  /* 0x210000001c037fae */ /* 0x0003e80008121848 */
[----:B------:R-:W-:Y:S01]  /*17710*/  STL [R1+0x1f8], R78 ;  /* 0x0001f84e01007387 */ /* 0x000fe20000100800 */
[----:B-1----:R-:W-:Y:S01]  /*17720*/  IMAD.MOV.U32 R28, RZ, RZ, R78 ;  /* 0x000000ffff1c7224 */ /* 0x002fe200078e004e */
[----:B------:R-:W-:-:S05]  /*17730*/  IADD3.X R88, R88, UR6, RZ, P1, !PT ;  /* 0x0000000658587c10 */ /* 0x000fca0008ffe4ff */
[----:B------:R1:W-:Y:S01]  /*17740*/  STL [R1+0x1f4], R88 ;  /* 0x0001f45801007387 */ /* 0x0003e20000100800 */
[----:B------:R-:W-:Y:S01]  /*17750*/  IMAD.MOV.U32 R29, RZ, RZ, R88 ;  /* 0x000000ffff1d7224 */ /* 0x000fe200078e0058 */
[----:B------:R-:W-:Y:S02]  /*17760*/  IADD3.X R66, R66, UR6, RZ, P2, !PT ;  /* 0x0000000642427c10 */ /* 0x000fe400097fe4ff */
[----:B------:R-:W-:Y:S04]  /*17770*/  STL [R1+0x238], R65 ;  /* 0x0002384101007387 */ /* 0x000fe80000100800 */
[----:B------:R1:W-:Y:S04]  /*17780*/  STL [R1+0x234], R66 ;  /* 0x0002344201007387 */ /* 0x0003e80000100800 */
[----:B-1----:R-:W4:Y:S04]  /*17790*/  LDL.LU R88, [R1+0x17c] ;  /* 0x00017c0001587983 */ /* 0x002f280000300800 */
[----:B------:R-:W4:Y:S01]  /*177a0*/  LDL.LU R78, [R1+0x180] ;  /* 0x00018000014e7983 */ /* 0x000f220000300800 */
[----:B------:R-:W-:-:S03]  /*177b0*/  IADD3 R76, P1, R76, UR7, RZ ;  /* 0x000000074c4c7c10 */ /* 0x000fc6000ff3e0ff */
[----:B------:R1:W-:Y:S01]  /*177c0*/  LDGSTS.E [R3+0x22000], [R28.64], P0 ;  /* 0x220000001c037fae */ /* 0x0003e20008121848 */
[----:B------:R-:W-:Y:S02]  /*177d0*/  IADD3 R35, P2, R35, UR7, RZ ;  /* 0x0000000723237c10 */ /* 0x000fe4000ff5e0ff */
[----:B------:R-:W-:Y:S01]  /*177e0*/  IADD3.X R77, R77, UR6, RZ, P1, !PT ;  /* 0x000000064d4d7c10 */ /* 0x000fe20008ffe4ff */
[----:B-1----:R-:W-:Y:S02]  /*177f0*/  IMAD.MOV.U32 R29, RZ, RZ, R66 ;  /* 0x000000ffff1d7224 */ /* 0x002fe400078e0042 */
[----:B------:R-:W-:Y:S01]  /*17800*/  IMAD.MOV.U32 R28, RZ, RZ, R65 ;  /* 0x000000ffff1c7224 */ /* 0x000fe200078e0041 */
[----:B------:R-:W4:Y:S04]  /*17810*/  LDL.LU R66, [R1+0x1bc] ;  /* 0x0001bc0001427983 */ /* 0x000f280000300800 */
[----:B------:R-:W4:Y:S01]  /*17820*/  LDL.LU R65, [R1+0x1c0] ;  /* 0x0001c00001417983 */ /* 0x000f220000300800 */
[----:B------:R-:W-:-:S03]  /*17830*/  IADD3.X R64, R64, UR6, RZ, P2, !PT ;  /* 0x0000000640407c10 */ /* 0x000fc600097fe4ff */
[----:B------:R-:W-:Y:S04]  /*17840*/  STL [R1+0x278], R76 ;  /* 0x0002784c01007387 */ /* 0x000fe80000100800 */
[----:B------:R1:W-:Y:S04]  /*17850*/  LDGSTS.E [R3+0x23000], [R28.64], P0 ;  /* 0x230000001c037fae */ /* 0x0003e80008121848 */
[----:B------:R1:W-:Y:S04]  /*17860*/  STL [R1+0x274], R77 ;  /* 0x0002744d01007387 */ /* 0x0003e80000100800 */
[----:B------:R-:W-:Y:S01]  /*17870*/  STL [R1+0x2b8], R35 ;  /* 0x0002b82301007387 */ /* 0x000fe20000100800 */
[----:B-1----:R-:W-:-:S03]  /*17880*/  IMAD.MOV.U32 R28, RZ, RZ, R76 ;  /* 0x000000ffff1c7224 */ /* 0x002fc600078e004c */
[----:B------:R1:W-:Y:S01]  /*17890*/  STL [R1+0x2b4], R64 ;  /* 0x0002b44001007387 */ /* 0x0003e20000100800 */
[----:B------:R-:W-:-:S03]  /*178a0*/  IMAD.MOV.U32 R29, RZ, RZ, R77 ;  /* 0x000000ffff1d7224 */ /* 0x000fc600078e004d */
[----:B------:R-:W4:Y:S04]  /*178b0*/  LDL.LU R77, [R1+0x1fc] ;  /* 0x0001fc00014d7983 */ /* 0x000f280000300800 */
[----:B------:R-:W4:Y:S04]  /*178c0*/  LDL.LU R76, [R1+0x200] ;  /* 0x00020000014c7983 */ /* 0x000f280000300800 */
[----:B------:R1:W-:Y:S02]  /*178d0*/  LDGSTS.E [R3+0x24000], [R28.64], P0 ;  /* 0x240000001c037fae */ /* 0x0003e40008121848 */
[----:B-1----:R-:W-:-:S02]  /*178e0*/  IMAD.MOV.U32 R28, RZ, RZ, R35 ;  /* 0x000000ffff1c7224 */ /* 0x002fc400078e0023 */
[----:B------:R-:W-:Y:S02]  /*178f0*/  IMAD.MOV.U32 R29, RZ, RZ, R64 ;  /* 0x000000ffff1d7224 */ /* 0x000fe400078e0040 */
[----:B------:R-:W4:Y:S04]  /*17900*/  LDL.LU R64, [R1+0x23c] ;  /* 0x00023c0001407983 */ /* 0x000f280000300800 */
[----:B------:R-:W4:Y:S04]  /*17910*/  LDL.LU R35, [R1+0x240] ;  /* 0x0002400001237983 */ /* 0x000f280000300800 */
[----:B------:R1:W-:Y:S01]  /*17920*/  LDGSTS.E [R3+0x25000], [R28.64], P0 ;  /* 0x250000001c037fae */ /* 0x0003e20008121848 */
[----:B--2---:R-:W-:-:S05]  /*17930*/  IADD3 R33, P1, R33, UR7, RZ ;  /* 0x0000000721217c10 */ /* 0x004fca000ff3e0ff */
[----:B-1----:R-:W-:Y:S01]  /*17940*/  IMAD.MOV.U32 R28, RZ, RZ, R33 ;  /* 0x000000ffff1c7224 */ /* 0x002fe200078e0021 */
[----:B------:R-:W-:Y:S01]  /*17950*/  STL [R1+0x2f8], R33 ;  /* 0x0002f82101007387 */ /* 0x000fe20000100800 */
[----:B---3--:R-:W-:Y:S02]  /*17960*/  IADD3.X R34, R34, UR6, RZ, P1, !PT ;  /* 0x0000000622227c10 */ /* 0x008fe40008ffe4ff */
[----:B-----5:R-:W-:-:S03]  /*17970*/  IADD3 R30, P2, R30, UR7, RZ ;  /* 0x000000071e1e7c10 */ /* 0x020fc6000ff5e0ff */
[----:B------:R-:W-:Y:S01]  /*17980*/  IMAD.MOV.U32 R29, RZ, RZ, R34 ;  /* 0x000000ffff1d7224 */ /* 0x000fe200078e0022 */
[----:B----4-:R-:W-:Y:S01]  /*17990*/  IADD3.X R32, R32, UR6, RZ, P2, !PT ;  /* 0x0000000620207c10 */ /* 0x010fe200097fe4ff */
        /* <DEDUP_REMOVED lines=9> */
[----:B------:R-:W3:Y:S01]  /*17a30*/  LDL.LU R30, [R1+0x2c0] ;  /* 0x0002c000011e7983 */ /* 0x000ee20000300800 */
[----:B------:R-:W-:-:S03]  /*17a40*/  LOP3.LUT R90, R2, 0x10, RZ, 0x3c, !PT ;  /* 0x00000010025a7812 */ /* 0x000fc600078e3cff */
[----:B------:R1:W-:Y:S01]  /*17a50*/  LDGSTS.E [R3+0x27000], [R28.64], P0 ;  /* 0x270000001c037fae */ /* 0x0003e20008121848 */
[----:B------:R-:W-:Y:S01]  /*17a60*/  IADD3 R78, P1, R78, UR7, RZ ;  /* 0x000000074e4e7c10 */ /* 0x000fe2000ff3e0ff */
[----:B-1----:R-:W-:-:S03]  /*17a70*/  IMAD.U32 R3, RZ, RZ, UR5 ;  /* 0x00000005ff037e24 */ /* 0x002fc6000f8e00ff */
[----:B------:R-:W-:Y:S01]  /*17a80*/  IADD3.X R88, R88, UR6, RZ, P1, !PT ;  /* 0x0000000658587c10 */ /* 0x000fe20008ffe4ff */
[----:B------:R-:W-:Y:S01]  /*17a90*/  IMAD R3, R3, 0x8000, R90 ;  /* 0x0000800003037824 */ /* 0x000fe200078e025a */
[----:B------:R1:W-:Y:S01]  /*17aa0*/  STL [R1+0x180], R78 ;  /* 0x0001804e01007387 */ /* 0x0003e20000100800 */
[----:B------:R-:W-:Y:S02]  /*17ab0*/  IMAD.MOV.U32 R28, RZ, RZ, R78 ;  /* 0x000000ffff1c7224 */ /* 0x000fe400078e004e */
[----:B------:R-:W-:-:S05]  /*17ac0*/  IMAD.MOV.U32 R29, RZ, RZ, R88 ;  /* 0x000000ffff1d7224 */ /* 0x000fca00078e0058 */
[----:B------:R1:W-:Y:S01]  /*17ad0*/  LDGSTS.E [R3+0x20200], [R28.64], P0 ;  /* 0x202000001c037fae */ /* 0x0003e20008121848 */
[----:B------:R-:W-:-:S04]  /*17ae0*/  IADD3 R65, P2, R65, UR7, RZ ;  /* 0x0000000741417c10 */ /* 0x000fc8000ff5e0ff */
[----:B------:R-:W-:Y:S01]  /*17af0*/  IADD3.X R66, R66, UR6, RZ, P2, !PT ;  /* 0x0000000642427c10 */ /* 0x000fe200097fe4ff */
[----:B------:R-:W-:Y:S04]  /*17b00*/  STL [R1+0x1c0], R65 ;  /* 0x0001c04101007387 */ /* 0x000fe80000100800 */
[----:B------:R1:W-:Y:S02]  /*17b10*/  STL [R1+0x17c], R88 ;  /* 0x00017c5801007387 */ /* 0x0003e40000100800 */
[----:B-1----:R-:W-:Y:S02]  /*17b20*/  IMAD.MOV.U32 R29, RZ, RZ, R66 ;  /* 0x000000ffff1d7224 */ /* 0x002fe400078e0042 */
[----:B------:R-:W2:Y:S01]  /*17b30*/  LDL.LU R78, [R1+0x300] ;  /* 0x00030000014e7983 */ /* 0x000ea20000300800 */
[----:B------:R-:W-:-:S03]  /*17b40*/  IMAD.MOV.U32 R28, RZ, RZ, R65 ;  /* 0x000000ffff1c7224 */ /* 0x000fc600078e0041 */
[----:B------:R1:W-:Y:S04]  /*17b50*/  STL [R1+0x1bc], R66 ;  /* 0x0001bc4201007387 */ /* 0x0003e80000100800 */
[----:B------:R-:W2:Y:S04]  /*17b60*/  LDL.LU R88, [R1+0x2fc] ;  /* 0x0002fc0001587983 */ /* 0x000ea80000300800 */
[----:B------:R1:W-:Y:S04]  /*17b70*/  LDGSTS.E [R3+0x21200], [R28.64], P0 ;  /* 0x212000001c037fae */ /* 0x0003e80008121848 */
[----:B-1----:R-:W2:Y:S01]  /*17b80*/  LDL.LU R66, [R1+0x33c] ;  /* 0x00033c0001427983 */ /* 0x002ea20000300800 */
[----:B------:R-:W-:-:S03]  /*17b90*/  IADD3 R76, P1, R76, UR7, RZ ;  /* 0x000000074c4c7c10 */ /* 0x000fc6000ff3e0ff */
[----:B------:R-:W2:Y:S01]  /*17ba0*/  LDL.LU R65, [R1+0x340] ;  /* 0x0003400001417983 */ /* 0x000ea20000300800 */
[----:B------:R-:W-:Y:S01]  /*17bb0*/  IADD3.X R77, R77, UR6, RZ, P1, !PT ;  /* 0x000000064d4d7c10 */ /* 0x000fe20008ffe4ff */
[----:B------:R-:W-:Y:S02]  /*17bc0*/  IMAD.MOV.U32 R28, RZ, RZ, R76 ;  /* 0x000000ffff1c7224 */ /* 0x000fe400078e004c */
[----:B------:R1:W-:Y:S02]  /*17bd0*/  STL [R1+0x200], R76 ;  /* 0x0002004c01007387 */ /* 0x0003e40000100800 */
[----:B------:R-:W-:Y:S02]  /*17be0*/  IMAD.MOV.U32 R29, RZ, RZ, R77 ;  /* 0x000000ffff1d7224 */ /* 0x000fe400078e004d */
[----:B------:R1:W-:Y:S04]  /*17bf0*/  STL [R1+0x1fc], R77 ;  /* 0x0001fc4d01007387 */ /* 0x0003e80000100800 */
[----:B------:R1:W-:Y:S01]  /*17c00*/  LDGSTS.E [R3+0x22200], [R28.64], P0 ;  /* 0x222000001c037fae */ /* 0x0003e20008121848 */
[----:B------:R-:W-:-:S04]  /*17c10*/  IADD3 R35, P2, R35, UR7, RZ ;  /* 0x0000000723237c10 */ /* 0x000fc8000ff5e0ff */
[----:B------:R-:W-:Y:S01]  /*17c20*/  IADD3.X R64, R64, UR6, RZ, P2, !PT ;  /* 0x0000000640407c10 */ /* 0x000fe200097fe4ff */
[----:B------:R-:W-:Y:S01]  /*17c30*/  STL [R1+0x240], R35 ;  /* 0x0002402301007387 */ /* 0x000fe20000100800 */
[----:B-1----:R-:W-:-:S03]  /*17c40*/  IMAD.MOV.U32 R28, RZ, RZ, R35 ;  /* 0x000000ffff1c7224 */ /* 0x002fc600078e0023 */
[----:B------:R-:W2:Y:S01]  /*17c50*/  LDL.LU R76, [R1+0x188] ;  /* 0x00018800014c7983 */ /* 0x000ea20000300800 */
[----:B------:R-:W-:-:S03]  /*17c60*/  IMAD.MOV.U32 R29, RZ, RZ, R64 ;  /* 0x000000ffff1d7224 */ /* 0x000fc600078e0040 */
[----:B------:R1:W-:Y:S04]  /*17c70*/  STL [R1+0x23c], R64 ;  /* 0x00023c4001007387 */ /* 0x0003e80000100800 */
[----:B------:R-:W2:Y:S04]  /*17c80*/  LDL.LU R77, [R1+0x184] ;  /* 0x00018400014d7983 */ /* 0x000ea80000300800 */
[----:B------:R2:W-:Y:S04]  /*17c90*/  LDGSTS.E [R3+0x23200], [R28.64], P0 ;  /* 0x232000001c037fae */ /* 0x0005e80008121848 */
[----:B-1----:R-:W2:Y:S04]  /*17ca0*/  LDL.LU R64, [R1+0x1c4] ;  /* 0x0001c40001407983 */ /* 0x002ea80000300800 */
[----:B------:R-:W2:Y:S01]  /*17cb0*/  LDL.LU R35, [R1+0x1c8] ;  /* 0x0001c80001237983 */ /* 0x000ea20000300800 */
[----:B-----5:R-:W-:-:S04]  /*17cc0*/  IADD3 R33, P1, R33, UR7, RZ ;  /* 0x0000000721217c10 */ /* 0x020fc8000ff3e0ff */
[----:B----4-:R-:W-:Y:S01]  /*17cd0*/  IADD3.X R34, R34, UR6, RZ, P1, !PT ;  /* 0x0000000622227c10 */ /* 0x010fe20008ffe4ff */
[----:B------:R-:W-:Y:S01]  /*17ce0*/  STL [R1+0x280], R33 ;  /* 0x0002802101007387 */ /* 0x000fe20000100800 */
[----:B---3--:R-:W-:-:S03]  /*17cf0*/  IADD3 R30, P2, R30, UR7, RZ ;  /* 0x000000071e1e7c10 */ /* 0x008fc6000ff5e0ff */
[----:B------:R1:W-:Y:S01]  /*17d00*/  STL [R1+0x27c], R34 ;  /* 0x00027c2201007387 */ /* 0x0003e20000100800 */
[----:B--2---:R-:W-:Y:S01]  /*17d10*/  IADD3.X R32, R32, UR6, RZ, P2, !PT ;  /* 0x0000000620207c10 */ /* 0x004fe200097fe4ff */
[----:B------:R-:W-:Y:S02]  /*17d20*/  IMAD.MOV.U32 R28, RZ, RZ, R33 ;  /* 0x000000ffff1c7224 */ /* 0x000fe400078e0021 */
[----:B------:R-:W-:Y:S01]  /*17d30*/  STL [R1+0x2c0], R30 ;  /* 0x0002c01e01007387 */ /* 0x000fe20000100800 */
[----:B------:R-:W-:-:S03]  /*17d40*/  IMAD.MOV.U32 R29, RZ, RZ, R34 ;  /* 0x000000ffff1d7224 */ /* 0x000fc600078e0022 */
        /* <DEDUP_REMOVED lines=9> */
[----:B------:R-:W-:-:S04]  /*17de0*/  IADD3 R78, P1, R78, UR7, RZ ;  /* 0x000000074e4e7c10 */ /* 0x000fc8000ff3e0ff */
[----:B------:R-:W-:Y:S01]  /*17df0*/  IADD3.X R88, R88, UR6, RZ, P1, !PT ;  /* 0x0000000658587c10 */ /* 0x000fe20008ffe4ff */
[----:B------:R-:W-:Y:S01]  /*17e00*/  STL [R1+0x300], R78 ;  /* 0x0003004e01007387 */ /* 0x000fe20000100800 */
[----:B-1----:R-:W-:-:S03]  /*17e10*/  IMAD.MOV.U32 R28, RZ, RZ, R78 ;  /* 0x000000ffff1c7224 */ /* 0x002fc600078e004e */
[----:B------:R1:W-:Y:S01]  /*17e20*/  STL [R1+0x2fc], R88 ;  /* 0x0002fc5801007387 */ /* 0x0003e20000100800 */
[----:B------:R-:W-:Y:S01]  /*17e30*/  IADD3 R65, P2, R65, UR7, RZ ;  /* 0x0000000741417c10 */ /* 0x000fe2000ff5e0ff */
[----:B------:R-:W-:-:S03]  /*17e40*/  IMAD.MOV.U32 R29, RZ, RZ, R88 ;  /* 0x000000ffff1d7224 */ /* 0x000fc600078e0058 */
[----:B------:R-:W-:Y:S01]  /*17e50*/  IADD3.X R66, R66, UR6, RZ, P2, !PT ;  /* 0x0000000642427c10 */ /* 0x000fe200097fe4ff */
[----:B------:R-:W-:Y:S04]  /*17e60*/  STL [R1+0x340], R65 ;  /* 0x0003404101007387 */ /* 0x000fe80000100800 */
[----:B------:R1:W-:Y:S04]  /*17e70*/  STL [R1+0x33c], R66 ;  /* 0x00033c4201007387 */ /* 0x0003e80000100800 */
[----:B-1----:R-:W2:Y:S04]  /*17e80*/  LDL.LU R88, [R1+0x284] ;  /* 0x0002840001587983 */ /* 0x002ea80000300800 */
[----:B------:R-:W2:Y:S04]  /*17e90*/  LDL.LU R78, [R1+0x288] ;  /* 0x00028800014e7983 */ /* 0x000ea80000300800 */
[----:B------:R1:W-:Y:S01]  /*17ea0*/  LDGSTS.E [R3+0x26200], [R28.64], P0 ;  /* 0x262000001c037fae */ /* 0x0003e20008121848 */
[----:B------:R-:W-:Y:S01]  /*17eb0*/  IADD3 R76, P1, R76, UR7, RZ ;  /* 0x000000074c4c7c10 */ /* 0x000fe2000ff3e0ff */
[----:B-1----:R-:W-:-:S02]  /*17ec0*/  IMAD.MOV.U32 R28, RZ, RZ, R65 ;  /* 0x000000ffff1c7224 */ /* 0x002fc400078e0041 */
[----:B------:R-:W-:Y:S02]  /*17ed0*/  IMAD.MOV.U32 R29, RZ, RZ, R66 ;  /* 0x000000ffff1d7224 */ /* 0x000fe400078e0042 */
[----:B------:R-:W2:Y:S01]  /*17ee0*/  LDL.LU R66, [R1+0x2c4] ;  /* 0x0002c40001427983 */ /* 0x000ea20000300800 */
[----:B------:R-:W-:-:S03]  /*17ef0*/  IADD3.X R77, R77, UR6, RZ, P1, !PT ;  /* 0x000000064d4d7c10 */ /* 0x000fc60008ffe4ff */
[----:B------:R-:W2:Y:S04]  /*17f00*/  LDL.LU R65, [R1+0x2c8] ;  /* 0x0002c80001417983 */ /* 0x000ea80000300800 */
[----:B------:R1:W-:Y:S01]  /*17f10*/  LDGSTS.E [R3+0x27200], [R28.64], P0 ;  /* 0x272000001c037fae */ /* 0x0003e20008121848 */
[----:B------:R-:W-:-:S03]  /*17f20*/  IADD3 R35, P2, R35, UR7, RZ ;  /* 0x0000000723237c10 */ /* 0x000fc6000ff5e0ff */
[----:B------:R1:W-:Y:S01]  /*17f30*/  STL [R1+0x188], R76 ;  /* 0x0001884c01007387 */ /* 0x0003e20000100800 */
[----:B------:R-:W-:Y:S01]  /*17f40*/  IADD3.X R64, R64, UR6, RZ, P2, !PT ;  /* 0x0000000640407c10 */ /* 0x000fe200097fe4ff */
[----:B-1----:R-:W-:Y:S02]  /*17f50*/  IMAD.U32 R3, RZ, RZ, UR5 ;  /* 0x00000005ff037e24 */ /* 0x002fe4000f8e00ff */
[----:B------:R-:W-:Y:S01]  /*17f60*/  STL [R1+0x1c8], R35 ;  /* 0x0001c82301007387 */ /* 0x000fe20000100800 */
[----:B------:R-:W-:Y:S02]  /*17f70*/  IMAD.MOV.U32 R28, RZ, RZ, R76 ;  /* 0x000000ffff1c7224 */ /* 0x000fe400078e004c */
[----:B------:R-:W-:Y:S01]  /*17f80*/  IMAD R3, R3, 0x8000, R89 ;  /* 0x0000800003037824 */ /* 0x000fe200078e0259 */
[----:B------:R1:W-:Y:S01]  /*17f90*/  STL [R1+0x184], R77 ;  /* 0x0001844d01007387 */ /* 0x0003e20000100800 */
[----:B------:R-:W-:-:S03]  /*17fa0*/  IMAD.MOV.U32 R29, RZ, RZ, R77 ;  /* 0x000000ffff1d7224 */ /* 0x000fc600078e004d */
[----:B------:R-:W2:Y:S04]  /*17fb0*/  LDL.LU R76, [R1+0x308] ;  /* 0x00030800014c7983 */ /* 0x000ea80000300800 */
[----:B------:R1:W-:Y:S04]  /*17fc0*/  LDGSTS.E [R3+0x20400], [R28.64], P0 ;  /* 0x204000001c037fae */ /* 0x0003e80008121848 */
[----:B------:R1:W-:Y:S04]  /*17fd0*/  STL [R1+0x1c4], R64 ;  /* 0x0001c44001007387 */ /* 0x0003e80000100800 */
[----:B-1----:R-:W2:Y:S01]  /*17fe0*/  LDL.LU R77, [R1+0x304] ;  /* 0x00030400014d7983 */ /* 0x002ea20000300800 */
[----:B------:R-:W-:-:S02]  /*17ff0*/  IMAD.MOV.U32 R29, RZ, RZ, R64 ;  /* 0x000000ffff1d7224 */ /* 0x000fc400078e0040 */
[----:B------:R-:W-:Y:S01]  /*18000*/  IMAD.MOV.U32 R28, RZ, RZ, R35 ;  /* 0x000000ffff1c7224 */ /* 0x000fe200078e0023 */
[----:B------:R-:W2:Y:S04]  /*18010*/  LDL.LU R64, [R1+0x344] ;  /* 0x0003440001407983 */ /* 0x000ea80000300800 */
[----:B------:R-:W2:Y:S04]  /*18020*/  LDL.LU R35, [R1+0x348] ;  /* 0x0003480001237983 */ /* 0x000ea80000300800 */
[----:B------:R1:W-:Y:S01]  /*18030*/  LDGSTS.E [R3+0x21400], [R28.64], P0 ;  /* 0x214000001c037fae */ /* 0x0003e20008121848 */
[----:B----4-:R-:W-:-:S04]  /*18040*/  IADD3 R33, P1, R33, UR7, RZ ;  /* 0x0000000721217c10 */ /* 0x010fc8000ff3e0ff */
[----:B---3--:R-:W-:Y:S01]  /*18050*/  IADD3.X R34, R34, UR6, RZ, P1, !PT ;  /* 0x0000000622227c10 */ /* 0x008fe20008ffe4ff */
[----:B------:R3:W-:Y:S01]  /*18060*/  STL [R1+0x208], R33 ;  /* 0x0002082101007387 */ /* 0x0007e20000100800 */
[----:B-1----:R-:W-:-:S03]  /*18070*/  IMAD.MOV.U32 R28, RZ, RZ, R33 ;  /* 0x000000ffff1c7224 */ /* 0x002fc600078e0021 */
[----:B------:R-:W-:Y:S01]  /*18080*/  IMAD.MOV.U32 R29, RZ, RZ, R34 ;  /* 0x000000ffff1d7224 */ /* 0x000fe200078e0022 */
[----:B------:R1:W-:Y:S04]  /*18090*/  STL [R1+0x204], R34 ;  /* 0x0002042201007387 */ /* 0x0003e80000100800 */
[----:B------:R4:W-:Y:S01]  /*180a0*/  LDGSTS.E [R3+0x22400], [R28.64], P0 ;  /* 0x224000001c037fae */ /* 0x0009e20008121848 */
[----:B-----5:R-:W-:-:S04]  /*180b0*/  IADD3 R30, P2, R30, UR7, RZ ;  /* 0x000000071e1e7c10 */ /* 0x020fc8000ff5e0ff */
[----:B--2---:R-:W-:Y:S01]  /*180c0*/  IADD3.X R32, R32, UR6, RZ, P2, !PT ;  /* 0x0000000620207c10 */ /* 0x004fe200097fe4ff */
[----:B------:R-:W-:Y:S04]  /*180d0*/  STL [R1+0x248], R30 ;  /* 0x0002481e01007387 */ /* 0x000fe80000100800 */
[----:B---3--:R-:W2:Y:S01]  /*180e0*/  LDL.LU R33, [R1+0x190] ;  /* 0x0001900001217983 */ /* 0x008ea20000300800 */
[----:B----4-:R-:W-:-:S03]  /*180f0*/  IMAD.MOV.U32 R29, RZ, RZ, R32 ;  /* 0x000000ffff1d7224 */ /* 0x010fc600078e0020 */
[----:B------:R3:W-:Y:S01]  /*18100*/  STL [R1+0x244], R32 ;  /* 0x0002442001007387 */ /* 0x0007e20000100800 */
[----:B------:R-:W-:-:S03]  /*18110*/  IMAD.MOV.U32 R28, RZ, RZ, R30 ;  /* 0x000000ffff1c7224 */ /* 0x000fc600078e001e */
[----:B-1----:R-:W4:Y:S04]  /*18120*/  LDL.LU R34, [R1+0x18c] ;  /* 0x00018c0001227983 */ /* 0x002f280000300800 */
[----:B------:R1:W-:Y:S04]  /*18130*/  LDGSTS.E [R3+0x23400], [R28.64], P0 ;  /* 0x234000001c037fae */ /* 0x0003e80008121848 */
[----:B---3--:R-:W3:Y:S04]  /*18140*/  LDL.LU R32, [R1+0x1cc] ;  /* 0x0001cc0001207983 */ /* 0x008ee80000300800 */
[----:B------:R-:W5:Y:S01]  /*18150*/  LDL.LU R30, [R1+0x1d0] ;  /* 0x0001d000011e7983 */ /* 0x000f620000300800 */
[----:B------:R-:W-:-:S04]  /*18160*/  IADD3 R78, P1, R78, UR7, RZ ;  /* 0x000000074e4e7c10 */ /* 0x000fc8000ff3e0ff */
[----:B------:R-:W-:Y:S01]  /*18170*/  IADD3.X R88, R88, UR6, RZ, P1, !PT ;  /* 0x0000000658587c10 */ /* 0x000fe20008ffe4ff */
[----:B-1----:R-:W-:Y:S01]  /*18180*/  IMAD.MOV.U32 R28, RZ, RZ, R78 ;  /* 0x000000ffff1c7224 */ /* 0x002fe200078e004e */
[----:B------:R-:W-:Y:S03]  /*18190*/  STL [R1+0x288], R78 ;  /* 0x0002884e01007387 */ /* 0x000fe60000100800 */
[----:B------:R-:W-:Y:S01]  /*181a0*/  IMAD.MOV.U32 R29, RZ, RZ, R88 ;  /* 0x000000ffff1d7224 */ /* 0x000fe200078e0058 */
[----:B------:R1:W-:Y:S04]  /*181b0*/  STL [R1+0x284], R88 ;  /* 0x0002845801007387 */ /* 0x0003e80000100800 */
[----:B------:R1:W-:Y:S01]  /*181c0*/  LDGSTS.E [R3+0x24400], [R28.64], P0 ;  /* 0x244000001c037fae */ /* 0x0003e20008121848 */
[----:B------:R-:W-:-:S04]  /*181d0*/  IADD3 R65, P2, R65, UR7, RZ ;  /* 0x0000000741417c10 */ /* 0x000fc8000ff5e0ff */
[----:B------:R-:W-:Y:S01]  /*181e0*/  IADD3.X R66, R66, UR6, RZ, P2, !PT ;  /* 0x0000000642427c10 */ /* 0x000fe200097fe4ff */
[----:B------:R1:W-:Y:S02]  /*181f0*/  STL [R1+0x2c8], R65 ;  /* 0x0002c84101007387 */ /* 0x0003e40000100800 */
[----:B-1----:R-:W-:Y:S02]  /*18200*/  IMAD.MOV.U32 R28, RZ, RZ, R65 ;  /* 0x000000ffff1c7224 */ /* 0x002fe400078e0041 */
[----:B------:R1:W-:Y:S01]  /*18210*/  STL [R1+0x2c4], R66 ;  /* 0x0002c44201007387 */ /* 0x0003e20000100800 */
[----:B------:R-:W-:-:S03]  /*18220*/  IMAD.MOV.U32 R29, RZ, RZ, R66 ;  /* 0x000000ffff1d7224 */ /* 0x000fc600078e0042 */
[----:B------:R-:W3:Y:S04]  /*18230*/  LDL.LU R88, [R1+0x20c] ;  /* 0x00020c0001587983 */ /* 0x000ee80000300800 */
[----:B------:R-:W3:Y:S04]  /*18240*/  LDL.LU R65, [R1+0x210] ;  /* 0x0002100001417983 */ /* 0x000ee80000300800 */
[----:B------:R-:W3:Y:S01]  /*18250*/  LDL.LU R78, [R1+0x24c] ;  /* 0x00024c00014e7983 */ /* 0x000ee20000300800 */
[----:B------:R-:W-:-:S03]  /*18260*/  IADD3 R76, P1, R76, UR7, RZ ;  /* 0x000000074c4c7c10 */ /* 0x000fc6000ff3e0ff */
[----:B-1----:R-:W3:Y:S04]  /*18270*/  LDL.LU R66, [R1+0x250] ;  /* 0x0002500001427983 */ /* 0x002ee80000300800 */
[----:B------:R1:W-:Y:S01]  /*18280*/  LDGSTS.E [R3+0x25400], [R28.64], P0 ;  /* 0x254000001c037fae */ /* 0x0003e20008121848 */
[----:B------:R-:W-:-:S03]  /*18290*/  IADD3.X R77, R77, UR6, RZ, P1, !PT ;  /* 0x000000064d4d7c10 */ /* 0x000fc60008ffe4ff */
[----:B------:R1:W-:Y:S02]  /*182a0*/  STL [R1+0x308], R76 ;  /* 0x0003084c01007387 */ /* 0x0003e40000100800 */
[----:B-1----:R-:W-:Y:S02]  /*182b0*/  IMAD.MOV.U32 R28, RZ, RZ, R76 ;  /* 0x000000ffff1c7224 */ /* 0x002fe400078e004c */
[----:B------:R-:W-:Y:S01]  /*182c0*/  IMAD.MOV.U32 R29, RZ, RZ, R77 ;  /* 0x000000ffff1d7224 */ /* 0x000fe200078e004d */
[----:B------:R-:W-:Y:S01]  /*182d0*/  IADD3 R35, P2, R35, UR7, RZ ;  /* 0x0000000723237c10 */ /* 0x000fe2000ff5e0ff */
[----:B------:R1:W-:Y:S03]  /*182e0*/  STL [R1+0x304], R77 ;  /* 0x0003044d01007387 */ /* 0x0003e60000100800 */
[----:B------:R-:W-:Y:S01]  /*182f0*/  IADD3.X R64, R64, UR6, RZ, P2, !PT ;  /* 0x0000000640407c10 */ /* 0x000fe200097fe4ff */
[----:B------:R-:W-:Y:S04]  /*18300*/  STL [R1+0x348], R35 ;  /* 0x0003482301007387 */ /* 0x000fe80000100800 */
[----:B------:R-:W3:Y:S04]  /*18310*/  LDL.LU R76, [R1+0x290] ;  /* 0x00029000014c7983 */ /* 0x000ee80000300800 */
[----:B------:R1:W-:Y:S04]  /*18320*/  LDGSTS.E [R3+0x26400], [R28.64], P0 ;  /* 0x264000001c037fae */ /* 0x0003e80008121848 */
[----:B------:R1:W-:Y:S04]  /*18330*/  STL [R1+0x344], R64 ;  /* 0x0003444001007387 */ /* 0x0003e80000100800 */
[----:B-1----:R-:W3:Y:S01]  /*18340*/  LDL.LU R77, [R1+0x28c] ;  /* 0x00028c00014d7983 */ /* 0x002ee20000300800 */
[----:B------:R-:W-:-:S02]  /*18350*/  IMAD.MOV.U32 R28, RZ, RZ, R35 ;  /* 0x000000ffff1c7224 */ /* 0x000fc400078e0023 */
[----:B------:R-:W-:Y:S02]  /*18360*/  IMAD.MOV.U32 R29, RZ, RZ, R64 ;  /* 0x000000ffff1d7224 */ /* 0x000fe400078e0040 */
[----:B------:R-:W3:Y:S01]  /*18370*/  LDL.LU R64, [R1+0x2cc] ;  /* 0x0002cc0001407983 */ /* 0x000ee20000300800 */
[----:B------:R-:W-:-:S03]  /*18380*/  LOP3.LUT R89, R2, 0x30, RZ, 0x3c, !PT ;  /* 0x0000003002597812 */ /* 0x000fc600078e3cff */
[----:B------:R-:W3:Y:S04]  /*18390*/  LDL.LU R35, [R1+0x2d0] ;  /* 0x0002d00001237983 */ /* 0x000ee80000300800 */
[----:B------:R1:W-:Y:S02]  /*183a0*/  LDGSTS.E [R3+0x27400], [R28.64], P0 ;  /* 0x274000001c037fae */ /* 0x0003e40008121848 */
[----:B-1----:R-:W-:-:S04]  /*183b0*/  IMAD.U32 R3, RZ, RZ, UR5 ;  /* 0x00000005ff037e24 */ /* 0x002fc8000f8e00ff */
[----:B------:R-:W-:Y:S01]  /*183c0*/  IMAD R3, R3, 0x8000, R89 ;  /* 0x0000800003037824 */ /* 0x000fe200078e0259 */
[----:B--2---:R-:W-:-:S04]  /*183d0*/  IADD3 R33, P1, R33, UR7, RZ ;  /* 0x0000000721217c10 */ /* 0x004fc8000ff3e0ff */
[----:B----4-:R-:W-:Y:S01]  /*183e0*/  IADD3.X R34, R34, UR6, RZ, P1, !PT ;  /* 0x0000000622227c10 */ /* 0x010fe20008ffe4ff */
[----:B------:R1:W-:Y:S01]  /*183f0*/  STL [R1+0x190], R33 ;  /* 0x0001902101007387 */ /* 0x0003e20000100800 */
[----:B------:R-:W-:-:S03]  /*18400*/  IMAD.MOV.U32 R28, RZ, RZ, R33 ;  /* 0x000000ffff1c7224 */ /* 0x000fc600078e0021 */
[----:B------:R-:W-:-:S05]  /*18410*/  IMAD.MOV.U32 R29, RZ, RZ, R34 ;  /* 0x000000ffff1d7224 */ /* 0x000fca00078e0022 */
[----:B------:R2:W-:Y:S01]  /*18420*/  LDGSTS.E [R3+0x20600], [R28.64], P0 ;  /* 0x206000001c037fae */ /* 0x0005e20008121848 */
[----:B-----5:R-:W-:-:S04]  /*18430*/  IADD3 R30, P2, R30, UR7, RZ ;  /* 0x000000071e1e7c10 */ /* 0x020fc8000ff5e0ff */
[----:B---3--:R-:W-:Y:S01]  /*18440*/  IADD3.X R32, R32, UR6, RZ, P2, !PT ;  /* 0x0000000620207c10 */ /* 0x008fe200097fe4ff */
[----:B------:R-:W-:Y:S04]  /*18450*/  STL [R1+0x1d0], R30 ;  /* 0x0001d01e01007387 */ /* 0x000fe80000100800 */
[----:B------:R3:W-:Y:S01]  /*18460*/  STL [R1+0x18c], R34 ;  /* 0x00018c2201007387 */ /* 0x0007e20000100800 */
[----:B--2---:R-:W-:-:S03]  /*18470*/  IMAD.MOV.U32 R29, RZ, RZ, R32 ;  /* 0x000000ffff1d7224 */ /* 0x004fc600078e0020 */
[----:B-1----:R-:W2:Y:S01]  /*18480*/  LDL.LU R33, [R1+0x310] ;  /* 0x0003100001217983 */ /* 0x002ea20000300800 */
[----:B------:R-:W-:-:S03]  /*18490*/  IMAD.MOV.U32 R28, RZ, RZ, R30 ;  /* 0x000000ffff1c7224 */ /* 0x000fc600078e001e */
[----:B------:R1:W-:Y:S04]  /*184a0*/  STL [R1+0x1cc], R32 ;  /* 0x0001cc2001007387 */ /* 0x0003e80000100800 */
[----:B---3--:R-:W3:Y:S04]  /*184b0*/  LDL.LU R34, [R1+0x30c] ;  /* 0x00030c0001227983 */ /* 0x008ee80000300800 */
[----:B------:R4:W-:Y:S04]  /*184c0*/  LDGSTS.E [R3+0x21600], [R28.64], P0 ;  /* 0x216000001c037fae */ /* 0x0009e80008121848 */
[----:B-1----:R-:W5:Y:S04]  /*184d0*/  LDL.LU R32, [R1+0x34c] ;  /* 0x00034c0001207983 */ /* 0x002f680000300800 */
[----:B------:R-:W5:Y:S01]  /*184e0*/  LDL.LU R30, [R1+0x350] ;  /* 0x00035000011e7983 */ /* 0x000f620000300800 */
[----:B------:R-:W-:-:S04]  /*184f0*/  IADD3 R65, P1, R65, UR7, RZ ;  /* 0x0000000741417c10 */ /* 0x000fc8000ff3e0ff */
[----:B------:R-:W-:Y:S01]  /*18500*/  IADD3.X R88, R88, UR6, RZ, P1, !PT ;  /* 0x0000000658587c10 */ /* 0x000fe20008ffe4ff */
[----:B----4-:R-:W-:Y:S01]  /*18510*/  IMAD.MOV.U32 R28, RZ, RZ, R65 ;  /* 0x000000ffff1c7224 */ /* 0x010fe200078e0041 */
[----:B------:R-:W-:-:S03]  /*18520*/  IADD3 R66, P2, R66, UR7, RZ ;  /* 0x0000000742427c10 */ /* 0x000fc6000ff5e0ff */
[----:B------:R-:W-:Y:S01]  /*18530*/  IMAD.MOV.U32 R29, RZ, RZ, R88 ;  /* 0x000000ffff1d7224 */ /* 0x000fe200078e0058 */
[----:B------:R1:W-:Y:S01]  /*18540*/  STL [R1+0x210], R65 ;  /* 0x0002104101007387 */ /* 0x0003e20000100800 */
[----:B------:R-:W-:-:S03]  /*18550*/  IADD3.X R78, R78, UR6, RZ, P2, !PT ;  /* 0x000000064e4e7c10 */ /* 0x000fc600097fe4ff */
[----:B------:R-:W-:Y:S04]  /*18560*/  STL [R1+0x20c], R88 ;  /* 0x00020c5801007387 */ /* 0x000fe80000100800 */
[----:B------:R4:W-:Y:S04]  /*18570*/  STL [R1+0x250], R66 ;  /* 0x0002504201007387 */ /* 0x0009e80000100800 */
[----:B------:R4:W-:Y:S04]  /*18580*/  LDGSTS.E [R3+0x22600], [R28.64], P0 ;  /* 0x226000001c037fae */ /* 0x0009e80008121848 */
[----:B-1----:R-:W5:Y:S04]  /*18590*/  LDL.LU R65, [R1+0x198] ;  /* 0x0001980001417983 */ /* 0x002f680000300800 */
[----:B------:R1:W-:Y:S01]  /*185a0*/  STL [R1+0x24c], R78 ;  /* 0x00024c4e01007387 */ /* 0x0003e20000100800 */
[----:B----4-:R-:W-:Y:S01]  /*185b0*/  IMAD.MOV.U32 R28, RZ, RZ, R66 ;  /* 0x000000ffff1c7224 */ /* 0x010fe200078e0042 */
[----:B------:R-:W-:Y:S01]  /*185c0*/  IADD3 R76, P1, R76, UR7, RZ ;  /* 0x000000074c4c7c10 */ /* 0x000fe2000ff3e0ff */
[----:B------:R-:W-:Y:S01]  /*185d0*/  IMAD.MOV.U32 R29, RZ, RZ, R78 ;  /* 0x000000ffff1d7224 */ /* 0x000fe200078e004e */
[----:B------:R-:W4:Y:S04]  /*185e0*/  LDL.LU R66, [R1+0x194] ;  /* 0x0001940001427983 */ /* 0x000f280000300800 */
[----:B------:R-:W4:Y:S01]  /*185f0*/  LDL.LU R89, [R1+0x1d4] ;  /* 0x0001d40001597983 */ /* 0x000f220000300800 */
[----:B------:R-:W-:-:S03]  /*18600*/  IADD3.X R77, R77, UR6, RZ, P1, !PT ;  /* 0x000000064d4d7c10 */ /* 0x000fc60008ffe4ff */
[----:B------:R-:W-:Y:S04]  /*18610*/  STL [R1+0x290], R76 ;  /* 0x0002904c01007387 */ /* 0x000fe80000100800 */
[----:B------:R1:W-:Y:S01]  /*18620*/  LDGSTS.E [R3+0x23600], [R28.64], P0 ;  /* 0x236000001c037fae */ /* 0x0003e20008121848 */
[----:B------:R-:W-:-:S03]  /*18630*/  IADD3 R35, P2, R35, UR7, RZ ;  /* 0x0000000723237c10 */ /* 0x000fc6000ff5e0ff */
[----:B------:R-:W-:Y:S01]  /*18640*/  STL [R1+0x28c], R77 ;  /* 0x00028c4d01007387 */ /* 0x000fe20000100800 */
[----:B------:R-:W-:Y:S01]  /*18650*/  IADD3.X R64, R64, UR6, RZ, P2, !PT ;  /* 0x0000000640407c10 */ /* 0x000fe200097fe4ff */
[----:B-1----:R-:W-:Y:S02]  /*18660*/  IMAD.MOV.U32 R28, RZ, RZ, R76 ;  /* 0x000000ffff1c7224 */ /* 0x002fe400078e004c */
[----:B------:R1:W-:Y:S01]  /*18670*/  STL [R1+0x2d0], R35 ;  /* 0x0002d02301007387 */ /* 0x0003e20000100800 */
[----:B------:R-:W-:-:S03]  /*18680*/  IMAD.MOV.U32 R29, RZ, RZ, R77 ;  /* 0x000000ffff1d7224 */ /* 0x000fc600078e004d */
[----:B------:R-:W4:Y:S04]  /*18690*/  LDL.LU R88, [R1+0x1d8] ;  /* 0x0001d80001587983 */ /* 0x000f280000300800 */
[----:B------:R1:W-:Y:S04]  /*186a0*/  STL [R1+0x2cc], R64 ;  /* 0x0002cc4001007387 */ /* 0x0003e80000100800 */
[----:B------:R1:W-:Y:S04]  /*186b0*/  LDGSTS.E [R3+0x24600], [R28.64], P0 ;  /* 0x246000001c037fae */ /* 0x0003e80008121848 */
[----:B------:R-:W4:Y:S01]  /*186c0*/  LDL.LU R78, [R1+0x214] ;  /* 0x00021400014e7983 */ /* 0x000f220000300800 */
[----:B-1----:R-:W-:-:S03]  /*186d0*/  IMAD.MOV.U32 R28, RZ, RZ, R35 ;  /* 0x000000ffff1c7224 */ /* 0x002fc600078e0023 */
[----:B------:R-:W4:Y:S01]  /*186e0*/  LDL.LU R35, [R1+0x218] ;  /* 0x0002180001237983 */ /* 0x000f220000300800 */
[----:B------:R-:W-:-:S03]  /*186f0*/  IMAD.MOV.U32 R29, RZ, RZ, R64 ;  /* 0x000000ffff1d7224 */ /* 0x000fc600078e0040 */
[----:B------:R-:W4:Y:S04]  /*18700*/  LDL.LU R77, [R1+0x254] ;  /* 0x00025400014d7983 */ /* 0x000f280000300800 */
[----:B------:R-:W4:Y:S04]  /*18710*/  LDL.LU R64, [R1+0x258] ;  /* 0x0002580001407983 */ /* 0x000f280000300800 */
[----:B------:R1:W-:Y:S01]  /*18720*/  LDGSTS.E [R3+0x25600], [R28.64], P0 ;  /* 0x256000001c037fae */ /* 0x0003e20008121848 */
[----:B--2---:R-:W-:-:S04]  /*18730*/  IADD3 R33, P1, R33, UR7, RZ ;  /* 0x0000000721217c10 */ /* 0x004fc8000ff3e0ff */
[----:B---3--:R-:W-:Y:S01]  /*18740*/  IADD3.X R34, R34, UR6, RZ, P1, !PT ;  /* 0x0000000622227c10 */ /* 0x008fe20008ffe4ff */
[----:B------:R2:W-:Y:S01]  /*18750*/  STL [R1+0x310], R33 ;  /* 0x0003102101007387 */ /* 0x0005e20000100800 */
[----:B-1----:R-:W-:-:S03]  /*18760*/  IMAD.MOV.U32 R28, RZ, RZ, R33 ;  /* 0x000000ffff1c7224 */ /* 0x002fc600078e0021 */
[----:B------:R-:W-:Y:S01]  /*18770*/  IMAD.MOV.U32 R29, RZ, RZ, R34 ;  /* 0x000000ffff1d7224 */ /* 0x000fe200078e0022 */
[----:B------:R1:W-:Y:S04]  /*18780*/  STL [R1+0x30c], R34 ;  /* 0x00030c2201007387 */ /* 0x0003e80000100800 */
[----:B------:R3:W-:Y:S01]  /*18790*/  LDGSTS.E [R3+0x26600], [R28.64], P0 ;  /* 0x266000001c037fae */ /* 0x0007e20008121848 */
[----:B-----5:R-:W-:-:S04]  /*187a0*/  IADD3 R30, P2, R30, UR7, RZ ;  /* 0x000000071e1e7c10 */ /* 0x020fc8000ff5e0ff */
[----:B------:R-:W-:Y:S01]  /*187b0*/  IADD3.X R32, R32, UR6, RZ, P2, !PT ;  /* 0x0000000620207c10 */ /* 0x000fe200097fe4ff */
[----:B------:R-:W-:Y:S04]  /*187c0*/  STL [R1+0x350], R30 ;  /* 0x0003501e01007387 */ /* 0x000fe80000100800 */
[----:B--2---:R-:W2:Y:S01]  /*187d0*/  LDL.LU R33, [R1+0x298] ;  /* 0x0002980001217983 */ /* 0x004ea20000300800 */
[----:B---3--:R-:W-:-:S03]  /*187e0*/  IMAD.MOV.U32 R29, RZ, RZ, R32 ;  /* 0x000000ffff1d7224 */ /* 0x008fc600078e0020 */
[----:B------:R3:W-:Y:S01]  /*187f0*/  STL [R1+0x34c], R32 ;  /* 0x00034c2001007387 */ /* 0x0007e20000100800 */
[----:B------:R-:W-:-:S03]  /*18800*/  IMAD.MOV.U32 R28, RZ, RZ, R30 ;  /* 0x000000ffff1c7224 */ /* 0x000fc600078e001e */
[----:B-1----:R-:W5:Y:S04]  /*18810*/  LDL.LU R34, [R1+0x294] ;  /* 0x0002940001227983 */ /* 0x002f680000300800 */
[----:B------:R1:W-:Y:S04]  /*18820*/  LDGSTS.E [R3+0x27600], [R28.64], P0 ;  /* 0x276000001c037fae */ /* 0x0003e80008121848 */
[----:B---3--:R-:W3:Y:S04]  /*18830*/  LDL.LU R32, [R1+0x2d4] ;  /* 0x0002d40001207983 */ /* 0x008ee80000300800 */
[----:B------:R-:W3:Y:S01]  /*18840*/  LDL.LU R30, [R1+0x2d8] ;  /* 0x0002d800011e7983 */ /* 0x000ee20000300800 */
[----:B-1----:R-:W-:-:S04]  /*18850*/  IMAD.U32 R3, RZ, RZ, UR5 ;  /* 0x00000005ff037e24 */ /* 0x002fc8000f8e00ff */
[----:B------:R-:W-:Y:S01]  /*18860*/  IMAD R3, R3, 0x8000, R67 ;  /* 0x0000800003037824 */ /* 0x000fe200078e0243 */
[----:B------:R-:W-:-:S05]  /*18870*/  IADD3 R65, P1, R65, UR7, RZ ;  /* 0x0000000741417c10 */ /* 0x000fca000ff3e0ff */
[----:B------:R-:W-:Y:S01]  /*18880*/  IMAD.MOV.U32 R28, RZ, RZ, R65 ;  /* 0x000000ffff1c7224 */ /* 0x000fe200078e0041 */
[----:B------:R-:W-:Y:S01]  /*18890*/  STL [R1+0x198], R65 ;  /* 0x0001984101007387 */ /* 0x000fe20000100800 */
[----:B----4-:R-:W-:-:S05]  /*188a0*/  IADD3.X R66, R66, UR6, RZ, P1, !PT ;  /* 0x0000000642427c10 */ /* 0x010fca0008ffe4ff */
[----:B------:R-:W-:-:S05]  /*188b0*/  IMAD.MOV.U32 R29, RZ, RZ, R66 ;  /* 0x000000ffff1d7224 */ /* 0x000fca00078e0042 */
[----:B------:R1:W-:Y:S01]  /*188c0*/  LDGSTS.E [R3+0x20800], [R28.64], P0 ;  /* 0x208000001c037fae */ /* 0x0003e20008121848 */
[----:B------:R-:W-:-:S04]  /*188d0*/  IADD3 R88, P2, R88, UR7, RZ ;  /* 0x0000000758587c10 */ /* 0x000fc8000ff5e0ff */
[----:B------:R-:W-:Y:S01]  /*188e0*/  IADD3.X R89, R89, UR6, RZ, P2, !PT ;  /* 0x0000000659597c10 */ /* 0x000fe200097fe4ff */
[----:B------:R-:W-:Y:S01]  /*188f0*/  STL [R1+0x1d8], R88 ;  /* 0x0001d85801007387 */ /* 0x000fe20000100800 */
[----:B-1----:R-:W-:-:S03]  /*18900*/  IMAD.MOV.U32 R28, RZ, RZ, R88 ;  /* 0x000000ffff1c7224 */ /* 0x002fc600078e0058 */
[----:B------:R1:W-:Y:S01]  /*18910*/  STL [R1+0x194], R66 ;  /* 0x0001944201007387 */ /* 0x0003e20000100800 */
[----:B------:R-:W-:-:S03]  /*18920*/  IMAD.MOV.U32 R29, RZ, RZ, R89 ;  /* 0x000000ffff1d7224 */ /* 0x000fc600078e0059 */
[----:B------:R-:W4:Y:S04]  /*18930*/  LDL.LU R76, [R1+0x314] ;  /* 0x00031400014c7983 */ /* 0x000f280000300800 */
[----:B------:R-:W4:Y:S01]  /*18940*/  LDL.LU R67, [R1+0x318] ;  /* 0x0003180001437983 */ /* 0x000f220000300800 */
[----:B------:R-:W-:-:S03]  /*18950*/  IADD3 R35, P1, R35, UR7, RZ ;  /* 0x0000000723237c10 */ /* 0x000fc6000ff3e0ff */
[----:B------:R-:W-:Y:S01]  /*18960*/  STL [R1+0x1d4], R89 ;  /* 0x0001d45901007387 */ /* 0x000fe20000100800 */
[----:B------:R-:W-:-:S03]  /*18970*/  IADD3.X R78, R78, UR6, RZ, P1, !PT ;  /* 0x000000064e4e7c10 */ /* 0x000fc60008ffe4ff */
[----:B-1----:R-:W4:Y:S01]  /*18980*/  LDL.LU R66, [R1+0x354] ;  /* 0x0003540001427983 */ /* 0x002f220000300800 */
[----:B------:R-:W-:-:S03]  /*18990*/  IADD3 R64, P2, R64, UR7, RZ ;  /* 0x0000000740407c10 */ /* 0x000fc6000ff5e0ff */
[----:B------:R-:W4:Y:S04]  /*189a0*/  LDL.LU R65, [R1+0x358] ;  /* 0x0003580001417983 */ /* 0x000f280000300800 */
[----:B------:R1:W-:Y:S01]  /*189b0*/  LDGSTS.E [R3+0x21800], [R28.64], P0 ;  /* 0x218000001c037fae */ /* 0x0003e20008121848 */
[----:B------:R-:W-:-:S03]  /*189c0*/  IADD3.X R77, R77, UR6, RZ, P2, !PT ;  /* 0x000000064d4d7c10 */ /* 0x000fc600097fe4ff */
[----:B------:R1:W-:Y:S04]  /*189d0*/  STL [R1+0x218], R35 ;  /* 0x0002182301007387 */ /* 0x0003e80000100800 */
[----:B------:R-:W-:Y:S01]  /*189e0*/  STL [R1+0x214], R78 ;  /* 0x0002144e01007387 */ /* 0x000fe20000100800 */
[----:B-1----:R-:W-:Y:S02]  /*189f0*/  IMAD.MOV.U32 R28, RZ, RZ, R35 ;  /* 0x000000ffff1c7224 */ /* 0x002fe400078e0023 */
[----:B------:R-:W-:Y:S01]  /*18a00*/  IMAD.MOV.U32 R29, RZ, RZ, R78 ;  /* 0x000000ffff1d7224 */ /* 0x000fe200078e004e */
[----:B------:R1:W-:Y:S04]  /*18a10*/  STL [R1+0x258], R64 ;  /* 0x0002584001007387 */ /* 0x0003e80000100800 */
[----:B------:R-:W4:Y:S04]  /*18a20*/  LDL.LU R35, [R1+0x1a0] ;  /* 0x0001a00001237983 */ /* 0x000f280000300800 */
[----:B------:R1:W-:Y:S04]  /*18a30*/  LDGSTS.E [R3+0x22800], [R28.64], P0 ;  /* 0x228000001c037fae */ /* 0x0003e80008121848 */
[----:B------:R-:W-:Y:S01]  /*18a40*/  STL [R1+0x254], R77 ;  /* 0x0002544d01007387 */ /* 0x000fe20000100800 */
[----:B-1----:R-:W-:-:S03]  /*18a50*/  IMAD.MOV.U32 R28, RZ, RZ, R64 ;  /* 0x000000ffff1c7224 */ /* 0x002fc600078e0040 */
[----:B------:R-:W4:Y:S04]  /*18a60*/  LDL.LU R64, [R1+0x19c] ;  /* 0x00019c0001407983 */ /* 0x000f280000300800 */
[----:B------:R-:W4:Y:S01]  /*18a70*/  LDL.LU R89, [R1+0x1dc] ;  /* 0x0001dc0001597983 */ /* 0x000f220000300800 */
[----:B------:R-:W-:-:S05]  /*18a80*/  IMAD.MOV.U32 R29, RZ, RZ, R77 ;  /* 0x000000ffff1d7224 */ /* 0x000fca00078e004d */
[----:B------:R1:W-:Y:S01]  /*18a90*/  LDGSTS.E [R3+0x23800], [R28.64], P0 ;  /* 0x238000001c037fae */ /* 0x0003e20008121848 */
[----:B--2---:R-:W-:-:S04]  /*18aa0*/  IADD3 R33, P1, R33, UR7, RZ ;  /* 0x0000000721217c10 */ /* 0x004fc8000ff3e0ff */
[----:B-----5:R-:W-:Y:S01]  /*18ab0*/  IADD3.X R34, R34, UR6, RZ, P1, !PT ;  /* 0x0000000622227c10 */ /* 0x020fe20008ffe4ff */
[----:B------:R2:W-:Y:S04]  /*18ac0*/  STL [R1+0x298], R33 ;  /* 0x0002982101007387 */ /* 0x0005e80000100800 */
[----:B------:R-:W-:Y:S01]  /*18ad0*/  STL [R1+0x294], R34 ;  /* 0x0002942201007387 */ /* 0x000fe20000100800 */
[----:B---3--:R-:W-:-:S05]  /*18ae0*/  IADD3 R30, P2, R30, UR7, RZ ;  /* 0x000000071e1e7c10 */ /* 0x008fca000ff5e0ff */
[----:B------:R3:W-:Y:S04]  /*18af0*/  STL [R1+0x2d8], R30 ;  /* 0x0002d81e01007387 */ /* 0x0007e80000100800 */
[----:B------:R-:W5:Y:S01]  /*18b00*/  LDL.LU R88, [R1+0x1e0] ;  /* 0x0001e00001587983 */ /* 0x000f620000300800 */
[----:B------:R-:W-:Y:S01]  /*18b10*/  IADD3.X R32, R32, UR6, RZ, P2, !PT ;  /* 0x0000000620207c10 */ /* 0x000fe200097fe4ff */
[----:B-1----:R-:W-:Y:S02]  /*18b20*/  IMAD.MOV.U32 R28, RZ, RZ, R33 ;  /* 0x000000ffff1c7224 */ /* 0x002fe400078e0021 */
[----:B------:R-:W-:Y:S02]  /*18b30*/  IMAD.MOV.U32 R29, RZ, RZ, R34 ;  /* 0x000000ffff1d7224 */ /* 0x000fe400078e0022 */
[----:B------:R1:W-:Y:S04]  /*18b40*/  STL [R1+0x2d4], R32 ;  /* 0x0002d42001007387 */ /* 0x0003e80000100800 */
[----:B------:R1:W-:Y:S04]  /*18b50*/  LDGSTS.E [R3+0x24800], [R28.64], P0 ;  /* 0x248000001c037fae */ /* 0x0003e80008121848 */
[----:B--2---:R-:W2:Y:S01]  /*18b60*/  LDL.LU R33, [R1+0x21c] ;  /* 0x00021c0001217983 */ /* 0x004ea20000300800 */
[----:B-1----:R-:W-:-:S03]  /*18b70*/  IMAD.MOV.U32 R28, RZ, RZ, R30 ;  /* 0x000000ffff1c7224 */ /* 0x002fc600078e001e */
[----:B---3--:R-:W3:Y:S01]  /*18b80*/  LDL.LU R30, [R1+0x220] ;  /* 0x00022000011e7983 */ /* 0x008ee20000300800 */
[----:B------:R-:W-:-:S03]  /*18b90*/  IMAD.MOV.U32 R29, RZ, RZ, R32 ;  /* 0x000000ffff1d7224 */ /* 0x000fc600078e0020 */
[----:B------:R-:W2:Y:S04]  /*18ba0*/  LDL.LU R34, [R1+0x25c] ;  /* 0x00025c0001227983 */ /* 0x000ea80000300800 */
[----:B------:R-:W2:Y:S04]  /*18bb0*/  LDL.LU R32, [R1+0x260] ;  /* 0x0002600001207983 */ /* 0x000ea80000300800 */
[----:B------:R1:W-:Y:S01]  /*18bc0*/  LDGSTS.E [R3+0x25800], [R28.64], P0 ;  /* 0x258000001c037fae */ /* 0x0003e20008121848 */
[----:B----4-:R-:W-:-:S04]  /*18bd0*/  IADD3 R67, P1, R67, UR7, RZ ;  /* 0x0000000743437c10 */ /* 0x010fc8000ff3e0ff */
[----:B------:R-:W-:Y:S01]  /*18be0*/  IADD3.X R76, R76, UR6, RZ, P1, !PT ;  /* 0x000000064c4c7c10 */ /* 0x000fe20008ffe4ff */
[----:B------:R4:W-:Y:S01]  /*18bf0*/  STL [R1+0x318], R67 ;  /* 0x0003184301007387 */ /* 0x0009e20000100800 */
[----:B-1----:R-:W-:Y:S01]  /*18c00*/  IMAD.MOV.U32 R28, RZ, RZ, R67 ;  /* 0x000000ffff1c7224 */ /* 0x002fe200078e0043 */
[----:B------:R-:W-:Y:S02]  /*18c10*/  IADD3 R65, P2, R65, UR7, RZ ;  /* 0x0000000741417c10 */ /* 0x000fe4000ff5e0ff */
[----:B------:R-:W-:Y:S02]  /*18c20*/  IMAD.MOV.U32 R29, RZ, RZ, R76 ;  /* 0x000000ffff1d7224 */ /* 0x000fe400078e004c */
[----:B------:R-:W-:Y:S01]  /*18c30*/  IADD3.X R66, R66, UR6, RZ, P2, !PT ;  /* 0x0000000642427c10 */ /* 0x000fe200097fe4ff */
[----:B------:R1:W-:Y:S04]  /*18c40*/  STL [R1+0x314], R76 ;  /* 0x0003144c01007387 */ /* 0x0003e80000100800 */
[----:B------:R1:W-:Y:S04]  /*18c50*/  STL [R1+0x358], R65 ;  /* 0x0003584101007387 */ /* 0x0003e80000100800 */
[----:B------:R1:W-:Y:S04]  /*18c60*/  STL [R1+0x354], R66 ;  /* 0x0003544201007387 */ /* 0x0003e80000100800 */
[----:B------:R-:W2:Y:S04]  /*18c70*/  LDL.LU R77, [R1+0x29c] ;  /* 0x00029c00014d7983 */ /* 0x000ea80000300800 */
[----:B------:R1:W-:Y:S01]  /*18c80*/  LDGSTS.E [R3+0x26800], [R28.64], P0 ;  /* 0x268000001c037fae */ /* 0x0003e20008121848 */
[----:B------:R-:W-:-:S03]  /*18c90*/  IADD3 R35, P1, R35, UR7, RZ ;  /* 0x0000000723237c10 */ /* 0x000fc6000ff3e0ff */
[----:B----4-:R-:W2:Y:S04]  /*18ca0*/  LDL.LU R67, [R1+0x2a0] ;  /* 0x0002a00001437983 */ /* 0x010ea80000300800 */
[----:B------:R-:W2:Y:S01]  /*18cb0*/  LDL.LU R78, [R1+0x2dc] ;  /* 0x0002dc00014e7983 */ /* 0x000ea20000300800 */
[----:B-1----:R-:W-:-:S03]  /*18cc0*/  IMAD.MOV.U32 R28, RZ, RZ, R65 ;  /* 0x000000ffff1c7224 */ /* 0x002fc600078e0041 */
[----:B------:R-:W2:Y:S01]  /*18cd0*/  LDL.LU R76, [R1+0x2e0] ;  /* 0x0002e000014c7983 */ /* 0x000ea20000300800 */
[----:B------:R-:W-:Y:S01]  /*18ce0*/  IMAD.MOV.U32 R29, RZ, RZ, R66 ;  /* 0x000000ffff1d7224 */ /* 0x000fe200078e0042 */
[----:B------:R-:W-:Y:S02]  /*18cf0*/  LOP3.LUT R65, R2, 0x50, RZ, 0x3c, !PT ;  /* 0x0000005002417812 */ /* 0x000fe400078e3cff */
[----:B------:R-:W-:Y:S01]  /*18d00*/  STL [R1+0x1a0], R35 ;  /* 0x0001a02301007387 */ /* 0x000fe20000100800 */
[----:B------:R-:W-:-:S03]  /*18d10*/  IADD3.X R64, R64, UR6, RZ, P1, !PT ;  /* 0x0000000640407c10 */ /* 0x000fc60008ffe4ff */
[----:B------:R1:W-:Y:S02]  /*18d20*/  LDGSTS.E [R3+0x27800], [R28.64], P0 ;  /* 0x278000001c037fae */ /* 0x0003e40008121848 */
[----:B-1----:R-:W-:-:S04]  /*18d30*/  IMAD.U32 R3, RZ, RZ, UR5 ;  /* 0x00000005ff037e24 */ /* 0x002fc8000f8e00ff */
[----:B------:R-:W-:Y:S02]  /*18d40*/  IMAD R3, R3, 0x8000, R65 ;  /* 0x0000800003037824 */ /* 0x000fe400078e0241 */
[----:B------:R-:W-:Y:S02]  /*18d50*/  IMAD.MOV.U32 R29, RZ, RZ, R64 ;  /* 0x000000ffff1d7224 */ /* 0x000fe400078e0040 */
[----:B------:R-:W-:-:S05]  /*18d60*/  IMAD.MOV.U32 R28, RZ, RZ, R35 ;  /* 0x000000ffff1c7224 */ /* 0x000fca00078e0023 */
[----:B------:R1:W-:Y:S01]  /*18d70*/  LDGSTS.E [R3+0x20a00], [R28.64], P0 ;  /* 0x20a000001c037fae */ /* 0x0003e20008121848 */
[----:B-----5:R-:W-:-:S04]  /*18d80*/  IADD3 R88, P2, R88, UR7, RZ ;  /* 0x0000000758587c10 */ /* 0x020fc8000ff5e0ff */
[----:B------:R-:W-:Y:S01]  /*18d90*/  IADD3.X R89, R89, UR6, RZ, P2, !PT ;  /* 0x0000000659597c10 */ /* 0x000fe200097fe4ff */
[----:B------:R-:W-:Y:S04]  /*18da0*/  STL [R1+0x1e0], R88 ;  /* 0x0001e05801007387 */ /* 0x000fe80000100800 */
[----:B------:R5:W-:Y:S04]  /*18db0*/  STL [R1+0x19c], R64 ;  /* 0x00019c4001007387 */ /* 0x000be80000100800 */
[----:B------:R-:W4:Y:S04]  /*18dc0*/  LDL.LU R66, [R1+0x31c] ;  /* 0x00031c0001427983 */ /* 0x000f280000300800 */
[----:B------:R-:W4:Y:S04]  /*18dd0*/  LDL.LU R65, [R1+0x320] ;  /* 0x0003200001417983 */ /* 0x000f280000300800 */
[----:B------:R-:W-:Y:S04]  /*18de0*/  STL [R1+0x1dc], R89 ;  /* 0x0001dc5901007387 */ /* 0x000fe80000100800 */
[----:B-----5:R-:W5:Y:S04]  /*18df0*/  LDL.LU R64, [R1+0x35c] ;  /* 0x00035c0001407983 */ /* 0x020f680000300800 */
[----:B------:R-:W5:Y:S01]  /*18e00*/  LDL.LU R35, [R1+0x360] ;  /* 0x0003600001237983 */ /* 0x000f620000300800 */
[----:B---3--:R-:W-:Y:S01]  /*18e10*/  IADD3 R30, P1, R30, UR7, RZ ;  /* 0x000000071e1e7c10 */ /* 0x008fe2000ff3e0ff */
[----:B-1----:R-:W-:-:S02]  /*18e20*/  IMAD.MOV.U32 R28, RZ, RZ, R88 ;  /* 0x000000ffff1c7224 */ /* 0x002fc400078e0058 */
[----:B------:R-:W-:Y:S01]  /*18e30*/  IMAD.MOV.U32 R29, RZ, RZ, R89 ;  /* 0x000000ffff1d7224 */ /* 0x000fe200078e0059 */
[----:B--2---:R-:W-:Y:S02]  /*18e40*/  IADD3.X R33, R33, UR6, RZ, P1, !PT ;  /* 0x0000000621217c10 */ /* 0x004fe40008ffe4ff */
[----:B------:R-:W-:Y:S01]  /*18e50*/  IADD3 R32, P2, R32, UR7, RZ ;  /* 0x0000000720207c10 */ /* 0x000fe2000ff5e0ff */
[----:B------:R-:W-:Y:S03]  /*18e60*/  STL [R1+0x220], R30 ;  /* 0x0002201e01007387 */ /* 0x000fe60000100800 */
[----:B------:R-:W-:Y:S01]  /*18e70*/  IADD3.X R34, R34, UR6, RZ, P2, !PT ;  /* 0x0000000622227c10 */ /* 0x000fe200097fe4ff */
[----:B------:R1:W-:Y:S04]  /*18e80*/  LDGSTS.E [R3+0x21a00], [R28.64], P0 ;  /* 0x21a000001c037fae */ /* 0x0003e80008121848 */
[----:B------:R2:W-:Y:S04]  /*18e90*/  STL [R1+0x21c], R33 ;  /* 0x00021c2101007387 */ /* 0x0005e80000100800 */
[----:B------:R-:W-:Y:S01]  /*18ea0*/  STL [R1+0x260], R32 ;  /* 0x0002602001007387 */ /* 0x000fe20000100800 */
[----:B-1----:R-:W-:-:S02]  /*18eb0*/  IMAD.MOV.U32 R28, RZ, RZ, R30 ;  /* 0x000000ffff1c7224 */ /* 0x002fc400078e001e */
[----:B------:R-:W-:Y:S02]  /*18ec0*/  IMAD.MOV.U32 R29, RZ, RZ, R33 ;  /* 0x000000ffff1d7224 */ /* 0x000fe400078e0021 */
[----:B--2---:R-:W2:Y:S04]  /*18ed0*/  LDL.LU R33, [R1+0x1a8] ;  /* 0x0001a80001217983 */ /* 0x004ea80000300800 */
[----:B------:R1:W-:Y:S04]  /*18ee0*/  STL [R1+0x25c], R34 ;  /* 0x00025c2201007387 */ /* 0x0003e80000100800 */
[----:B------:R3:W-:Y:S04]  /*18ef0*/  LDGSTS.E [R3+0x22a00], [R28.64], P0 ;  /* 0x22a000001c037fae */ /* 0x0007e80008121848 */
[----:B------:R-:W2:Y:S01]  /*18f00*/  LDL.LU R30, [R1+0x1e8] ;  /* 0x0001e800011e7983 */ /* 0x000ea20000300800 */
[----:B---3--:R-:W-:-:S03]  /*18f10*/  IMAD.MOV.U32 R29, RZ, RZ, R34 ;  /* 0x000000ffff1d7224 */ /* 0x008fc600078e0022 */
[----:B-1----:R-:W3:Y:S01]  /*18f20*/  LDL.LU R34, [R1+0x1a4] ;  /* 0x0001a40001227983 */ /* 0x002ee20000300800 */
[----:B------:R-:W-:-:S03]  /*18f30*/  IMAD.MOV.U32 R28, RZ, RZ, R32 ;  /* 0x000000ffff1c7224 */ /* 0x000fc600078e0020 */
[----:B------:R-:W3:Y:S04]  /*18f40*/  LDL.LU R32, [R1+0x1e4] ;  /* 0x0001e40001207983 */ /* 0x000ee80000300800 */
[----:B------:R1:W-:Y:S01]  /*18f50*/  LDGSTS.E [R3+0x23a00], [R28.64], P0 ;  /* 0x23a000001c037fae */ /* 0x0003e20008121848 */
[----:B------:R-:W-:-:S04]  /*18f60*/  IADD3 R67, P1, R67, UR7, RZ ;  /* 0x0000000743437c10 */ /* 0x000fc8000ff3e0ff */
[----:B------:R-:W-:Y:S01]  /*18f70*/  IADD3.X R77, R77, UR6, RZ, P1, !PT ;  /* 0x000000064d4d7c10 */ /* 0x000fe20008ffe4ff */
[----:B-1----:R-:W-:Y:S01]  /*18f80*/  IMAD.MOV.U32 R28, RZ, RZ, R67 ;  /* 0x000000ffff1c7224 */ /* 0x002fe200078e0043 */
[----:B------:R-:W-:-:S03]  /*18f90*/  IADD3 R76, P2, R76, UR7, RZ ;  /* 0x000000074c4c7c10 */ /* 0x000fc6000ff5e0ff */
[----:B------:R-:W-:Y:S01]  /*18fa0*/  IMAD.MOV.U32 R29, RZ, RZ, R77 ;  /* 0x000000ffff1d7224 */ /* 0x000fe200078e004d */
[----:B------:R-:W-:Y:S01]  /*18fb0*/  STL [R1+0x2a0], R67 ;  /* 0x0002a04301007387 */ /* 0x000fe20000100800 */
[----:B------:R-:W-:-:S03]  /*18fc0*/  IADD3.X R78, R78, UR6, RZ, P2, !PT ;  /* 0x000000064e4e7c10 */ /* 0x000fc600097fe4ff */
[----:B------:R1:W-:Y:S04]  /*18fd0*/  STL [R1+0x29c], R77 ;  /* 0x00029c4d01007387 */ /* 0x0003e80000100800 */
[----:B------:R-:W-:Y:S04]  /*18fe0*/  STL [R1+0x2e0], R76 ;  /* 0x0002e04c01007387 */ /* 0x000fe80000100800 */
[----:B------:R1:W-:Y:S04]  /*18ff0*/  LDGSTS.E [R3+0x24a00], [R28.64], P0 ;  /* 0x24a000001c037fae */ /* 0x0003e80008121848 */
[----:B-1----:R-:W3:Y:S04]  /*19000*/  LDL.LU R77, [R1+0x228] ;  /* 0x00022800014d7983 */ /* 0x002ee80000300800 */
[----:B------:R1:W-:Y:S01]  /*19010*/  STL [R1+0x2dc], R78 ;  /* 0x0002dc4e01007387 */ /* 0x0003e20000100800 */
[----:B------:R-:W-:-:S03]  /*19020*/  IMAD.MOV.U32 R28, RZ, RZ, R76 ;  /* 0x000000ffff1c7224 */ /* 0x000fc600078e004c */
[----:B------:R-:W3:Y:S01]  /*19030*/  LDL.LU R67, [R1+0x268] ;  /* 0x0002680001437983 */ /* 0x000ee20000300800 */
[----:B------:R-:W-:-:S03]  /*19040*/  IMAD.MOV.U32 R29, RZ, RZ, R78 ;  /* 0x000000ffff1d7224 */ /* 0x000fc600078e004e */
[----:B-1----:R-:W3:Y:S04]  /*19050*/  LDL.LU R78, [R1+0x224] ;  /* 0x00022400014e7983 */ /* 0x002ee80000300800 */
[----:B------:R-:W3:Y:S04]  /*19060*/  LDL.LU R76, [R1+0x264] ;  /* 0x00026400014c7983 */ /* 0x000ee80000300800 */
[----:B------:R1:W-:Y:S01]  /*19070*/  LDGSTS.E [R3+0x25a00], [R28.64], P0 ;  /* 0x25a000001c037fae */ /* 0x0003e20008121848 */
[----:B----4-:R-:W-:-:S04]  /*19080*/  IADD3 R65, P1, R65, UR7, RZ ;  /* 0x0000000741417c10 */ /* 0x010fc8000ff3e0ff */
[----:B------:R-:W-:Y:S01]  /*19090*/  IADD3.X R66, R66, UR6, RZ, P1, !PT ;  /* 0x0000000642427c10 */ /* 0x000fe20008ffe4ff */
[----:B-1----:R-:W-:Y:S01]  /*190a0*/  IMAD.MOV.U32 R28, RZ, RZ, R65 ;  /* 0x000000ffff1c7224 */ /* 0x002fe200078e0041 */
[----:B------:R1:W-:Y:S01]  /*190b0*/  STL [R1+0x320], R65 ;  /* 0x0003204101007387 */ /* 0x0003e20000100800 */
[----:B-----5:R-:W-:Y:S02]  /*190c0*/  IADD3 R35, P2, R35, UR7, RZ ;  /* 0x0000000723237c10 */ /* 0x020fe4000ff5e0ff */
[----:B------:R-:W-:Y:S01]  /*190d0*/  IMAD.MOV.U32 R29, RZ, RZ, R66 ;  /* 0x000000ffff1d7224 */ /* 0x000fe200078e0042 */
[----:B------:R4:W-:Y:S01]  /*190e0*/  STL [R1+0x31c], R66 ;  /* 0x00031c4201007387 */ /* 0x0009e20000100800 */
[----:B------:R-:W-:-:S03]  /*190f0*/  IADD3.X R64, R64, UR6, RZ, P2, !PT ;  /* 0x0000000640407c10 */ /* 0x000fc600097fe4ff */
[----:B------:R-:W-:Y:S04]  /*19100*/  STL [R1+0x360], R35 ;  /* 0x0003602301007387 */ /* 0x000fe80000100800 */
[----:B-1----:R-:W5:Y:S04]  /*19110*/  LDL.LU R65, [R1+0x2a8] ;  /* 0x0002a80001417983 */ /* 0x002f680000300800 */
[----:B------:R1:W-:Y:S04]  /*19120*/  STL [R1+0x35c], R64 ;  /* 0x00035c4001007387 */ /* 0x0003e80000100800 */
[----:B------:R1:W-:Y:S04]  /*19130*/  LDGSTS.E [R3+0x26a00], [R28.64], P0 ;  /* 0x26a000001c037fae */ /* 0x0003e80008121848 */
[----:B----4-:R-:W4:Y:S01]  /*19140*/  LDL.LU R66, [R1+0x2a4] ;  /* 0x0002a40001427983 */ /* 0x010f220000300800 */
[----:B-1----:R-:W-:-:S02]  /*19150*/  IMAD.MOV.U32 R29, RZ, RZ, R64 ;  /* 0x000000ffff1d7224 */ /* 0x002fc400078e0040 */
[----:B------:R-:W-:Y:S01]  /*19160*/  IMAD.MOV.U32 R28, RZ, RZ, R35 ;  /* 0x000000ffff1c7224 */ /* 0x000fe200078e0023 */
[----:B------:R-:W4:Y:S04]  /*19170*/  LDL.LU R64, [R1+0x2e4] ;  /* 0x0002e40001407983 */ /* 0x000f280000300800 */
[----:B------:R-:W4:Y:S01]  /*19180*/  LDL.LU R35, [R1+0x2e8] ;  /* 0x0002e80001237983 */ /* 0x000f220000300800 */
[----:B--2---:R-:W-:Y:S02]  /*19190*/  IADD3 R33, P1, R33, UR7, RZ ;  /* 0x0000000721217c10 */ /* 0x004fe4000ff3e0ff */
[----:B------:R-:W-:Y:S01]  /*191a0*/  IADD3 R30, P2, R30, UR7, RZ ;  /* 0x000000071e1e7c10 */ /* 0x000fe2000ff5e0ff */
[----:B------:R1:W-:Y:S01]  /*191b0*/  LDGSTS.E [R3+0x27a00], [R28.64], P0 ;  /* 0x27a000001c037fae */ /* 0x0003e20008121848 */
[----:B---3--:R-:W-:Y:S01]  /*191c0*/  IADD3.X R34, R34, UR6, RZ, P1, !PT ;  /* 0x0000000622227c10 */ /* 0x008fe20008ffe4ff */
[----:B-1----:R-:W-:Y:S01]  /*191d0*/  IMAD.U32 R3, RZ, RZ, UR5 ;  /* 0x00000005ff037e24 */ /* 0x002fe2000f8e00ff */
[----:B------:R-:W-:Y:S01]  /*191e0*/  IADD3.X R32, R32, UR6, RZ, P2, !PT ;  /* 0x0000000620207c10 */ /* 0x000fe200097fe4ff */
[----:B------:R-:W-:Y:S01]  /*191f0*/  IMAD.MOV.U32 R28, RZ, RZ, R33 ;  /* 0x000000ffff1c7224 */ /* 0x000fe200078e0021 */
[----:B------:R-:W-:Y:S01]  /*19200*/  STL [R1+0x1a8], R33 ;  /* 0x0001a82101007387 */ /* 0x000fe20000100800 */
[----:B------:R-:W-:-:S02]  /*19210*/  IMAD R3, R3, 0x8000, R79 ;  /* 0x0000800003037824 */ /* 0x000fc400078e024f */
[----:B------:R-:W-:Y:S01]  /*19220*/  IMAD.MOV.U32 R29, RZ, RZ, R34 ;  /* 0x000000ffff1d7224 */ /* 0x000fe200078e0022 */
[----:B------:R-:W-:Y:S04]  /*19230*/  STL [R1+0x1e8], R30 ;  /* 0x0001e81e01007387 */ /* 0x000fe80000100800 */
[----:B------:R1:W-:Y:S04]  /*19240*/  STL [R1+0x1a4], R34 ;  /* 0x0001a42201007387 */ /* 0x0003e80000100800 */
[----:B------:R2:W-:Y:S04]  /*19250*/  STL [R1+0x1e4], R32 ;  /* 0x0001e42001007387 */ /* 0x0005e80000100800 */
[----:B------:R3:W-:Y:S04]  /*19260*/  LDGSTS.E [R3+0x20c00], [R28.64], P0 ;  /* 0x20c000001c037fae */ /* 0x0007e80008121848 */
[----:B-1----:R-:W4:Y:S04]  /*19270*/  LDL.LU R34, [R1+0x324] ;  /* 0x0003240001227983 */ /* 0x002f280000300800 */
[----:B------:R-:W4:Y:S01]  /*19280*/  LDL.LU R33, [R1+0x328] ;  /* 0x0003280001217983 */ /* 0x000f220000300800 */
[----:B---3--:R-:W-:-:S02]  /*19290*/  IMAD.MOV.U32 R29, RZ, RZ, R32 ;  /* 0x000000ffff1d7224 */ /* 0x008fc400078e0020 */
[----:B------:R-:W-:Y:S01]  /*192a0*/  IMAD.MOV.U32 R28, RZ, RZ, R30 ;  /* 0x000000ffff1c7224 */ /* 0x000fe200078e001e */
[----:B--2---:R-:W2:Y:S04]  /*192b0*/  LDL.LU R32, [R1+0x364] ;  /* 0x0003640001207983 */ /* 0x004ea80000300800 */
[----:B------:R-:W3:Y:S04]  /*192c0*/  LDL.LU R30, [R1+0x368] ;  /* 0x00036800011e7983 */ /* 0x000ee80000300800 */
[----:B------:R1:W-:Y:S01]  /*192d0*/  LDGSTS.E [R3+0x21c00], [R28.64], P0 ;  /* 0x21c000001c037fae */ /* 0x0003e20008121848 */
[----:B------:R-:W-:-:S02]  /*192e0*/  IADD3 R77, P1, R77, UR7, RZ ;  /* 0x000000074d4d7c10 */ /* 0x000fc4000ff3e0ff */
[----:B------:R-:W-:-:S03]  /*192f0*/  IADD3 R67, P2, R67, UR7, RZ ;  /* 0x0000000743437c10 */ /* 0x000fc6000ff5e0ff */
[----:B------:R1:W-:Y:S01]  /*19300*/  STL [R1+0x228], R77 ;  /* 0x0002284d01007387 */ /* 0x0003e20000100800 */
[----:B------:R-:W-:Y:S02]  /*19310*/  IADD3.X R78, R78, UR6, RZ, P1, !PT ;  /* 0x000000064e4e7c10 */ /* 0x000fe40008ffe4ff */
[----:B------:R-:W-:-:S03]  /*19320*/  IADD3.X R76, R76, UR6, RZ, P2, !PT ;  /* 0x000000064c4c7c10 */ /* 0x000fc600097fe4ff */
[----:B------:R-:W-:Y:S04]  /*19330*/  STL [R1+0x224], R78 ;  /* 0x0002244e01007387 */ /* 0x000fe80000100800 */
[----:B------:R1:W-:Y:S04]  /*19340*/  STL [R1+0x268], R67 ;  /* 0x0002684301007387 */ /* 0x0003e80000100800 */
[----:B------:R4:W-:Y:S04]  /*19350*/  STL [R1+0x264], R76 ;  /* 0x0002644c01007387 */ /* 0x0009e80000100800 */
[----:B------:R-:W2:Y:S04]  /*19360*/  LDL.LU R90, [R1+0x1ac] ;  /* 0x0001ac00015a7983 */ /* 0x000ea80000300800 */
[----:B------:R-:W2:Y:S01]  /*19370*/  LDL.LU R89, [R1+0x1b0] ;  /* 0x0001b00001597983 */ /* 0x000ea20000300800 */
[----:B-1----:R-:W-:-:S03]  /*19380*/  IMAD.MOV.U32 R28, RZ, RZ, R77 ;  /* 0x000000ffff1c7224 */ /* 0x002fc600078e004d */
[----:B------:R-:W2:Y:S01]  /*19390*/  LDL.LU R79, [R1+0x1f0] ;  /* 0x0001f000014f7983 */ /* 0x000ea20000300800 */
[----:B------:R-:W-:-:S05]  /*193a0*/  IMAD.MOV.U32 R29, RZ, RZ, R78 ;  /* 0x000000ffff1d7224 */ /* 0x000fca00078e004e */
[----:B------:R1:W-:Y:S02]  /*193b0*/  LDGSTS.E [R3+0x22c00], [R28.64], P0 ;  /* 0x22c000001c037fae */ /* 0x0003e40008121848 */
[----:B-1----:R-:W-:Y:S02]  /*193c0*/  IMAD.MOV.U32 R28, RZ, RZ, R67 ;  /* 0x000000ffff1c7224 */ /* 0x002fe400078e0043 */
[----:B------:R-:W-:-:S05]  /*193d0*/  IMAD.MOV.U32 R29, RZ, RZ, R76 ;  /* 0x000000ffff1d7224 */ /* 0x000fca00078e004c */
[----:B------:R1:W-:Y:S01]  /*193e0*/  LDGSTS.E [R3+0x23c00], [R28.64], P0 ;  /* 0x23c000001c037fae */ /* 0x0003e20008121848 */
[----:B-----5:R-:W-:-:S05]  /*193f0*/  IADD3 R65, P1, R65, UR7, RZ ;  /* 0x0000000741417c10 */ /* 0x020fca000ff3e0ff */
[----:B------:R-:W-:Y:S01]  /*19400*/  STL [R1+0x2a8], R65 ;  /* 0x0002a84101007387 */ /* 0x000fe20000100800 */
[----:B----4-:R-:W-:-:S05]  /*19410*/  IADD3.X R66, R66, UR6, RZ, P1, !PT ;  /* 0x0000000642427c10 */ /* 0x010fca0008ffe4ff */
[----:B------:R4:W-:Y:S01]  /*19420*/  STL [R1+0x2a4], R66 ;  /* 0x0002a44201007387 */ /* 0x0009e20000100800 */
[----:B------:R-:W-:-:S04]  /*19430*/  IADD3 R35, P2, R35, UR7, RZ ;  /* 0x0000000723237c10 */ /* 0x000fc8000ff5e0ff */
[----:B------:R-:W-:Y:S01]  /*19440*/  IADD3.X R64, R64, UR6, RZ, P2, !PT ;  /* 0x0000000640407c10 */ /* 0x000fe200097fe4ff */
[----:B------:R-:W-:Y:S04]  /*19450*/  STL [R1+0x2e8], R35 ;  /* 0x0002e82301007387 */ /* 0x000fe80000100800 */
[----:B------:R-:W5:Y:S04]  /*19460*/  LDL.LU R88, [R1+0x1ec] ;  /* 0x0001ec0001587983 */ /* 0x000f680000300800 */
[----:B------:R1:W-:Y:S04]  /*19470*/  STL [R1+0x2e4], R64 ;  /* 0x0002e44001007387 */ /* 0x0003e80000100800 */
[----:B------:R-:W5:Y:S04]  /*19480*/  LDL.LU R77, [R1+0x230] ;  /* 0x00023000014d7983 */ /* 0x000f680000300800 */
[----:B------:R-:W5:Y:S04]  /*19490*/  LDL.LU R67, [R1+0x270] ;  /* 0x0002700001437983 */ /* 0x000f680000300800 */
[----:B------:R-:W5:Y:S01]  /*194a0*/  LDL.LU R78, [R1+0x22c] ;  /* 0x00022c00014e7983 */ /* 0x000f620000300800 */
[----:B-1----:R-:W-:-:S02]  /*194b0*/  IMAD.MOV.U32 R28, RZ, RZ, R65 ;  /* 0x000000ffff1c7224 */ /* 0x002fc400078e0041 */
[----:B------:R-:W-:Y:S01]  /*194c0*/  IMAD.MOV.U32 R29, RZ, RZ, R66 ;  /* 0x000000ffff1d7224 */ /* 0x000fe200078e0042 */
[----:B------:R-:W5:Y:S04]  /*194d0*/  LDL.LU R76, [R1+0x26c] ;  /* 0x00026c00014c7983 */ /* 0x000f680000300800 */
[----:B----4-:R-:W4:Y:S04]  /*194e0*/  LDL.LU R66, [R1+0x2ac] ;  /* 0x0002ac0001427983 */ /* 0x010f280000300800 */
[----:B------:R-:W4:Y:S04]  /*194f0*/  LDL.LU R65, [R1+0x2b0] ;  /* 0x0002b00001417983 */ /* 0x000f280000300800 */
[----:B------:R1:W-:Y:S01]  /*19500*/  LDGSTS.E [R3+0x24c00], [R28.64], P0 ;  /* 0x24c000001c037fae */ /* 0x0003e20008121848 */
[----:B------:R-:W-:-:S04]  /*19510*/  IADD3 R33, P1, R33, UR7, RZ ;  /* 0x0000000721217c10 */ /* 0x000fc8000ff3e0ff */
[----:B------:R-:W-:Y:S02]  /*19520*/  IADD3.X R34, R34, UR6, RZ, P1, !PT ;  /* 0x0000000622227c10 */ /* 0x000fe40008ffe4ff */
[----:B---3--:R-:W-:Y:S01]  /*19530*/  IADD3 R30, P2, R30, UR7, RZ ;  /* 0x000000071e1e7c10 */ /* 0x008fe2000ff5e0ff */
[----:B-1----:R-:W-:Y:S02]  /*19540*/  IMAD.MOV.U32 R28, RZ, RZ, R35 ;  /* 0x000000ffff1c7224 */ /* 0x002fe400078e0023 */
[----:B------:R-:W-:Y:S01]  /*19550*/  IMAD.MOV.U32 R29, RZ, RZ, R64 ;  /* 0x000000ffff1d7224 */ /* 0x000fe200078e0040 */
[----:B--2---:R-:W-:Y:S01]  /*19560*/  IADD3.X R32, R32, UR6, RZ, P2, !PT ;  /* 0x0000000620207c10 */ /* 0x004fe200097fe4ff */
[----:B------:R-:W2:Y:S04]  /*19570*/  LDL.LU R64, [R1+0x2ec] ;  /* 0x0002ec0001407983 */ /* 0x000ea80000300800 */
[----:B------:R-:W3:Y:S04]  /*19580*/  LDL.LU R35, [R1+0x2f0] ;  /* 0x0002f00001237983 */ /* 0x000ee80000300800 */
[----:B------:R-:W-:Y:S04]  /*19590*/  STL [R1+0x328], R33 ;  /* 0x0003282101007387 */ /* 0x000fe80000100800 */
[----:B------:R1:W-:Y:S04]  /*195a0*/  STL [R1+0x324], R34 ;  /* 0x0003242201007387 */ /* 0x0003e80000100800 */
[----:B------:R1:W-:Y:S04]  /*195b0*/  LDGSTS.E [R3+0x25c00], [R28.64], P0 ;  /* 0x25c000001c037fae */ /* 0x0003e80008121848 */
[----:B------:R-:W-:Y:S04]  /*195c0*/  STL [R1+0x368], R30 ;  /* 0x0003681e01007387 */ /* 0x000fe80000100800 */
[----:B------:R1:W-:Y:S02]  /*195d0*/  STL [R1+0x364], R32 ;  /* 0x0003642001007387 */ /* 0x0003e40000100800 */
[----:B-1----:R-:W-:-:S02]  /*195e0*/  IMAD.MOV.U32 R29, RZ, RZ, R34 ;  /* 0x000000ffff1d7224 */ /* 0x002fc400078e0022 */
[----:B------:R-:W-:Y:S01]  /*195f0*/  IMAD.MOV.U32 R28, RZ, RZ, R33 ;  /* 0x000000ffff1c7224 */ /* 0x000fe200078e0021 */
[----:B------:R-:W2:Y:S04]  /*19600*/  LDL.LU R34, [R1+0x32c] ;  /* 0x00032c0001227983 */ /* 0x000ea80000300800 */
[----:B------:R-:W2:Y:S04]  /*19610*/  LDL.LU R33, [R1+0x330] ;  /* 0x0003300001217983 */ /* 0x000ea80000300800 */
[----:B------:R1:W-:Y:S02]  /*19620*/  LDGSTS.E [R3+0x26c00], [R28.64], P0 ;  /* 0x26c000001c037fae */ /* 0x0003e40008121848 */
[----:B-1----:R-:W-:-:S02]  /*19630*/  IMAD.MOV.U32 R29, RZ, RZ, R32 ;  /* 0x000000ffff1d7224 */ /* 0x002fc400078e0020 */
[----:B------:R-:W-:Y:S01]  /*19640*/  IMAD.MOV.U32 R28, RZ, RZ, R30 ;  /* 0x000000ffff1c7224 */ /* 0x000fe200078e001e */
[----:B------:R-:W2:Y:S04]  /*19650*/  LDL.LU R32, [R1+0x36c] ;  /* 0x00036c0001207983 */ /* 0x000ea80000300800 */
[----:B------:R-:W2:Y:S01]  /*19660*/  LDL.LU R30, [R1+0x370] ;  /* 0x00037000011e7983 */ /* 0x000ea20000300800 */
[----:B------:R-:W-:Y:S02]  /*19670*/  IADD3 R89, P1, R89, UR7, RZ ;  /* 0x0000000759597c10 */ /* 0x000fe4000ff3e0ff */
[----:B------:R-:W-:Y:S01]  /*19680*/  LOP3.LUT R91, R2, 0x70, RZ, 0x3c, !PT ;  /* 0x00000070025b7812 */ /* 0x000fe200078e3cff */
[----:B------:R1:W-:Y:S01]  /*19690*/  LDGSTS.E [R3+0x27c00], [R28.64], P0 ;  /* 0x27c000001c037fae */ /* 0x0003e20008121848 */
[----:B------:R-:W-:-:S02]  /*196a0*/  IADD3.X R90, R90, UR6, RZ, P1, !PT ;  /* 0x000000065a5a7c10 */ /* 0x000fc40008ffe4ff */
[----:B------:R-:W-:Y:S01]  /*196b0*/  IADD3 R79, P2, R79, UR7, RZ ;  /* 0x000000074f4f7c10 */ /* 0x000fe2000ff5e0ff */
[----:B-1----:R-:W-:Y:S02]  /*196c0*/  IMAD.U32 R3, RZ, RZ, UR5 ;  /* 0x00000005ff037e24 */ /* 0x002fe4000f8e00ff */
[----:B------:R-:W-:Y:S02]  /*196d0*/  IMAD.MOV.U32 R28, RZ, RZ, R89 ;  /* 0x000000ffff1c7224 */ /* 0x000fe400078e0059 */
[----:B------:R-:W-:Y:S02]  /*196e0*/  IMAD R3, R3, 0x8000, R91 ;  /* 0x0000800003037824 */ /* 0x000fe400078e025b */
[----:B------:R-:W-:-:S05]  /*196f0*/  IMAD.MOV.U32 R29, RZ, RZ, R90 ;  /* 0x000000ffff1d7224 */ /* 0x000fca00078e005a */
[----:B------:R1:W-:Y:S02]  /*19700*/  LDGSTS.E [R3+0x20e00], [R28.64], P0 ;  /* 0x20e000001c037fae */ /* 0x0003e40008121848 */
[----:B-1----:R-:W-:Y:S02]  /*19710*/  IMAD.MOV.U32 R28, RZ, RZ, R79 ;  /* 0x000000ffff1c7224 */ /* 0x002fe400078e004f */
[----:B------:R-:W-:Y:S04]  /*19720*/  STL [R1+0x1b0], R89 ;  /* 0x0001b05901007387 */ /* 0x000fe80000100800 */
[----:B------:R-:W-:Y:S04]  /*19730*/  STL [R1+0x1f0], R79 ;  /* 0x0001f04f01007387 */ /* 0x000fe80000100800 */
[----:B------:R-:W-:Y:S01]  /*19740*/  STL [R1+0x1ac], R90 ;  /* 0x0001ac5a01007387 */ /* 0x000fe20000100800 */
[----:B------:R-:W-:Y:S01]  /*19750*/  IADD3 R25, R25, 0x1, RZ ;  /* 0x0000000119197810 */ /* 0x000fe20007ffe0ff */
[-C--:B------:R-:W-:Y:S08]  /*19760*/  HMMA.1688.F32.TF32 R120, R128, R102.reuse, R120 ;  /* 0x000000668078723c */ /* 0x080ff00000081078 */
[----:B------:R-:W-:Y:S01]  /*19770*/  HMMA.1688.F32.TF32 R108, R124, R102, R108 ;  /* 0x000000667c6c723c */ /* 0x000fe2000008106c */
[----:B-----5:R-:W-:-:S05]  /*19780*/  IADD3.X R88, R88, UR6, RZ, P2, !PT ;  /* 0x0000000658587c10 */ /* 0x020fca00097fe4ff */
[----:B------:R-:W-:Y:S01]  /*19790*/  IMAD.MOV.U32 R29, RZ, RZ, R88 ;  /* 0x000000ffff1d7224 */ /* 0x000fe200078e0058 */
[----:B------:R-:W-:-:S04]  /*197a0*/  IADD3 R77, P1, R77, UR7, RZ ;  /* 0x000000074d4d7c10 */ /* 0x000fc8000ff3e0ff */
[----:B------:R1:W-:Y:S01]  /*197b0*/  LDGSTS.E [R3+0x21e00], [R28.64], P0 ;  /* 0x21e000001c037fae */ /* 0x0003e20008121848 */
[----:B------:R-:W-:Y:S02]  /*197c0*/  IADD3 R67, P2, R67, UR7, RZ ;  /* 0x0000000743437c10 */ /* 0x000fe4000ff5e0ff */
[----:B------:R-:W-:Y:S02]  /*197d0*/  IADD3.X R78, R78, UR6, RZ, P1, !PT ;  /* 0x000000064e4e7c10 */ /* 0x000fe40008ffe4ff */
[----:B------:R-:W-:Y:S01]  /*197e0*/  IADD3.X R76, R76, UR6, RZ, P2, !PT ;  /* 0x000000064c4c7c10 */ /* 0x000fe200097fe4ff */
[----:B-1----:R-:W-:Y:S02]  /*197f0*/  IMAD.MOV.U32 R28, RZ, RZ, R77 ;  /* 0x000000ffff1c7224 */ /* 0x002fe400078e004d */
[----:B------:R-:W-:Y:S01]  /*19800*/  IMAD.MOV.U32 R29, RZ, RZ, R78 ;  /* 0x000000ffff1d7224 */ /* 0x000fe200078e004e */
[----:B----4-:R-:W-:-:S04]  /*19810*/  IADD3 R65, P1, R65, UR7, RZ ;  /* 0x0000000741417c10 */ /* 0x010fc8000ff3e0ff */
[----:B------:R1:W-:Y:S01]  /*19820*/  LDGSTS.E [R3+0x22e00], [R28.64], P0 ;  /* 0x22e000001c037fae */ /* 0x0003e20008121848 */
[----:B------:R-:W-:Y:S01]  /*19830*/  IADD3.X R66, R66, UR6, RZ, P1, !PT ;  /* 0x0000000642427c10 */ /* 0x000fe20008ffe4ff */
[----:B-1----:R-:W-:Y:S02]  /*19840*/  IMAD.MOV.U32 R28, RZ, RZ, R67 ;  /* 0x000000ffff1c7224 */ /* 0x002fe400078e0043 */
[----:B------:R-:W-:-:S05]  /*19850*/  IMAD.MOV.U32 R29, RZ, RZ, R76 ;  /* 0x000000ffff1d7224 */ /* 0x000fca00078e004c */
[----:B------:R1:W-:Y:S01]  /*19860*/  LDGSTS.E [R3+0x23e00], [R28.64], P0 ;  /* 0x23e000001c037fae */ /* 0x0003e20008121848 */
[----:B---3--:R-:W-:-:S04]  /*19870*/  IADD3 R35, P2, R35, UR7, RZ ;  /* 0x0000000723237c10 */ /* 0x008fc8000ff5e0ff */
[----:B--2---:R-:W-:Y:S01]  /*19880*/  IADD3.X R64, R64, UR6, RZ, P2, !PT ;  /* 0x0000000640407c10 */ /* 0x004fe200097fe4ff */
[----:B-1----:R-:W-:Y:S02]  /*19890*/  IMAD.MOV.U32 R28, RZ, RZ, R65 ;  /* 0x000000ffff1c7224 */ /* 0x002fe400078e0041 */
[----:B------:R-:W-:Y:S01]  /*198a0*/  IMAD.MOV.U32 R29, RZ, RZ, R66 ;  /* 0x000000ffff1d7224 */ /* 0x000fe200078e0042 */
[----:B------:R-:W-:Y:S04]  /*198b0*/  STL [R1+0x1ec], R88 ;  /* 0x0001ec5801007387 */ /* 0x000fe80000100800 */
[----:B------:R1:W-:Y:S04]  /*198c0*/  LDGSTS.E [R3+0x24e00], [R28.64], P0 ;  /* 0x24e000001c037fae */ /* 0x0003e80008121848 */
[----:B------:R2:W-:Y:S04]  /*198d0*/  STL [R1+0x230], R77 ;  /* 0x0002304d01007387 */ /* 0x0005e80000100800 */
[----:B------:R-:W-:Y:S01]  /*198e0*/  STL [R1+0x22c], R78 ;  /* 0x00022c4e01007387 */ /* 0x000fe20000100800 */
[----:B-1----:R-:W-:-:S02]  /*198f0*/  IMAD.MOV.U32 R28, RZ, RZ, R35 ;  /* 0x000000ffff1c7224 */ /* 0x002fc400078e0023 */
[----:B------:R-:W-:Y:S01]  /*19900*/  IMAD.MOV.U32 R29, RZ, RZ, R64 ;  /* 0x000000ffff1d7224 */ /* 0x000fe200078e0040 */
[----:B------:R-:W-:Y:S01]  /*19910*/  IADD3 R33, P1, R33, UR7, RZ ;  /* 0x0000000721217c10 */ /* 0x000fe2000ff3e0ff */
[----:B------:R-:W-:Y:S03]  /*19920*/  STL [R1+0x270], R67 ;  /* 0x0002704301007387 */ /* 0x000fe60000100800 */
[----:B------:R-:W-:Y:S01]  /*19930*/  IADD3.X R34, R34, UR6, RZ, P1, !PT ;  /* 0x0000000622227c10 */ /* 0x000fe20008ffe4ff */
[----:B--2---:R-:W-:Y:S01]  /*19940*/  IMAD.MOV.U32 R77, RZ, RZ, 0x7f ;  /* 0x0000007fff4d7424 */ /* 0x004fe200078e00ff */
[----:B------:R-:W-:Y:S04]  /*19950*/  STL [R1+0x26c], R76 ;  /* 0x00026c4c01007387 */ /* 0x000fe80000100800 */
[----:B------:R1:W-:Y:S01]  /*19960*/  LDGSTS.E [R3+0x25e00], [R28.64], P0 ;  /* 0x25e000001c037fae */ /* 0x0003e20008121848 */
[----:B------:R-:W-:-:S03]  /*19970*/  IADD3 R77, R77, c[0x0][0x180], RZ ;  /* 0x000060004d4d7a10 */ /* 0x000fc60007ffe0ff */
[----:B------:R-:W-:Y:S04]  /*19980*/  STL [R1+0x2b0], R65 ;  /* 0x0002b04101007387 */ /* 0x000fe80000100800 */
[----:B------:R-:W-:Y:S01]  /*19990*/  STL [R1+0x2ac], R66 ;  /* 0x0002ac4201007387 */ /* 0x000fe20000100800 */
[----:B-1----:R-:W-:Y:S01]  /*199a0*/  IMAD.MOV.U32 R28, RZ, RZ, R33 ;  /* 0x000000ffff1c7224 */ /* 0x002fe200078e0021 */
[----:B------:R-:W-:Y:S01]  /*199b0*/  IADD3 R30, P2, R30, UR7, RZ ;  /* 0x000000071e1e7c10 */ /* 0x000fe2000ff5e0ff */
[----:B------:R-:W-:Y:S01]  /*199c0*/  IMAD.MOV.U32 R29, RZ, RZ, R34 ;  /* 0x000000ffff1d7224 */ /* 0x000fe200078e0022 */
[----:B------:R-:W-:Y:S04]  /*199d0*/  STL [R1+0x2f0], R35 ;  /* 0x0002f02301007387 */ /* 0x000fe80000100800 */
[----:B------:R-:W-:Y:S04]  /*199e0*/  STL [R1+0x2ec], R64 ;  /* 0x0002ec4001007387 */ /* 0x000fe80000100800 */
[----:B------:R-:W-:Y:S01]  /*199f0*/  STL [R1+0x330], R33 ;  /* 0x0003302101007387 */ /* 0x000fe20000100800 */
[----:B------:R-:W-:-:S03]  /*19a00*/  IADD3.X R32, R32, UR6, RZ, P2, !PT ;  /* 0x0000000620207c10 */ /* 0x000fc600097fe4ff */
[----:B------:R-:W-:Y:S04]  /*19a10*/  STL [R1+0x32c], R34 ;  /* 0x00032c2201007387 */ /* 0x000fe80000100800 */
[----:B------:R1:W-:Y:S04]  /*19a20*/  LDGSTS.E [R3+0x26e00], [R28.64], P0 ;  /* 0x26e000001c037fae */ /* 0x0003e80008121848 */
[----:B------:R2:W-:Y:S01]  /*19a30*/  STL [R1+0x370], R30 ;  /* 0x0003701e01007387 */ /* 0x0005e20000100800 */
[----:B-1----:R-:W-:Y:S01]  /*19a40*/  IMAD.MOV.U32 R28, RZ, RZ, R30 ;  /* 0x000000ffff1c7224 */ /* 0x002fe200078e001e */
[----:B--2---:R-:W-:Y:S01]  /*19a50*/  SHF.R.S32.HI R30, RZ, 0x1f, R77 ;  /* 0x0000001fff1e7819 */ /* 0x004fe2000001144d */
[----:B------:R-:W-:-:S03]  /*19a60*/  IMAD.MOV.U32 R29, RZ, RZ, R32 ;  /* 0x000000ffff1d7224 */ /* 0x000fc600078e0020 */
[----:B------:R-:W-:Y:S01]  /*19a70*/  LEA.HI R30, R30, R77, RZ, 0x7 ;  /* 0x0000004d1e1e7211 */ /* 0x000fe200078f38ff */
[----:B------:R1:W-:Y:S03]  /*19a80*/  STL [R1+0x36c], R32 ;  /* 0x00036c2001007387 */ /* 0x0003e60000100800 */
[----:B------:R-:W-:Y:S01]  /*19a90*/  SHF.R.S32.HI R30, RZ, 0x7, R30 ;  /* 0x00000007ff1e7819 */ /* 0x000fe2000001141e */
[----:B------:R1:W-:Y:S03]  /*19aa0*/  LDGSTS.E [R3+0x27e00], [R28.64], P0 ;  /* 0x27e000001c037fae */ /* 0x0003e60008121848 */
[----:B------:R-:W-:Y:S01]  /*19ab0*/  ISETP.NE.U32.AND P0, PT, R25, R30, PT ;  /* 0x0000001e1900720c */ /* 0x000fe20003f05070 */
[----:B------:R-:W0:-:S12]  /*19ac0*/  LDGDEPBAR ;  /* 0x00000000000079af */ /* 0x000e180000000000 */
[----:B-1----:R-:W-:Y:S01]  /*19ad0*/  @!P0 CALL.REL.NOINC `(.L_x_0) ;  /* 0x0000001000008944 */ /* 0x002fe20003c00000 */
[----:B------:R-:W-:Y:S05]  /*19ae0*/  BRA `(.L_x_1) ;  /* 0xffff5e6000007947 */ /* 0x000fea000383ffff */
.L_x_0:
[----:B--2---:R-:W2:Y:S01]  /*19af0*/  LDL.LU R30, [R1+0x59c] ;  /* 0x00059c00011e7983 */ /* 0x004ea20000300800 */
[----:B------:R-:W-:-:S04]  /*19b00*/  DEPBAR.LE SB0, 0x0 ;  /* 0x000080000000791a */ /* 0x000fc80000000000 */
[----:B------:R-:W3:Y:S04]  /*19b10*/  LDL.LU R29, [R1+0x598] ;  /* 0x00059800011d7983 */ /* 0x000ee80000300800 */
[----:B------:R-:W4:Y:S04]  /*19b20*/  LDL.LU R28, [R1+0x594] ;  /* 0x00059400011c7983 */ /* 0x000f280000300800 */
[----:B------:R-:W2:Y:S04]  /*19b30*/  LDL.LU R65, [R1+0x4e4] ;  /* 0x0004e40001417983 */ /* 0x000ea80000300800 */
[----:B------:R-:W1:Y:S01]  /*19b40*/  S2R R32, SR_TID.X ;  /* 0x0000000000207919 */ /* 0x000e620000002100 */
[----:B------:R-:W-:-:S02]  /*19b50*/  IMAD.MOV.U32 R6, RZ, RZ, R60 ;  /* 0x000000ffff067224 */ /* 0x000fc400078e003c */
[----:B------:R-:W-:Y:S02]  /*19b60*/  IMAD.MOV.U32 R7, RZ, RZ, R61 ;  /* 0x000000ffff077224 */ /* 0x000fe400078e003d */
[C---:B-1----:R-:W-:Y:S02]  /*19b70*/  IMAD.SHL.U32 R2, R32.reuse, 0x200, RZ ;  /* 0x0000020020027824 */ /* 0x042fe400078e00ff */
[----:B------:R-:W-:-:S03]  /*19b80*/  IMAD.SHL.U32 R3, R32, 0x20, RZ ;  /* 0x0000002020037824 */ /* 0x000fc600078e00ff */
[----:B------:R-:W-:Y:S01]  /*19b90*/  LOP3.LUT R2, R2, 0x3000, RZ, 0xc0, !PT ;  /* 0x0000300002027812 */ /* 0x000fe200078ec0ff */
[----:B------:R-:W-:-:S03]  /*19ba0*/  IMAD.SHL.U32 R4, R32, 0x4, RZ ;  /* 0x0000000420047824 */ /* 0x000fc600078e00ff */
[----:B------:R-:W-:Y:S01]  /*19bb0*/  LOP3.LUT R3, R2, 0x60, R3, 0xf8, !PT ;  /* 0x0000006002037812 */ /* 0x000fe200078ef803 */
[----:B------:R-:W-:-:S03]  /*19bc0*/  IMAD.SHL.U32 R2, R32, 0x40, RZ ;  /* 0x0000004020027824 */ /* 0x000fc600078e00ff */
[----:B------:R-:W-:Y:S02]  /*19bd0*/  LOP3.LUT R4, R3, 0x170, R4, 0x78, !PT ;  /* 0x0000017003047812 */ /* 0x000fe400078e7804 */
[----:B------:R-:W-:Y:S01]  /*19be0*/  LOP3.LUT R3, R2, 0x800, RZ, 0xc0, !PT ;  /* 0x0000080002037812 */ /* 0x000fe200078ec0ff */
[----:B------:R-:W-:Y:S02]  /*19bf0*/  IMAD.MOV.U32 R60, RZ, RZ, R54 ;  /* 0x000000ffff3c7224 */ /* 0x000fe400078e0036 */
[----:B------:R-:W-:Y:S02]  /*19c00*/  IMAD.MOV.U32 R61, RZ, RZ, R55 ;  /* 0x000000ffff3d7224 */ /* 0x000fe400078e0037 */
[----:B------:R-:W-:Y:S01]  /*19c10*/  IMAD.IADD R64, R3, 0x1, R4 ;  /* 0x0000000103407824 */ /* 0x000fe200078e0204 */
[----:B------:R-:W-:Y:S06]  /*19c20*/  BAR.SYNC.DEFER_BLOCKING 0x0 ;  /* 0x0000000000007b1d */ /* 0x000fec0000010000 */
[----:B------:R1:W-:Y:S04]  /*19c30*/  STS.128 [R64+0x80], R60 ;  /* 0x0000803c40007388 */ /* 0x0003e80000000c00 */
[----:B-1----:R-:W4:Y:S04]  /*19c40*/  LDL.LU R63, [R1+0x5e0] ;  /* 0x0005e000013f7983 */ /* 0x002f280000300800 */
[----:B------:R-:W4:Y:S04]  /*19c50*/  LDL.LU R62, [R1+0x5dc] ;  /* 0x0005dc00013e7983 */ /* 0x000f280000300800 */
[----:B------:R-:W4:Y:S01]  /*19c60*/  LDL.LU R61, [R1+0x5d8] ;  /* 0x0005d800013d7983 */ /* 0x000f220000300800 */
[C---:B------:R-:W-:Y:S01]  /*19c70*/  IMAD.SHL.U32 R5, R32.reuse, 0x800, RZ ;  /* 0x0000080020057824 */ /* 0x040fe200078e00ff */
[----:B------:R-:W-:Y:S01]  /*19c80*/  LOP3.LUT R32, R32, 0x7f, RZ, 0xc0, !PT ;  /* 0x0000007f20207812 */ /* 0x000fe200078ec0ff */
[----:B------:R-:W-:Y:S01]  /*19c90*/  IMAD.MOV.U32 R4, RZ, RZ, R52 ;  /* 0x000000ffff047224 */ /* 0x000fe200078e0034 */
[----:B------:R-:W4:Y:S02]  /*19ca0*/  LDL.LU R60, [R1+0x5d4] ;  /* 0x0005d400013c7983 */ /* 0x000f240000300800 */
[----:B------:R-:W-:-:S05]  /*19cb0*/  LOP3.LUT R5, R5, 0x3000, RZ, 0xc0, !PT ;  /* 0x0000300005057812 */ /* 0x000fca00078ec0ff */
[----:B------:R-:W-:Y:S02]  /*19cc0*/  IMAD R2, R32, 0x10, R5 ;  /* 0x0000001020027824 */ /* 0x000fe400078e0205 */
[----:B------:R-:W-:Y:S02]  /*19cd0*/  IMAD.MOV.U32 R5, RZ, RZ, R53 ;  /* 0x000000ffff057224 */ /* 0x000fe400078e0035 */
[----:B------:R-:W-:Y:S02]  /*19ce0*/  IMAD.MOV.U32 R10, RZ, RZ, R48 ;  /* 0x000000ffff0a7224 */ /* 0x000fe400078e0030 */
[----:B------:R-:W-:Y:S01]  /*19cf0*/  IMAD.MOV.U32 R11, RZ, RZ, R49 ;  /* 0x000000ffff0b7224 */ /* 0x000fe200078e0031 */
[----:B------:R1:W-:Y:S01]  /*19d00*/  STS.128 [R64], R4 ;  /* 0x0000000440007388 */ /* 0x0003e20000000c00 */
        /* <DEDUP_REMOVED lines=8> */
[----:B-1----:R-:W-:Y:S02]  /*19d90*/  IMAD.MOV.U32 R6, RZ, RZ, R44 ;  /* 0x000000ffff067224 */ /* 0x002fe400078e002c */
[----:B------:R-:W-:Y:S02]  /*19da0*/  IMAD.MOV.U32 R7, RZ, RZ, R45 ;  /* 0x000000ffff077224 */ /* 0x000fe400078e002d */
[----:B------:R-:W-:Y:S02]  /*19db0*/  IMAD.MOV.U32 R56, RZ, RZ, R74 ;  /* 0x000000ffff387224 */ /* 0x000fe400078e004a */
[----:B------:R-:W-:Y:S02]  /*19dc0*/  IMAD.MOV.U32 R57, RZ, RZ, R75 ;  /* 0x000000ffff397224 */ /* 0x000fe400078e004b */
[----:B------:R-:W-:Y:S02]  /*19dd0*/  IMAD.MOV.U32 R4, RZ, RZ, R84 ;  /* 0x000000ffff047224 */ /* 0x000fe400078e0054 */
[----:B------:R-:W-:-:S02]  /*19de0*/  IMAD.MOV.U32 R5, RZ, RZ, R85 ;  /* 0x000000ffff057224 */ /* 0x000fc400078e0055 */
[----:B------:R-:W-:Y:S02]  /*19df0*/  IMAD.MOV.U32 R44, RZ, RZ, R86 ;  /* 0x000000ffff2c7224 */ /* 0x000fe400078e0056 */
[----:B------:R-:W-:Y:S01]  /*19e00*/  IMAD.MOV.U32 R45, RZ, RZ, R87 ;  /* 0x000000ffff2d7224 */ /* 0x000fe200078e0057 */
[----:B------:R-:W-:Y:S04]  /*19e10*/  STS.128 [R64+0x200], R8 ;  /* 0x0002000840007388 */ /* 0x000fe80000000c00 */
[----:B------:R1:W-:Y:S04]  /*19e20*/  STS.128 [R64+0x280], R48 ;  /* 0x0002803040007388 */ /* 0x0003e80000000c00 */
[----:B------:R-:W-:Y:S04]  /*19e30*/  STS.128 [R64+0x400], R12 ;  /* 0x0004000c40007388 */ /* 0x000fe80000000c00 */
[----:B------:R1:W-:Y:S04]  /*19e40*/  STS.128 [R64+0x480], R56 ;  /* 0x0004803840007388 */ /* 0x0003e80000000c00 */
[----:B------:R1:W-:Y:S04]  /*19e50*/  STS.128 [R64+0x600], R4 ;  /* 0x0006000440007388 */ /* 0x0003e80000000c00 */
[----:B------:R-:W-:Y:S04]  /*19e60*/  STS.128 [R64+0x680], R44 ;  /* 0x0006802c40007388 */ /* 0x000fe80000000c00 */
[----:B------:R-:W-:Y:S01]  /*19e70*/  BAR.SYNC.DEFER_BLOCKING 0x0 ;  /* 0x0000000000007b1d */ /* 0x000fe20000010000 */
[----:B------:R-:W-:-:S02]  /*19e80*/  LOP3.LUT R53, R2, 0x20, RZ, 0x3c, !PT ;  /* 0x0000002002357812 */ /* 0x000fc400078e3cff */
[C---:B------:R-:W-:Y:S02]  /*19e90*/  LOP3.LUT R52, R2.reuse, 0x40, RZ, 0x3c, !PT ;  /* 0x0000004002347812 */ /* 0x040fe400078e3cff */
[----:B------:R-:W-:Y:S01]  /*19ea0*/  LOP3.LUT R3, R2, 0x60, RZ, 0x3c, !PT ;  /* 0x0000006002037812 */ /* 0x000fe200078e3cff */
[----:B-1----:R-:W-:Y:S01]  /*19eb0*/  IMAD.MOV.U32 R50, RZ, RZ, R96 ;  /* 0x000000ffff327224 */ /* 0x002fe200078e0060 */
[----:B------:R-:W4:Y:S04]  /*19ec0*/  LDL.LU R59, [R1+0x5d0] ;  /* 0x0005d000013b7983 */ /* 0x000f280000300800 */
[----:B------:R-:W1:Y:S04]  /*19ed0*/  LDS.128 R8, [R2] ;  /* 0x0000000002087984 */ /* 0x000e680000000c00 */
[----:B------:R-:W-:Y:S04]  /*19ee0*/  LDS.128 R12, [R2+0x800] ;  /* 0x00080000020c7984 */ /* 0x000fe80000000c00 */
[----:B------:R-:W1:Y:S04]  /*19ef0*/  LDS.128 R16, [R53] ;  /* 0x0000000035107984 */ /* 0x000e680000000c00 */
[----:B------:R-:W-:Y:S04]  /*19f00*/  LDS.128 R20, [R53+0x800] ;  /* 0x0008000035147984 */ /* 0x000fe80000000c00 */
[----:B------:R-:W1:Y:S04]  /*19f10*/  LDS.128 R24, [R52] ;  /* 0x0000000034187984 */ /* 0x000e680000000c00 */
[----:B------:R-:W1:Y:S04]  /*19f20*/  LDS.128 R32, [R3] ;  /* 0x0000000003207984 */ /* 0x000e680000000c00 */
[----:B------:R-:W-:Y:S01]  /*19f30*/  LDS.128 R44, [R3+0x800] ;  /* 0x00080000032c7984 */ /* 0x000fe20000000c00 */
[----:B------:R-:W-:-:S02]  /*19f40*/  IMAD.MOV.U32 R4, RZ, RZ, R80 ;  /* 0x000000ffff047224 */ /* 0x000fc400078e0050 */
[----:B------:R-:W-:Y:S01]  /*19f50*/  IMAD.MOV.U32 R5, RZ, RZ, R81 ;  /* 0x000000ffff057224 */ /* 0x000fe200078e0051 */
[----:B------:R-:W4:Y:S01]  /*19f60*/  LDL.LU R58, [R1+0x5cc] ;  /* 0x0005cc00013a7983 */ /* 0x000f220000300800 */
        /* <DEDUP_REMOVED lines=9> */
[----:B------:R-:W-:Y:S01]  /*1a000*/  IMAD R55, R0, c[0x0][0x198], RZ ;  /* 0x0000660000377a24 */ /* 0x000fe200078e02ff */
[----:B--2---:R-:W-:-:S04]  /*1a010*/  ISETP.GE.AND P0, PT, R65, c[0x0][0x178], PT ;  /* 0x00005e0041007a0c */ /* 0x004fc80003f06270 */
[----:B------:R-:W-:Y:S02]  /*1a020*/  ISETP.LT.AND P1, PT, R30, c[0x0][0x17c], !P0 ;  /* 0x00005f001e007a0c */ /* 0x000fe40004721270 */
[----:B---3--:R-:W-:Y:S02]  /*1a030*/  ISETP.LT.AND P2, PT, R29, c[0x0][0x17c], !P0 ;  /* 0x00005f001d007a0c */ /* 0x008fe40004741270 */
[----:B----4-:R-:W-:Y:S02]  /*1a040*/  ISETP.LT.AND P5, PT, R28, c[0x0][0x17c], !P0 ;  /* 0x00005f001c007a0c */ /* 0x010fe400047a1270 */
[----:B------:R-:W2:Y:S04]  /*1a050*/  LDS.128 R28, [R52+0x800] ;  /* 0x00080000341c7984 */ /* 0x000ea80000000c00 */
[----:B------:R-:W-:Y:S01]  /*1a060*/  BAR.SYNC.DEFER_BLOCKING 0x0 ;  /* 0x0000000000007b1d */ /* 0x000fe20000010000 */
[----:B------:R-:W-:Y:S01]  /*1a070*/  IMAD R54, R65, c[0x0][0x194], RZ ;  /* 0x0000650041367a24 */ /* 0x000fe200078e02ff */
[----:B------:R-:W-:-:S04]  /*1a080*/  ISETP.LT.AND P3, PT, R0, c[0x0][0x17c], !P0 ;  /* 0x00005f0000007a0c */ /* 0x000fc80004761270 */
[----:B------:R3:W-:Y:S04]  /*1a090*/  STS.128 [R64], R4 ;  /* 0x0000000440007388 */ /* 0x0007e80000000c00 */
[----:B------:R-:W-:Y:S01]  /*1a0a0*/  STS.128 [R64+0x80], R120 ;  /* 0x0000807840007388 */ /* 0x000fe20000000c00 */
[----:B---3--:R-:W-:Y:S02]  /*1a0b0*/  IMAD.MOV.U32 R4, RZ, RZ, R116 ;  /* 0x000000ffff047224 */ /* 0x008fe400078e0074 */
[----:B------:R-:W-:Y:S02]  /*1a0c0*/  IMAD.MOV.U32 R5, RZ, RZ, R117 ;  /* 0x000000ffff057224 */ /* 0x000fe400078e0075 */
[----:B------:R-:W-:Y:S02]  /*1a0d0*/  IMAD.MOV.U32 R6, RZ, RZ, R108 ;  /* 0x000000ffff067224 */ /* 0x000fe400078e006c */
[----:B------:R-:W-:-:S02]  /*1a0e0*/  IMAD.MOV.U32 R7, RZ, RZ, R109 ;  /* 0x000000ffff077224 */ /* 0x000fc400078e006d */
[----:B------:R-:W-:-:S03]  /*1a0f0*/  IMAD.MOV.U32 R108, RZ, RZ, R118 ;  /* 0x000000ffff6c7224 */ /* 0x000fc600078e0076 */
[----:B------:R3:W-:Y:S01]  /*1a100*/  STS.128 [R64+0x200], R4 ;  /* 0x0002000440007388 */ /* 0x0007e20000000c00 */
[----:B------:R-:W-:-:S03]  /*1a110*/  IMAD.MOV.U32 R109, RZ, RZ, R119 ;  /* 0x000000ffff6d7224 */ /* 0x000fc600078e0077 */
[----:B------:R4:W-:Y:S04]  /*1a120*/  STS.128 [R64+0x400], R48 ;  /* 0x0004003040007388 */ /* 0x0009e80000000c00 */
[----:B------:R-:W-:Y:S01]  /*1a130*/  STS.128 [R64+0x280], R108 ;  /* 0x0002806c40007388 */ /* 0x000fe20000000c00 */
[----:B---3--:R-:W-:Y:S02]  /*1a140*/  IMAD.MOV.U32 R6, RZ, RZ, R36 ;  /* 0x000000ffff067224 */ /* 0x008fe400078e0024 */
[----:B------:R-:W-:Y:S02]  /*1a150*/  IMAD.MOV.U32 R7, RZ, RZ, R37 ;  /* 0x000000ffff077224 */ /* 0x000fe400078e0025 */
[----:B------:R-:W-:Y:S01]  /*1a160*/  IMAD.MOV.U32 R4, RZ, RZ, R40 ;  /* 0x000000ffff047224 */ /* 0x000fe200078e0028 */
[----:B------:R-:W-:Y:S01]  /*1a170*/  STS.128 [R64+0x480], R96 ;  /* 0x0004806040007388 */ /* 0x000fe20000000c00 */
[----:B------:R-:W-:-:S02]  /*1a180*/  IMAD.MOV.U32 R5, RZ, RZ, R41 ;  /* 0x000000ffff057224 */ /* 0x000fc400078e0029 */
[----:B------:R-:W-:Y:S01]  /*1a190*/  IMAD.MOV.U32 R36, RZ, RZ, R42 ;  /* 0x000000ffff247224 */ /* 0x000fe200078e002a */
[C---:B------:R-:W-:Y:S01]  /*1a1a0*/  LEA R0, P4, R54.reuse, c[0x0][0x170], 0x2 ;  /* 0x00005c0036007a11 */ /* 0x040fe200078810ff */
[----:B------:R-:W-:Y:S01]  /*1a1b0*/  IMAD.MOV.U32 R37, RZ, RZ, R43 ;  /* 0x000000ffff257224 */ /* 0x000fe200078e002b */
[----:B------:R-:W-:Y:S04]  /*1a1c0*/  STS.128 [R64+0x600], R4 ;  /* 0x0006000440007388 */ /* 0x000fe80000000c00 */
[----:B------:R3:W-:Y:S01]  /*1a1d0*/  STS.128 [R64+0x680], R36 ;  /* 0x0006802440007388 */ /* 0x0007e20000000c00 */
[C---:B------:R-:W-:Y:S02]  /*1a1e0*/  IADD3 R41, R55.reuse, c[0x0][0x198], RZ ;  /* 0x0000660037297a10 */ /* 0x040fe40007ffe0ff */
[----:B------:R-:W-:Y:S01]  /*1a1f0*/  LEA.HI.X.SX32 R54, R54, c[0x0][0x174], 0x2, P4 ;  /* 0x00005d0036367a11 */ /* 0x000fe200020f16ff */
[----:B----4-:R-:W4:Y:S04]  /*1a200*/  LDL.LU R50, [R1+0x5c8] ;  /* 0x0005c80001327983 */ /* 0x010f280000300800 */
[----:B------:R-:W-:Y:S01]  /*1a210*/  BAR.SYNC.DEFER_BLOCKING 0x0 ;  /* 0x0000000000007b1d */ /* 0x000fe20000010000 */
[----:B------:R-:W-:-:S02]  /*1a220*/  LEA R56, P4, R55, R0, 0x2 ;  /* 0x0000000037387211 */ /* 0x000fc400078810ff */
[----:B------:R-:W-:Y:S02]  /*1a230*/  IADD3 R43, R41, c[0x0][0x198], RZ ;  /* 0x00006600292b7a10 */ /* 0x000fe40007ffe0ff */
[----:B------:R-:W-:Y:S02]  /*1a240*/  LEA.HI.X.SX32 R57, R55, R54, 0x2, P4 ;  /* 0x0000003637397211 */ /* 0x000fe400020f16ff */
[-C--:B------:R-:W-:Y:S01]  /*1a250*/  LEA R40, P4, R41, R0.reuse, 0x2 ;  /* 0x0000000029287211 */ /* 0x080fe200078810ff */
[----:B---3--:R-:W3:Y:S01]  /*1a260*/  LDL.LU R38, [R1+0x5c4] ;  /* 0x0005c40001267983 */ /* 0x008ee20000300800 */
[----:B------:R-:W-:Y:S02]  /*1a270*/  LEA R42, P6, R43, R0, 0x2 ;  /* 0x000000002b2a7211 */ /* 0x000fe400078c10ff */
[----:B------:R-:W-:Y:S02]  /*1a280*/  LEA.HI.X.SX32 R41, R41, R54, 0x2, P4 ;  /* 0x0000003629297211 */ /* 0x000fe400020f16ff */
[----:B------:R-:W-:-:S02]  /*1a290*/  IADD3 R49, R43, c[0x0][0x198], RZ ;  /* 0x000066002b317a10 */ /* 0x000fc40007ffe0ff */
[----:B------:R-:W-:Y:S02]  /*1a2a0*/  LEA.HI.X.SX32 R43, R43, R54, 0x2, P6 ;  /* 0x000000362b2b7211 */ /* 0x000fe400030f16ff */
[----:B------:R-:W-:Y:S01]  /*1a2b0*/  IADD3 R7, R49, c[0x0][0x198], RZ ;  /* 0x0000660031077a10 */ /* 0x000fe20007ffe0ff */
[----:B-1----:R-:W-:Y:S03]  /*1a2c0*/  @P3 STG.E [R56.64], R8 ;  /* 0x0000000838003986 */ /* 0x002fe6000c101908 */
[C---:B------:R-:W-:Y:S01]  /*1a2d0*/  LEA R6, P6, R7.reuse, R0, 0x2 ;  /* 0x0000000007067211 */ /* 0x040fe200078c10ff */
[----:B------:R-:W-:Y:S01]  /*1a2e0*/  @P1 STG.E [R40.64], R9 ;  /* 0x0000000928001986 */ /* 0x000fe2000c101908 */
[----:B------:R-:W-:-:S03]  /*1a2f0*/  IADD3 R37, R7, c[0x0][0x198], RZ ;  /* 0x0000660007257a10 */ /* 0x000fc60007ffe0ff */
[----:B------:R1:W-:Y:S01]  /*1a300*/  @P2 STG.E [R42.64], R16 ;  /* 0x000000102a002986 */ /* 0x0003e2000c101908 */
[----:B------:R-:W-:Y:S02]  /*1a310*/  ISETP.LT.AND P4, PT, R63, c[0x0][0x17c], !P0 ;  /* 0x00005f003f007a0c */ /* 0x000fe40004781270 */
[----:B------:R-:W-:Y:S02]  /*1a320*/  LEA.HI.X.SX32 R7, R7, R54, 0x2, P6 ;  /* 0x0000003607077211 */ /* 0x000fe400030f16ff */
[----:B------:R-:W-:Y:S01]  /*1a330*/  ISETP.LT.AND P3, PT, R62, c[0x0][0x17c], !P0 ;  /* 0x00005f003e007a0c */ /* 0x000fe20004761270 */
[----:B-1----:R-:W2:Y:S01]  /*1a340*/  LDL.LU R16, [R1+0x5c0] ;  /* 0x0005c00001107983 */ /* 0x002ea20000300800 */
[----:B------:R-:W-:Y:S02]  /*1a350*/  LEA R8, P6, R37, R0, 0x2 ;  /* 0x0000000025087211 */ /* 0x000fe400078c10ff */
[----:B------:R-:W-:Y:S01]  /*1a360*/  ISETP.LT.AND P2, PT, R61, c[0x0][0x17c], !P0 ;  /* 0x00005f003d007a0c */ /* 0x000fe20004741270 */
[----:B------:R-:W2:Y:S01]  /*1a370*/  LDL.LU R48, [R1+0x5bc] ;  /* 0x0005bc0001307983 */ /* 0x000ea20000300800 */
[----:B------:R-:W-:-:S02]  /*1a380*/  IADD3 R39, R37, c[0x0][0x198], RZ ;  /* 0x0000660025277a10 */ /* 0x000fc40007ffe0ff */
[----:B------:R-:W-:Y:S01]  /*1a390*/  LEA R4, P1, R49, R0, 0x2 ;  /* 0x0000000031047211 */ /* 0x000fe200078210ff */
[----:B------:R-:W2:Y:S01]  /*1a3a0*/  LDL.LU R43, [R1+0x5b8] ;  /* 0x0005b800012b7983 */ /* 0x000ea20000300800 */
[----:B------:R-:W-:Y:S02]  /*1a3b0*/  LEA.HI.X.SX32 R9, R37, R54, 0x2, P6 ;  /* 0x0000003625097211 */ /* 0x000fe400030f16ff */
[----:B------:R-:W-:Y:S01]  /*1a3c0*/  LEA R36, P6, R39, R0, 0x2 ;  /* 0x0000000027247211 */ /* 0x000fe200078c10ff */
[----:B------:R-:W2:Y:S01]  /*1a3d0*/  LDL.LU R42, [R1+0x5b4] ;  /* 0x0005b400012a7983 */ /* 0x000ea20000300800 */
[-C--:B------:R-:W-:Y:S02]  /*1a3e0*/  LEA.HI.X.SX32 R5, R49, R54.reuse, 0x2, P1 ;  /* 0x0000003631057211 */ /* 0x080fe400008f16ff */
[C---:B------:R-:W-:Y:S01]  /*1a3f0*/  LEA.HI.X.SX32 R37, R39.reuse, R54, 0x2, P6 ;  /* 0x0000003627257211 */ /* 0x040fe200030f16ff */
[----:B------:R-:W2:Y:S04]  /*1a400*/  LDL.LU R40, [R1+0x5b0] ;  /* 0x0005b00001287983 */ /* 0x000ea80000300800 */
[----:B------:R-:W-:Y:S04]  /*1a410*/  @P5 STG.E [R4.64], R17 ;  /* 0x0000001104005986 */ /* 0x000fe8000c101908 */
[----:B------:R-:W-:Y:S04]  /*1a420*/  @P4 STG.E [R6.64], R24 ;  /* 0x0000001806004986 */ /* 0x000fe8000c101908 */
[----:B------:R-:W-:Y:S04]  /*1a430*/  @P3 STG.E [R8.64], R25 ;  /* 0x0000001908003986 */ /* 0x000fe8000c101908 */
[----:B------:R1:W-:Y:S04]  /*1a440*/  @P2 STG.E [R36.64], R32 ;  /* 0x0000002024002986 */ /* 0x0003e8000c101908 */
[----:B-1----:R-:W2:Y:S01]  /*1a450*/  LDL.LU R32, [R1+0x5ac] ;  /* 0x0005ac0001207983 */ /* 0x002ea20000300800 */
[----:B------:R-:W-:-:S02]  /*1a460*/  IADD3 R41, R39, c[0x0][0x198], RZ ;  /* 0x0000660027297a10 */ /* 0x000fc40007ffe0ff */
[----:B------:R-:W-:Y:S02]  /*1a470*/  ISETP.LT.AND P1, PT, R60, c[0x0][0x17c], !P0 ;  /* 0x00005f003c007a0c */ /* 0x000fe40004721270 */
[C---:B------:R-:W-:Y:S02]  /*1a480*/  LEA R4, P6, R41.reuse, R0, 0x2 ;  /* 0x0000000029047211 */ /* 0x040fe400078c10ff */
[C---:B------:R-:W-:Y:S02]  /*1a490*/  IADD3 R17, R41.reuse, c[0x0][0x198], RZ ;  /* 0x0000660029117a10 */ /* 0x040fe40007ffe0ff */
[----:B------:R-:W-:Y:S02]  /*1a4a0*/  LEA.HI.X.SX32 R5, R41, R54, 0x2, P6 ;  /* 0x0000003629057211 */ /* 0x000fe400030f16ff */
[C---:B------:R-:W-:Y:S02]  /*1a4b0*/  LEA R6, P6, R17.reuse, R0, 0x2 ;  /* 0x0000000011067211 */ /* 0x040fe400078c10ff */
[----:B------:R-:W-:-:S02]  /*1a4c0*/  IADD3 R39, R17, c[0x0][0x198], RZ ;  /* 0x0000660011277a10 */ /* 0x000fc40007ffe0ff */
[----:B------:R-:W-:Y:S02]  /*1a4d0*/  LEA.HI.X.SX32 R7, R17, R54, 0x2, P6 ;  /* 0x0000003611077211 */ /* 0x000fe400030f16ff */
[----:B------:R-:W-:Y:S02]  /*1a4e0*/  ISETP.LT.AND P5, PT, R59, c[0x0][0x17c], !P0 ;  /* 0x00005f003b007a0c */ /* 0x000fe400047a1270 */
[C---:B------:R-:W-:Y:S02]  /*1a4f0*/  LEA R8, P6, R39.reuse, R0, 0x2 ;  /* 0x0000000027087211 */ /* 0x040fe400078c10ff */
[C---:B------:R-:W-:Y:S01]  /*1a500*/  IADD3 R17, R39.reuse, c[0x0][0x198], RZ ;  /* 0x0000660027117a10 */ /* 0x040fe20007ffe0ff */
[----:B------:R1:W-:Y:S01]  /*1a510*/  @P1 STG.E [R4.64], R33 ;  /* 0x0000002104001986 */ /* 0x0003e2000c101908 */
[----:B------:R-:W-:Y:S02]  /*1a520*/  LEA.HI.X.SX32 R9, R39, R54, 0x2, P6 ;  /* 0x0000003627097211 */ /* 0x000fe400030f16ff */
[----:B------:R-:W-:-:S02]  /*1a530*/  IADD3 R25, R17, c[0x0][0x198], RZ ;  /* 0x0000660011197a10 */ /* 0x000fc40007ffe0ff */
[----:B------:R-:W-:-:S03]  /*1a540*/  ISETP.LT.AND P4, PT, R58, c[0x0][0x17c], !P0 ;  /* 0x00005f003a007a0c */ /* 0x000fc60004781270 */
[----:B------:R2:W-:Y:S01]  /*1a550*/  @P5 STG.E [R6.64], R12 ;  /* 0x0000000c06005986 */ /* 0x0005e2000c101908 */
[----:B-1----:R-:W-:-:S09]  /*1a560*/  IADD3 R33, R25, c[0x0][0x198], RZ ;  /* 0x0000660019217a10 */ /* 0x002fd20007ffe0ff */
[----:B------:R-:W-:Y:S01]  /*1a570*/  @P4 STG.E [R8.64], R13 ;  /* 0x0000000d08004986 */ /* 0x000fe2000c101908 */
[----:B----4-:R-:W-:Y:S02]  /*1a580*/  ISETP.LT.AND P3, PT, R50, c[0x0][0x17c], !P0 ;  /* 0x00005f0032007a0c */ /* 0x010fe40004761270 */
[----:B---3--:R-:W-:Y:S02]  /*1a590*/  ISETP.LT.AND P2, PT, R38, c[0x0][0x17c], !P0 ;  /* 0x00005f0026007a0c */ /* 0x008fe40004741270 */
[----:B------:R-:W3:Y:S04]  /*1a5a0*/  LDL.LU R38, [R1+0x5a8] ;  /* 0x0005a80001267983 */ /* 0x000ee80000300800 */
[----:B------:R-:W4:Y:S04]  /*1a5b0*/  LDL.LU R24, [R1+0x5a4] ;  /* 0x0005a40001187983 */ /* 0x000f280000300800 */
[----:B------:R-:W3:Y:S04]  /*1a5c0*/  LDL.LU R37, [R1+0x5a0] ;  /* 0x0005a00001257983 */ /* 0x000ee80000300800 */
[----:B------:R-:W3:Y:S01]  /*1a5d0*/  LDL.LU R36, [R1+0x590] ;  /* 0x0005900001247983 */ /* 0x000ee20000300800 */
[----:B--2---:R-:W-:-:S02]  /*1a5e0*/  ISETP.LT.AND P1, PT, R16, c[0x0][0x17c], !P0 ;  /* 0x00005f0010007a0c */ /* 0x004fc40004721270 */
[----:B------:R-:W-:-:S04]  /*1a5f0*/  LEA R16, P6, R17, R0, 0x2 ;  /* 0x0000000011107211 */ /* 0x000fc800078c10ff */
[----:B------:R-:W-:Y:S02]  /*1a600*/  LEA.HI.X.SX32 R17, R17, R54, 0x2, P6 ;  /* 0x0000003611117211 */ /* 0x000fe400030f16ff */
[----:B------:R-:W-:-:S03]  /*1a610*/  LEA R4, P6, R25, R0, 0x2 ;  /* 0x0000000019047211 */ /* 0x000fc600078c10ff */
[----:B------:R1:W-:Y:S01]  /*1a620*/  @P3 STG.E [R16.64], R20 ;  /* 0x0000001410003986 */ /* 0x0003e2000c101908 */
[----:B------:R-:W-:Y:S02]  /*1a630*/  LEA.HI.X.SX32 R5, R25, R54, 0x2, P6 ;  /* 0x0000003619057211 */ /* 0x000fe400030f16ff */
[----:B------:R-:W-:-:S04]  /*1a640*/  LEA R6, P6, R33, R0, 0x2 ;  /* 0x0000000021067211 */ /* 0x000fc800078c10ff */
[----:B------:R-:W-:Y:S01]  /*1a650*/  LEA.HI.X.SX32 R7, R33, R54, 0x2, P6 ;  /* 0x0000003621077211 */ /* 0x000fe200030f16ff */
[----:B-1----:R-:W2:Y:S04]  /*1a660*/  LDL.LU R16, [R1+0x58c] ;  /* 0x00058c0001107983 */ /* 0x002ea80000300800 */
[----:B------:R1:W-:Y:S04]  /*1a670*/  @P2 STG.E [R4.64], R21 ;  /* 0x0000001504002986 */ /* 0x0003e8000c101908 */
[----:B------:R1:W-:Y:S01]  /*1a680*/  @P1 STG.E [R6.64], R28 ;  /* 0x0000001c06001986 */ /* 0x0003e2000c101908 */
[----:B------:R-:W-:-:S03]  /*1a690*/  ISETP.LT.AND P1, PT, R32, c[0x0][0x17c], !P0 ;  /* 0x00005f0020007a0c */ /* 0x000fc60004721270 */
[----:B------:R-:W2:Y:S04]  /*1a6a0*/  LDL.LU R32, [R1+0x588] ;  /* 0x0005880001207983 */ /* 0x000ea80000300800 */
[----:B------:R-:W2:Y:S01]  /*1a6b0*/  LDL.LU R20, [R1+0x584] ;  /* 0x0005840001147983 */ /* 0x000ea20000300800 */
[----:B------:R-:W-:Y:S02]  /*1a6c0*/  IADD3 R25, R33, c[0x0][0x198], RZ ;  /* 0x0000660021197a10 */ /* 0x000fe40007ffe0ff */
[----:B------:R-:W-:Y:S02]  /*1a6d0*/  ISETP.LT.AND P5, PT, R48, c[0x0][0x17c], !P0 ;  /* 0x00005f0030007a0c */ /* 0x000fe400047a1270 */
[----:B------:R-:W-:Y:S02]  /*1a6e0*/  LEA R8, P6, R25, R0, 0x2 ;  /* 0x0000000019087211 */ /* 0x000fe400078c10ff */
[----:B------:R-:W-:-:S02]  /*1a6f0*/  ISETP.LT.AND P4, PT, R43, c[0x0][0x17c], !P0 ;  /* 0x00005f002b007a0c */ /* 0x000fc40004781270 */
[C---:B------:R-:W-:Y:S02]  /*1a700*/  IADD3 R13, R25.reuse, c[0x0][0x198], RZ ;  /* 0x00006600190d7a10 */ /* 0x040fe40007ffe0ff */
[----:B------:R-:W-:Y:S02]  /*1a710*/  LEA.HI.X.SX32 R9, R25, R54, 0x2, P6 ;  /* 0x0000003619097211 */ /* 0x000fe400030f16ff */
[C---:B------:R-:W-:Y:S02]  /*1a720*/  LEA R12, P6, R13.reuse, R0, 0x2 ;  /* 0x000000000d0c7211 */ /* 0x040fe400078c10ff */
[C---:B------:R-:W-:Y:S02]  /*1a730*/  IADD3 R17, R13.reuse, c[0x0][0x198], RZ ;  /* 0x000066000d117a10 */ /* 0x040fe40007ffe0ff */
[----:B------:R-:W-:Y:S02]  /*1a740*/  LEA.HI.X.SX32 R13, R13, R54, 0x2, P6 ;  /* 0x000000360d0d7211 */ /* 0x000fe400030f16ff */
[C---:B-1----:R-:W-:Y:S01]  /*1a750*/  LEA R4, P6, R17.reuse, R0, 0x2 ;  /* 0x0000000011047211 */ /* 0x042fe200078c10ff */
[----:B------:R1:W-:Y:S01]  /*1a760*/  @P5 STG.E [R8.64], R29 ;  /* 0x0000001d08005986 */ /* 0x0003e2000c101908 */
[----:B------:R-:W-:-:S02]  /*1a770*/  IADD3 R21, R17, c[0x0][0x198], RZ ;  /* 0x0000660011157a10 */ /* 0x000fc40007ffe0ff */
[----:B------:R-:W-:Y:S01]  /*1a780*/  ISETP.LT.AND P3, PT, R42, c[0x0][0x17c], !P0 ;  /* 0x00005f002a007a0c */ /* 0x000fe20004761270 */
[----:B------:R1:W-:Y:S01]  /*1a790*/  @P4 STG.E [R12.64], R44 ;  /* 0x0000002c0c004986 */ /* 0x0003e2000c101908 */
[----:B------:R-:W-:Y:S02]  /*1a7a0*/  LEA.HI.X.SX32 R5, R17, R54, 0x2, P6 ;  /* 0x0000003611057211 */ /* 0x000fe400030f16ff */
[----:B------:R-:W-:Y:S02]  /*1a7b0*/  ISETP.LT.AND P2, PT, R40, c[0x0][0x17c], !P0 ;  /* 0x00005f0028007a0c */ /* 0x000fe40004741270 */
[C---:B------:R-:W-:Y:S02]  /*1a7c0*/  LEA R6, P6, R21.reuse, R0, 0x2 ;  /* 0x0000000015067211 */ /* 0x040fe400078c10ff */
[C---:B------:R-:W-:Y:S02]  /*1a7d0*/  IADD3 R17, R21.reuse, c[0x0][0x198], RZ ;  /* 0x0000660015117a10 */ /* 0x040fe40007ffe0ff */
[----:B------:R-:W-:-:S02]  /*1a7e0*/  LEA.HI.X.SX32 R7, R21, R54, 0x2, P6 ;  /* 0x0000003615077211 */ /* 0x000fc400030f16ff */
[C---:B-1----:R-:W-:Y:S02]  /*1a7f0*/  LEA R8, P6, R17.reuse, R0, 0x2 ;  /* 0x0000000011087211 */ /* 0x042fe400078c10ff */
[C---:B------:R-:W-:Y:S02]  /*1a800*/  IADD3 R21, R17.reuse, c[0x0][0x198], RZ ;  /* 0x0000660011157a10 */ /* 0x040fe40007ffe0ff */
[----:B------:R-:W-:Y:S01]  /*1a810*/  LEA.HI.X.SX32 R9, R17, R54, 0x2, P6 ;  /* 0x0000003611097211 */ /* 0x000fe200030f16ff */
[----:B------:R1:W-:Y:S01]  /*1a820*/  @P3 STG.E [R4.64], R45 ;  /* 0x0000002d04003986 */ /* 0x0003e2000c101908 */
[C---:B------:R-:W-:Y:S02]  /*1a830*/  LEA R12, P6, R21.reuse, R0, 0x2 ;  /* 0x00000000150c7211 */ /* 0x040fe400078c10ff */
[C---:B------:R-:W-:Y:S01]  /*1a840*/  IADD3 R17, R21.reuse, c[0x0][0x198], RZ ;  /* 0x0000660015117a10 */ /* 0x040fe20007ffe0ff */
[----:B------:R-:W-:Y:S01]  /*1a850*/  @P2 STG.E [R6.64], R10 ;  /* 0x0000000a06002986 */ /* 0x000fe2000c101908 */
[----:B------:R-:W-:-:S03]  /*1a860*/  LEA.HI.X.SX32 R13, R21, R54, 0x2, P6 ;  /* 0x00000036150d7211 */ /* 0x000fc600030f16ff */
[----:B------:R-:W-:Y:S01]  /*1a870*/  @P1 STG.E [R8.64], R11 ;  /* 0x0000000b08001986 */ /* 0x000fe2000c101908 */
[----:B-1----:R-:W-:-:S04]  /*1a880*/  LEA R4, P6, R17, R0, 0x2 ;  /* 0x0000000011047211 */ /* 0x002fc800078c10ff */
[----:B------:R-:W-:Y:S02]  /*1a890*/  LEA.HI.X.SX32 R5, R17, R54, 0x2, P6 ;  /* 0x0000003611057211 */ /* 0x000fe400030f16ff */
[----:B----4-:R-:W-:Y:S02]  /*1a8a0*/  ISETP.LT.AND P4, PT, R24, c[0x0][0x17c], !P0 ;  /* 0x00005f0018007a0c */ /* 0x010fe40004781270 */
[----:B------:R-:W4:Y:S01]  /*1a8b0*/  LDL.LU R24, [R1+0x580] ;  /* 0x0005800001187983 */ /* 0x000f220000300800 */
[----:B---3--:R-:W-:-:S03]  /*1a8c0*/  ISETP.LT.AND P5, PT, R38, c[0x0][0x17c], !P0 ;  /* 0x00005f0026007a0c */ /* 0x008fc600047a1270 */
[----:B------:R-:W3:Y:S04]  /*1a8d0*/  LDL.LU R28, [R1+0x57c] ;  /* 0x00057c00011c7983 */ /* 0x000ee80000300800 */
[----:B------:R-:W3:Y:S06]  /*1a8e0*/  LDL.LU R25, [R1+0x578] ;  /* 0x0005780001197983 */ /* 0x000eec0000300800 */
[----:B------:R1:W-:Y:S04]  /*1a8f0*/  @P5 STG.E [R12.64], R18 ;  /* 0x000000120c005986 */ /* 0x0003e8000c101908 */
[----:B------:R1:W-:Y:S01]  /*1a900*/  @P4 STG.E [R4.64], R19 ;  /* 0x0000001304004986 */ /* 0x0003e2000c101908 */
[----:B--2---:R-:W-:-:S03]  /*1a910*/  ISETP.LT.AND P1, PT, R16, c[0x0][0x17c], !P0 ;  /* 0x00005f0010007a0c */ /* 0x004fc60004721270 */
[----:B------:R-:W2:Y:S04]  /*1a920*/  LDL.LU R16, [R1+0x574] ;  /* 0x0005740001107983 */ /* 0x000ea80000300800 */
[----:B-1----:R-:W2:Y:S01]  /*1a930*/  LDL.LU R18, [R1+0x570] ;  /* 0x0005700001127983 */ /* 0x002ea20000300800 */
[----:B------:R-:W-:-:S03]  /*1a940*/  ISETP.LT.AND P4, PT, R20, c[0x0][0x17c], !P0 ;  /* 0x00005f0014007a0c */ /* 0x000fc60004781270 */
[----:B------:R-:W2:Y:S01]  /*1a950*/  LDL.LU R20, [R1+0x56c] ;  /* 0x00056c0001147983 */ /* 0x000ea20000300800 */
[----:B------:R-:W-:Y:S02]  /*1a960*/  IADD3 R21, R17, c[0x0][0x198], RZ ;  /* 0x0000660011157a10 */ /* 0x000fe40007ffe0ff */
[----:B------:R-:W-:Y:S02]  /*1a970*/  ISETP.LT.AND P3, PT, R37, c[0x0][0x17c], !P0 ;  /* 0x00005f0025007a0c */ /* 0x000fe40004761270 */
[C---:B------:R-:W-:Y:S02]  /*1a980*/  LEA R6, P6, R21.reuse, R0, 0x2 ;  /* 0x0000000015067211 */ /* 0x040fe400078c10ff */
[C---:B------:R-:W-:Y:S02]  /*1a990*/  IADD3 R17, R21.reuse, c[0x0][0x198], RZ ;  /* 0x0000660015117a10 */ /* 0x040fe40007ffe0ff */
[----:B------:R-:W-:Y:S02]  /*1a9a0*/  LEA.HI.X.SX32 R7, R21, R54, 0x2, P6 ;  /* 0x0000003615077211 */ /* 0x000fe400030f16ff */
[----:B------:R-:W-:-:S02]  /*1a9b0*/  LEA R8, P6, R17, R0, 0x2 ;  /* 0x0000000011087211 */ /* 0x000fc400078c10ff */
[C---:B------:R-:W-:Y:S02]  /*1a9c0*/  IADD3 R11, R17.reuse, c[0x0][0x198], RZ ;  /* 0x00006600110b7a10 */ /* 0x040fe40007ffe0ff */
[----:B------:R-:W-:Y:S02]  /*1a9d0*/  LEA.HI.X.SX32 R9, R17, R54, 0x2, P6 ;  /* 0x0000003611097211 */ /* 0x000fe400030f16ff */
[C---:B------:R-:W-:Y:S02]  /*1a9e0*/  LEA R10, P6, R11.reuse, R0, 0x2 ;  /* 0x000000000b0a7211 */ /* 0x040fe400078c10ff */
[C---:B------:R-:W-:Y:S01]  /*1a9f0*/  IADD3 R13, R11.reuse, c[0x0][0x198], RZ ;  /* 0x000066000b0d7a10 */ /* 0x040fe20007ffe0ff */
[----:B------:R1:W-:Y:S01]  /*1aa00*/  @P3 STG.E [R6.64], R26 ;  /* 0x0000001a06003986 */ /* 0x0003e2000c101908 */
[----:B------:R-:W-:Y:S02]  /*1aa10*/  ISETP.LT.AND P2, PT, R36, c[0x0][0x17c], !P0 ;  /* 0x00005f0024007a0c */ /* 0x000fe40004741270 */
[----:B------:R-:W-:-:S02]  /*1aa20*/  LEA.HI.X.SX32 R11, R11, R54, 0x2, P6 ;  /* 0x000000360b0b7211 */ /* 0x000fc400030f16ff */
[----:B------:R-:W-:Y:S02]  /*1aa30*/  ISETP.LT.AND P5, PT, R32, c[0x0][0x17c], !P0 ;  /* 0x00005f0020007a0c */ /* 0x000fe400047a1270 */
[C---:B------:R-:W-:Y:S02]  /*1aa40*/  LEA R4, P6, R13.reuse, R0, 0x2 ;  /* 0x000000000d047211 */ /* 0x040fe400078c10ff */
[C---:B------:R-:W-:Y:S02]  /*1aa50*/  IADD3 R17, R13.reuse, c[0x0][0x198], RZ ;  /* 0x000066000d117a10 */ /* 0x040fe40007ffe0ff */
[----:B------:R-:W-:Y:S02]  /*1aa60*/  LEA.HI.X.SX32 R5, R13, R54, 0x2, P6 ;  /* 0x000000360d057211 */ /* 0x000fe400030f16ff */
[C---:B------:R-:W-:Y:S02]  /*1aa70*/  LEA R12, P6, R17.reuse, R0, 0x2 ;  /* 0x00000000110c7211 */ /* 0x040fe400078c10ff */
[C---:B-1----:R-:W-:Y:S01]  /*1aa80*/  IADD3 R7, R17.reuse, c[0x0][0x198], RZ ;  /* 0x0000660011077a10 */ /* 0x042fe20007ffe0ff */
[----:B------:R1:W-:Y:S01]  /*1aa90*/  @P2 STG.E [R8.64], R27 ;  /* 0x0000001b08002986 */ /* 0x0003e2000c101908 */
[----:B------:R-:W-:-:S02]  /*1aaa0*/  LEA.HI.X.SX32 R13, R17, R54, 0x2, P6 ;  /* 0x00000036110d7211 */ /* 0x000fc400030f16ff */
[C---:B------:R-:W-:Y:S01]  /*1aab0*/  IADD3 R17, R7.reuse, c[0x0][0x198], RZ ;  /* 0x0000660007117a10 */ /* 0x040fe20007ffe0ff */
[----:B------:R1:W-:Y:S04]  /*1aac0*/  @P1 STG.E [R10.64], R34 ;  /* 0x000000220a001986 */ /* 0x0003e8000c101908 */
[----:B------:R-:W-:Y:S01]  /*1aad0*/  @P5 STG.E [R4.64], R35 ;  /* 0x0000002304005986 */ /* 0x000fe2000c101908 */
[----:B-1----:R-:W-:-:S03]  /*1aae0*/  LEA R8, P6, R7, R0, 0x2 ;  /* 0x0000000007087211 */ /* 0x002fc600078c10ff */
[----:B------:R1:W-:Y:S01]  /*1aaf0*/  @P4 STG.E [R12.64], R14 ;  /* 0x0000000e0c004986 */ /* 0x0003e2000c101908 */
[----:B------:R-:W-:Y:S02]  /*1ab00*/  LEA.HI.X.SX32 R9, R7, R54, 0x2, P6 ;  /* 0x0000003607097211 */ /* 0x000fe400030f16ff */
[----:B------:R-:W-:-:S04]  /*1ab10*/  IADD3 R7, R17, c[0x0][0x198], RZ ;  /* 0x0000660011077a10 */ /* 0x000fc80007ffe0ff */
[----:B------:R-:W-:Y:S02]  /*1ab20*/  IADD3 R11, R7, c[0x0][0x198], RZ ;  /* 0x00006600070b7a10 */ /* 0x000fe40007ffe0ff */
[----:B----4-:R-:W-:Y:S02]  /*1ab30*/  ISETP.LT.AND P3, PT, R24, c[0x0][0x17c], !P0 ;  /* 0x00005f0018007a0c */ /* 0x010fe40004761270 */
[----:B------:R-:W4:Y:S04]  /*1ab40*/  LDL.LU R24, [R1+0x568] ;  /* 0x0005680001187983 */ /* 0x000f280000300800 */
[----:B------:R-:W4:Y:S01]  /*1ab50*/  LDL.LU R26, [R1+0x564] ;  /* 0x00056400011a7983 */ /* 0x000f220000300800 */
[----:B---3--:R-:W-:-:S03]  /*1ab60*/  ISETP.LT.AND P2, PT, R28, c[0x0][0x17c], !P0 ;  /* 0x00005f001c007a0c */ /* 0x008fc60004741270 */
[----:B------:R-:W3:Y:S04]  /*1ab70*/  LDL.LU R28, [R1+0x560] ;  /* 0x00056000011c7983 */ /* 0x000ee80000300800 */
[----:B-1----:R-:W3:Y:S01]  /*1ab80*/  LDL.LU R12, [R1+0x55c] ;  /* 0x00055c00010c7983 */ /* 0x002ee20000300800 */
[----:B------:R-:W-:-:S03]  /*1ab90*/  ISETP.LT.AND P1, PT, R25, c[0x0][0x17c], !P0 ;  /* 0x00005f0019007a0c */ /* 0x000fc60004721270 */
[----:B------:R-:W-:Y:S04]  /*1aba0*/  @P3 STG.E [R8.64], R15 ;  /* 0x0000000f08003986 */ /* 0x000fe8000c101908 */
[----:B------:R-:W3:Y:S01]  /*1abb0*/  LDL.LU R33, [R1+0x558] ;  /* 0x0005580001217983 */ /* 0x000ee20000300800 */
[----:B--2---:R-:W-:Y:S02]  /*1abc0*/  ISETP.LT.AND P5, PT, R16, c[0x0][0x17c], !P0 ;  /* 0x00005f0010007a0c */ /* 0x004fe400047a1270 */
[C---:B------:R-:W-:Y:S02]  /*1abd0*/  LEA R16, P6, R17.reuse, R0, 0x2 ;  /* 0x0000000011107211 */ /* 0x040fe400078c10ff */
[----:B------:R-:W-:Y:S02]  /*1abe0*/  ISETP.LT.AND P4, PT, R18, c[0x0][0x17c], !P0 ;  /* 0x00005f0012007a0c */ /* 0x000fe40004781270 */
[----:B------:R-:W-:-:S02]  /*1abf0*/  LEA.HI.X.SX32 R17, R17, R54, 0x2, P6 ;  /* 0x0000003611117211 */ /* 0x000fc400030f16ff */
[----:B------:R-:W-:-:S03]  /*1ac00*/  LEA R18, P6, R7, R0, 0x2 ;  /* 0x0000000007127211 */ /* 0x000fc600078c10ff */
[----:B------:R1:W-:Y:S01]  /*1ac10*/  @P2 STG.E [R16.64], R22 ;  /* 0x0000001610002986 */ /* 0x0003e2000c101908 */
[----:B------:R-:W-:-:S03]  /*1ac20*/  LEA.HI.X.SX32 R19, R7, R54, 0x2, P6 ;  /* 0x0000003607137211 */ /* 0x000fc600030f16ff */
[----:B------:R-:W2:Y:S04]  /*1ac30*/  LDS.128 R4, [R2] ;  /* 0x0000000002047984 */ /* 0x000ea80000000c00 */
[----:B-1----:R-:W2:Y:S01]  /*1ac40*/  LDL.LU R16, [R1+0x554] ;  /* 0x0005540001107983 */ /* 0x002ea20000300800 */
[----:B------:R-:W-:-:S03]  /*1ac50*/  ISETP.LT.AND P3, PT, R20, c[0x0][0x17c], !P0 ;  /* 0x00005f0014007a0c */ /* 0x000fc60004761270 */
[----:B------:R-:W-:Y:S01]  /*1ac60*/  @P1 STG.E [R18.64], R23 ;  /* 0x0000001712001986 */ /* 0x000fe2000c101908 */
[----:B------:R-:W-:-:S03]  /*1ac70*/  LEA R20, P6, R11, R0, 0x2 ;  /* 0x000000000b147211 */ /* 0x000fc600078c10ff */
[----:B------:R-:W2:Y:S01]  /*1ac80*/  LDL.LU R32, [R1+0x550] ;  /* 0x0005500001207983 */ /* 0x000ea20000300800 */
[----:B------:R-:W-:-:S05]  /*1ac90*/  LEA.HI.X.SX32 R21, R11, R54, 0x2, P6 ;  /* 0x000000360b157211 */ /* 0x000fca00030f16ff */
[----:B------:R1:W-:Y:S04]  /*1aca0*/  @P5 STG.E [R20.64], R30 ;  /* 0x0000001e14005986 */ /* 0x0003e8000c101908 */
[----:B-1----:R-:W2:Y:S04]  /*1acb0*/  LDL.LU R20, [R1+0x54c] ;  /* 0x00054c0001147983 */ /* 0x002ea80000300800 */
[----:B------:R-:W2:Y:S04]  /*1acc0*/  LDL.LU R39, [R1+0x548] ;  /* 0x0005480001277983 */ /* 0x000ea80000300800 */
[----:B------:R-:W2:Y:S04]  /*1acd0*/  LDL.LU R37, [R1+0x544] ;  /* 0x0005440001257983 */ /* 0x000ea80000300800 */
[----:B------:R-:W2:Y:S04]  /*1ace0*/  LDL.LU R36, [R1+0x540] ;  /* 0x0005400001247983 */ /* 0x000ea80000300800 */
[----:B------:R-:W2:Y:S04]  /*1acf0*/  LDL.LU R41, [R1+0x53c] ;  /* 0x00053c0001297983 */ /* 0x000ea80000300800 */
[----:B------:R-:W2:Y:S04]  /*1ad00*/  LDL.LU R38, [R1+0x538] ;  /* 0x0005380001267983 */ /* 0x000ea80000300800 */
[----:B------:R-:W2:Y:S01]  /*1ad10*/  LDL.LU R40, [R1+0x534] ;  /* 0x0005340001287983 */ /* 0x000ea20000300800 */
[----:B------:R-:W-:-:S03]  /*1ad20*/  IADD3 R13, R11, c[0x0][0x198], RZ ;  /* 0x000066000b0d7a10 */ /* 0x000fc60007ffe0ff */
[----:B------:R-:W1:Y:S01]  /*1ad30*/  LDS.128 R8, [R53] ;  /* 0x0000000035087984 */ /* 0x000e620000000c00 */
[----:B------:R-:W-:-:S03]  /*1ad40*/  IADD3 R15, R13, c[0x0][0x198], RZ ;  /* 0x000066000d0f7a10 */ /* 0x000fc60007ffe0ff */
[----:B------:R-:W2:Y:S01]  /*1ad50*/  LDL.LU R44, [R1+0x530] ;  /* 0x00053000012c7983 */ /* 0x000ea20000300800 */
[----:B----4-:R-:W-:Y:S02]  /*1ad60*/  ISETP.LT.AND P2, PT, R24, c[0x0][0x17c], !P0 ;  /* 0x00005f0018007a0c */ /* 0x010fe40004741270 */
[C---:B------:R-:W-:Y:S02]  /*1ad70*/  LEA R24, P6, R13.reuse, R0, 0x2 ;  /* 0x000000000d187211 */ /* 0x040fe400078c10ff */
[----:B------:R-:W-:Y:S02]  /*1ad80*/  ISETP.LT.AND P1, PT, R26, c[0x0][0x17c], !P0 ;  /* 0x00005f001a007a0c */ /* 0x000fe40004721270 */
[----:B------:R-:W-:Y:S02]  /*1ad90*/  LEA.HI.X.SX32 R25, R13, R54, 0x2, P6 ;  /* 0x000000360d197211 */ /* 0x000fe400030f16ff */
[C---:B------:R-:W-:Y:S02]  /*1ada0*/  LEA R26, P6, R15.reuse, R0, 0x2 ;  /* 0x000000000f1a7211 */ /* 0x040fe400078c10ff */
[----:B------:R-:W-:-:S02]  /*1adb0*/  IADD3 R13, R15, c[0x0][0x198], RZ ;  /* 0x000066000f0d7a10 */ /* 0x000fc40007ffe0ff */
[----:B------:R-:W-:Y:S02]  /*1adc0*/  LEA.HI.X.SX32 R27, R15, R54, 0x2, P6 ;  /* 0x000000360f1b7211 */ /* 0x000fe400030f16ff */
[C---:B------:R-:W-:Y:S01]  /*1add0*/  LEA R22, P6, R13.reuse, R0, 0x2 ;  /* 0x000000000d167211 */ /* 0x040fe200078c10ff */
[----:B------:R4:W-:Y:S01]  /*1ade0*/  @P4 STG.E [R24.64], R31 ;  /* 0x0000001f18004986 */ /* 0x0009e2000c101908 */
[C---:B------:R-:W-:Y:S02]  /*1adf0*/  IADD3 R17, R13.reuse, c[0x0][0x198], RZ ;  /* 0x000066000d117a10 */ /* 0x040fe40007ffe0ff */
[----:B---3--:R-:W-:Y:S02]  /*1ae00*/  ISETP.LT.AND P4, PT, R12, c[0x0][0x17c], !P0 ;  /* 0x00005f000c007a0c */ /* 0x008fe40004781270 */
[----:B------:R-:W-:Y:S02]  /*1ae10*/  LEA.HI.X.SX32 R23, R13, R54, 0x2, P6 ;  /* 0x000000360d177211 */ /* 0x000fe400030f16ff */
[----:B------:R-:W-:Y:S01]  /*1ae20*/  ISETP.LT.AND P5, PT, R28, c[0x0][0x17c], !P0 ;  /* 0x00005f001c007a0c */ /* 0x000fe200047a1270 */
[----:B------:R-:W3:Y:S01]  /*1ae30*/  LDS.128 R12, [R52] ;  /* 0x00000000340c7984 */ /* 0x000ee20000000c00 */
[----:B------:R-:W-:-:S02]  /*1ae40*/  LEA R28, P6, R17, R0, 0x2 ;  /* 0x00000000111c7211 */ /* 0x000fc400078c10ff */
[C---:B------:R-:W-:Y:S02]  /*1ae50*/  IADD3 R19, R17.reuse, c[0x0][0x198], RZ ;  /* 0x0000660011137a10 */ /* 0x040fe40007ffe0ff */
[----:B------:R-:W-:Y:S02]  /*1ae60*/  LEA.HI.X.SX32 R29, R17, R54, 0x2, P6 ;  /* 0x00000036111d7211 */ /* 0x000fe400030f16ff */
[C---:B----4-:R-:W-:Y:S01]  /*1ae70*/  LEA R24, P6, R19.reuse, R0, 0x2 ;  /* 0x0000000013187211 */ /* 0x050fe200078c10ff */
[----:B------:R4:W-:Y:S01]  /*1ae80*/  @P3 STG.E [R26.64], R46 ;  /* 0x0000002e1a003986 */ /* 0x0009e2000c101908 */
[C---:B------:R-:W-:Y:S02]  /*1ae90*/  IADD3 R21, R19.reuse, c[0x0][0x198], RZ ;  /* 0x0000660013157a10 */ /* 0x040fe40007ffe0ff */
[----:B------:R-:W-:Y:S01]  /*1aea0*/  LEA.HI.X.SX32 R25, R19, R54, 0x2, P6 ;  /* 0x0000003613197211 */ /* 0x000fe200030f16ff */
[----:B------:R-:W-:Y:S01]  /*1aeb0*/  @P2 STG.E [R22.64], R47 ;  /* 0x0000002f16002986 */ /* 0x000fe2000c101908 */
[----:B------:R-:W-:-:S03]  /*1aec0*/  LEA R30, P6, R21, R0, 0x2 ;  /* 0x00000000151e7211 */ /* 0x000fc600078c10ff */
[----:B--2---:R2:W-:Y:S01]  /*1aed0*/  @P1 STG.E [R28.64], R4 ;  /* 0x000000041c001986 */ /* 0x0045e2000c101908 */
[----:B------:R-:W-:-:S03]  /*1aee0*/  LEA.HI.X.SX32 R31, R21, R54, 0x2, P6 ;  /* 0x00000036151f7211 */ /* 0x000fc600030f16ff */
[----:B------:R-:W-:Y:S01]  /*1aef0*/  @P5 STG.E [R24.64], R5 ;  /* 0x0000000518005986 */ /* 0x000fe2000c101908 */
[----:B----4-:R-:W-:Y:S02]  /*1af00*/  IADD3 R27, R21, c[0x0][0x198], RZ ;  /* 0x00006600151b7a10 */ /* 0x010fe40007ffe0ff */
[----:B------:R-:W-:Y:S02]  /*1af10*/  ISETP.LT.AND P3, PT, R33, c[0x0][0x17c], !P0 ;  /* 0x00005f0021007a0c */ /* 0x000fe40004761270 */
[----:B------:R-:W-:Y:S01]  /*1af20*/  IADD3 R35, R27, c[0x0][0x198], RZ ;  /* 0x000066001b237a10 */ /* 0x000fe20007ffe0ff */
[----:B-1----:R-:W-:Y:S01]  /*1af30*/  @P4 STG.E [R30.64], R8 ;  /* 0x000000081e004986 */ /* 0x002fe2000c101908 */
[----:B------:R-:W-:-:S03]  /*1af40*/  ISETP.LT.AND P2, PT, R16, c[0x0][0x17c], !P0 ;  /* 0x00005f0010007a0c */ /* 0x000fc60004741270 */
[----:B------:R-:W1:Y:S01]  /*1af50*/  LDS.128 R16, [R3] ;  /* 0x0000000003107984 */ /* 0x000e620000000c00 */
[----:B------:R-:W-:Y:S02]  /*1af60*/  ISETP.LT.AND P1, PT, R32, c[0x0][0x17c], !P0 ;  /* 0x00005f0020007a0c */ /* 0x000fe40004721270 */
[----:B------:R-:W-:-:S04]  /*1af70*/  LEA R32, P6, R27, R0, 0x2 ;  /* 0x000000001b207211 */ /* 0x000fc800078c10ff */
[----:B------:R-:W-:Y:S02]  /*1af80*/  LEA.HI.X.SX32 R33, R27, R54, 0x2, P6 ;  /* 0x000000361b217211 */ /* 0x000fe400030f16ff */
[----:B------:R-:W-:Y:S01]  /*1af90*/  LEA R34, P6, R35, R0, 0x2 ;  /* 0x0000000023227211 */ /* 0x000fe200078c10ff */
[----:B------:R-:W-:Y:S01]  /*1afa0*/  LDS.128 R24, [R53+0x800] ;  /* 0x0008000035187984 */ /* 0x000fe20000000c00 */
[----:B------:R-:W-:-:S03]  /*1afb0*/  ISETP.LT.AND P5, PT, R20, c[0x0][0x17c], !P0 ;  /* 0x00005f0014007a0c */ /* 0x000fc600047a1270 */
[----:B------:R4:W2:Y:S02]  /*1afc0*/  LDS.128 R20, [R2+0x800] ;  /* 0x0008000002147984 */ /* 0x0008a40000000c00 */
[C---:B--2---:R-:W-:Y:S02]  /*1afd0*/  IADD3 R29, R35.reuse, c[0x0][0x198], RZ ;  /* 0x00006600231d7a10 */ /* 0x044fe40007ffe0ff */
[----:B------:R-:W-:Y:S01]  /*1afe0*/  LEA.HI.X.SX32 R35, R35, R54, 0x2, P6 ;  /* 0x0000003623237211 */ /* 0x000fe200030f16ff */
[----:B------:R2:W-:Y:S01]  /*1aff0*/  @P3 STG.E [R32.64], R9 ;  /* 0x0000000920003986 */ /* 0x0005e2000c101908 */
[----:B------:R-:W-:Y:S02]  /*1b000*/  LEA R4, P6, R29, R0, 0x2 ;  /* 0x000000001d047211 */ /* 0x000fe400078c10ff */
[----:B------:R-:W-:Y:S01]  /*1b010*/  ISETP.LT.AND P3, PT, R37, c[0x0][0x17c], !P0 ;  /* 0x00005f0025007a0c */ /* 0x000fe20004761270 */
[----:B----4-:R-:W4:Y:S01]  /*1b020*/  LDL.LU R2, [R1+0x52c] ;  /* 0x00052c0001027983 */ /* 0x010f220000300800 */
[----:B------:R-:W-:-:S02]  /*1b030*/  IADD3 R37, R29, c[0x0][0x198], RZ ;  /* 0x000066001d257a10 */ /* 0x000fc40007ffe0ff */
[----:B------:R-:W-:Y:S01]  /*1b040*/  LEA.HI.X.SX32 R5, R29, R54, 0x2, P6 ;  /* 0x000000361d057211 */ /* 0x000fe200030f16ff */
[----:B---3--:R-:W-:Y:S01]  /*1b050*/  @P2 STG.E [R34.64], R12 ;  /* 0x0000000c22002986 */ /* 0x008fe2000c101908 */
[----:B------:R-:W-:Y:S02]  /*1b060*/  ISETP.LT.AND P2, PT, R36, c[0x0][0x17c], !P0 ;  /* 0x00005f0024007a0c */ /* 0x000fe40004741270 */
[----:B------:R-:W-:Y:S02]  /*1b070*/  LEA R36, P6, R37, R0, 0x2 ;  /* 0x0000000025247211 */ /* 0x000fe400078c10ff */
[----:B------:R-:W-:Y:S01]  /*1b080*/  ISETP.LT.AND P4, PT, R39, c[0x0][0x17c], !P0 ;  /* 0x00005f0027007a0c */ /* 0x000fe20004781270 */
[----:B------:R-:W3:Y:S01]  /*1b090*/  LDL.LU R43, [R1+0x528] ;  /* 0x00052800012b7983 */ /* 0x000ee20000300800 */
[C---:B------:R-:W-:Y:S02]  /*1b0a0*/  IADD3 R39, R37.reuse, c[0x0][0x198], RZ ;  /* 0x0000660025277a10 */ /* 0x040fe40007ffe0ff */
[----:B------:R-:W-:Y:S01]  /*1b0b0*/  LEA.HI.X.SX32 R37, R37, R54, 0x2, P6 ;  /* 0x0000003625257211 */ /* 0x000fe200030f16ff */
[----:B------:R-:W-:Y:S01]  /*1b0c0*/  @P1 STG.E [R4.64], R13 ;  /* 0x0000000d04001986 */ /* 0x000fe2000c101908 */
[----:B------:R-:W-:-:S02]  /*1b0d0*/  LEA R8, P6, R39, R0, 0x2 ;  /* 0x0000000027087211 */ /* 0x000fc400078c10ff */
[C---:B--2---:R-:W-:Y:S01]  /*1b0e0*/  IADD3 R33, R39.reuse, c[0x0][0x198], RZ ;  /* 0x0000660027217a10 */ /* 0x044fe20007ffe0ff */
[----:B-1----:R1:W-:Y:S01]  /*1b0f0*/  @P5 STG.E [R36.64], R16 ;  /* 0x0000001024005986 */ /* 0x0023e2000c101908 */
[----:B------:R-:W-:Y:S02]  /*1b100*/  LEA.HI.X.SX32 R9, R39, R54, 0x2, P6 ;  /* 0x0000003627097211 */ /* 0x000fe400030f16ff */
[----:B------:R-:W-:Y:S01]  /*1b110*/  ISETP.LT.AND P5, PT, R38, c[0x0][0x17c], !P0 ;  /* 0x00005f0026007a0c */ /* 0x000fe200047a1270 */
[----:B------:R-:W2:Y:S01]  /*1b120*/  LDL.LU R42, [R1+0x524] ;  /* 0x00052400012a7983 */ /* 0x000ea20000300800 */
[----:B------:R-:W-:-:S03]  /*1b130*/  LEA R38, P6, R33, R0, 0x2 ;  /* 0x0000000021267211 */ /* 0x000fc600078c10ff */
[----:B------:R-:W3:Y:S01]  /*1b140*/  LDS.128 R28, [R52+0x800] ;  /* 0x00080000341c7984 */ /* 0x000ee20000000c00 */
[----:B------:R-:W-:-:S03]  /*1b150*/  LEA.HI.X.SX32 R39, R33, R54, 0x2, P6 ;  /* 0x0000003621277211 */ /* 0x000fc600030f16ff */
[----:B------:R-:W-:Y:S01]  /*1b160*/  @P4 STG.E [R8.64], R17 ;  /* 0x0000001108004986 */ /* 0x000fe2000c101908 */
[----:B------:R-:W-:-:S03]  /*1b170*/  ISETP.LT.AND P4, PT, R40, c[0x0][0x17c], !P0 ;  /* 0x00005f0028007a0c */ /* 0x000fc60004781270 */
[----:B-1----:R-:W2:Y:S04]  /*1b180*/  LDL.LU R36, [R1+0x520] ;  /* 0x0005200001247983 */ /* 0x002ea80000300800 */
[----:B------:R-:W2:Y:S04]  /*1b190*/  LDL.LU R40, [R1+0x51c] ;  /* 0x00051c0001287983 */ /* 0x000ea80000300800 */
[----:B------:R1:W-:Y:S04]  /*1b1a0*/  @P3 STG.E [R38.64], R20 ;  /* 0x0000001426003986 */ /* 0x0003e8000c101908 */
[----:B-1----:R-:W2:Y:S04]  /*1b1b0*/  LDL.LU R38, [R1+0x518] ;  /* 0x0005180001267983 */ /* 0x002ea80000300800 */
[----:B------:R-:W2:Y:S01]  /*1b1c0*/  LDL.LU R16, [R1+0x514] ;  /* 0x0005140001107983 */ /* 0x000ea20000300800 */
[----:B------:R-:W-:-:S02]  /*1b1d0*/  ISETP.LT.AND P1, PT, R41, c[0x0][0x17c], !P0 ;  /* 0x00005f0029007a0c */ /* 0x000fc40004721270 */
[----:B------:R-:W-:Y:S02]  /*1b1e0*/  IADD3 R41, R33, c[0x0][0x198], RZ ;  /* 0x0000660021297a10 */ /* 0x000fe40007ffe0ff */
[----:B------:R1:W3:Y:S02]  /*1b1f0*/  LDS.128 R32, [R3+0x800] ;  /* 0x0008000003207984 */ /* 0x0002e40000000c00 */
[C---:B------:R-:W-:Y:S02]  /*1b200*/  LEA R4, P6, R41.reuse, R0, 0x2 ;  /* 0x0000000029047211 */ /* 0x040fe400078c10ff */
[C---:B------:R-:W-:Y:S02]  /*1b210*/  IADD3 R13, R41.reuse, c[0x0][0x198], RZ ;  /* 0x00006600290d7a10 */ /* 0x040fe40007ffe0ff */
[----:B------:R-:W-:Y:S02]  /*1b220*/  LEA.HI.X.SX32 R5, R41, R54, 0x2, P6 ;  /* 0x0000003629057211 */ /* 0x000fe400030f16ff */
[----:B------:R-:W-:-:S02]  /*1b230*/  LEA R12, P6, R13, R0, 0x2 ;  /* 0x000000000d0c7211 */ /* 0x000fc400078c10ff */
[C---:B------:R-:W-:Y:S02]  /*1b240*/  IADD3 R37, R13.reuse, c[0x0][0x198], RZ ;  /* 0x000066000d257a10 */ /* 0x040fe40007ffe0ff */
[----:B------:R-:W-:Y:S02]  /*1b250*/  LEA.HI.X.SX32 R13, R13, R54, 0x2, P6 ;  /* 0x000000360d0d7211 */ /* 0x000fe400030f16ff */
[C---:B------:R-:W-:Y:S02]  /*1b260*/  LEA R8, P6, R37.reuse, R0, 0x2 ;  /* 0x0000000025087211 */ /* 0x040fe400078c10ff */
[C---:B-1----:R-:W-:Y:S01]  /*1b270*/  IADD3 R3, R37.reuse, c[0x0][0x198], RZ ;  /* 0x0000660025037a10 */ /* 0x042fe20007ffe0ff */
[----:B------:R1:W-:Y:S01]  /*1b280*/  @P2 STG.E [R4.64], R21 ;  /* 0x0000001504002986 */ /* 0x0003e2000c101908 */
[----:B------:R-:W-:Y:S02]  /*1b290*/  LEA.HI.X.SX32 R9, R37, R54, 0x2, P6 ;  /* 0x0000003625097211 */ /* 0x000fe400030f16ff */
[----:B------:R-:W-:Y:S01]  /*1b2a0*/  IADD3 R17, R3, c[0x0][0x198], RZ ;  /* 0x0000660003117a10 */ /* 0x000fe20007ffe0ff */
[----:B------:R1:W-:Y:S01]  /*1b2b0*/  @P1 STG.E [R12.64], R24 ;  /* 0x000000180c001986 */ /* 0x0003e2000c101908 */
[----:B------:R-:W-:-:S02]  /*1b2c0*/  ISETP.LT.AND P3, PT, R44, c[0x0][0x17c], !P0 ;  /* 0x00005f002c007a0c */ /* 0x000fc40004761270 */
[----:B-1----:R-:W-:Y:S01]  /*1b2d0*/  IADD3 R21, R17, c[0x0][0x198], RZ ;  /* 0x0000660011157a10 */ /* 0x002fe20007ffe0ff */
[----:B------:R1:W-:Y:S04]  /*1b2e0*/  @P5 STG.E [R8.64], R25 ;  /* 0x0000001908005986 */ /* 0x0003e8000c101908 */
[----:B------:R-:W2:Y:S04]  /*1b2f0*/  LDL.LU R24, [R1+0x510] ;  /* 0x0005100001187983 */ /* 0x000ea80000300800 */
[----:B------:R-:W2:Y:S01]  /*1b300*/  LDL.LU R20, [R1+0x50c] ;  /* 0x00050c0001147983 */ /* 0x000ea20000300800 */
[----:B----4-:R-:W-:-:S02]  /*1b310*/  ISETP.LT.AND P2, PT, R2, c[0x0][0x17c], !P0 ;  /* 0x00005f0002007a0c */ /* 0x010fc40004741270 */
[----:B------:R-:W-:-:S04]  /*1b320*/  LEA R2, P6, R3, R0, 0x2 ;  /* 0x0000000003027211 */ /* 0x000fc800078c10ff */
[----:B------:R-:W-:Y:S02]  /*1b330*/  LEA.HI.X.SX32 R3, R3, R54, 0x2, P6 ;  /* 0x0000003603037211 */ /* 0x000fe400030f16ff */
[----:B------:R-:W-:Y:S02]  /*1b340*/  LEA R4, P6, R17, R0, 0x2 ;  /* 0x0000000011047211 */ /* 0x000fe400078c10ff */
[----:B---3--:R-:W-:Y:S02]  /*1b350*/  ISETP.LT.AND P1, PT, R43, c[0x0][0x17c], !P0 ;  /* 0x00005f002b007a0c */ /* 0x008fe40004721270 */
[----:B------:R-:W-:Y:S02]  /*1b360*/  LEA.HI.X.SX32 R5, R17, R54, 0x2, P6 ;  /* 0x0000003611057211 */ /* 0x000fe400030f16ff */
[C---:B------:R-:W-:Y:S02]  /*1b370*/  LEA R12, P6, R21.reuse, R0, 0x2 ;  /* 0x00000000150c7211 */ /* 0x040fe400078c10ff */
[----:B------:R-:W-:-:S02]  /*1b380*/  IADD3 R17, R21, c[0x0][0x198], RZ ;  /* 0x0000660015117a10 */ /* 0x000fc40007ffe0ff */
[----:B------:R-:W-:Y:S02]  /*1b390*/  LEA.HI.X.SX32 R13, R21, R54, 0x2, P6 ;  /* 0x00000036150d7211 */ /* 0x000fe400030f16ff */
[C---:B-1----:R-:W-:Y:S01]  /*1b3a0*/  LEA R8, P6, R17.reuse, R0, 0x2 ;  /* 0x0000000011087211 */ /* 0x042fe200078c10ff */
[----:B------:R1:W-:Y:S03]  /*1b3b0*/  @P4 STG.E [R2.64], R28 ;  /* 0x0000001c02004986 */ /* 0x0003e6000c101908 */
[----:B------:R-:W-:Y:S01]  /*1b3c0*/  LEA.HI.X.SX32 R9, R17, R54, 0x2, P6 ;  /* 0x0000003611097211 */ /* 0x000fe200030f16ff */
[----:B------:R3:W-:Y:S04]  /*1b3d0*/  @P3 STG.E [R4.64], R29 ;  /* 0x0000001d04003986 */ /* 0x0007e8000c101908 */
[----:B------:R4:W-:Y:S01]  /*1b3e0*/  @P2 STG.E [R12.64], R32 ;  /* 0x000000200c002986 */ /* 0x0009e2000c101908 */
[----:B--2---:R-:W-:-:S03]  /*1b3f0*/  ISETP.LT.AND P4, PT, R36, c[0x0][0x17c], !P0 ;  /* 0x00005f0024007a0c */ /* 0x004fc60004781270 */
[----:B------:R3:W-:Y:S04]  /*1b400*/  @P1 STG.E [R8.64], R33 ;  /* 0x0000002108001986 */ /* 0x0007e8000c101908 */
[----:B------:R-:W2:Y:S04]  /*1b410*/  LDL.LU R36, [R1+0x508] ;  /* 0x0005080001247983 */ /* 0x000ea80000300800 */
[----:B-1----:R-:W2:Y:S04]  /*1b420*/  LDL.LU R28, [R1+0x504] ;  /* 0x00050400011c7983 */ /* 0x002ea80000300800 */
[----:B------:R-:W2:Y:S01]  /*1b430*/  LDL.LU R25, [R1+0x500] ;  /* 0x0005000001197983 */ /* 0x000ea20000300800 */
[----:B------:R-:W-:-:S03]  /*1b440*/  ISETP.LT.AND P1, PT, R16, c[0x0][0x17c], !P0 ;  /* 0x00005f0010007a0c */ /* 0x000fc60004721270 */
[----:B------:R-:W2:Y:S01]  /*1b450*/  LDL.LU R16, [R1+0x4fc] ;  /* 0x0004fc0001107983 */ /* 0x000ea20000300800 */
[----:B------:R-:W-:-:S04]  /*1b460*/  IADD3 R21, R17, c[0x0][0x198], RZ ;  /* 0x0000660011157a10 */ /* 0x000fc80007ffe0ff */
[C---:B------:R-:W-:Y:S02]  /*1b470*/  LEA R2, P6, R21.reuse, R0, 0x2 ;  /* 0x0000000015027211 */ /* 0x040fe400078c10ff */
[C---:B------:R-:W-:Y:S02]  /*1b480*/  IADD3 R17, R21.reuse, c[0x0][0x198], RZ ;  /* 0x0000660015117a10 */ /* 0x040fe40007ffe0ff */
[----:B------:R-:W-:Y:S02]  /*1b490*/  LEA.HI.X.SX32 R3, R21, R54, 0x2, P6 ;  /* 0x0000003615037211 */ /* 0x000fe400030f16ff */
[C---:B---3--:R-:W-:Y:S02]  /*1b4a0*/  LEA R4, P6, R17.reuse, R0, 0x2 ;  /* 0x0000000011047211 */ /* 0x048fe400078c10ff */
[----:B------:R-:W-:Y:S02]  /*1b4b0*/  ISETP.LT.AND P5, PT, R42, c[0x0][0x17c], !P0 ;  /* 0x00005f002a007a0c */ /* 0x000fe400047a1270 */
[----:B------:R-:W-:-:S02]  /*1b4c0*/  IADD3 R21, R17, c[0x0][0x198], RZ ;  /* 0x0000660011157a10 */ /* 0x000fc40007ffe0ff */
[----:B------:R-:W-:Y:S02]  /*1b4d0*/  LEA.HI.X.SX32 R5, R17, R54, 0x2, P6 ;  /* 0x0000003611057211 */ /* 0x000fe400030f16ff */
[C---:B----4-:R-:W-:Y:S02]  /*1b4e0*/  LEA R12, P6, R21.reuse, R0, 0x2 ;  /* 0x00000000150c7211 */ /* 0x050fe400078c10ff */
[C---:B------:R-:W-:Y:S02]  /*1b4f0*/  IADD3 R17, R21.reuse, c[0x0][0x198], RZ ;  /* 0x0000660015117a10 */ /* 0x040fe40007ffe0ff */
[----:B------:R-:W-:Y:S02]  /*1b500*/  LEA.HI.X.SX32 R13, R21, R54, 0x2, P6 ;  /* 0x00000036150d7211 */ /* 0x000fe400030f16ff */
[C---:B------:R-:W-:Y:S02]  /*1b510*/  LEA R8, P6, R17.reuse, R0, 0x2 ;  /* 0x0000000011087211 */ /* 0x040fe400078c10ff */
[----:B------:R-:W-:Y:S01]  /*1b520*/  IADD3 R21, R17, c[0x0][0x198], RZ ;  /* 0x0000660011157a10 */ /* 0x000fe20007ffe0ff */
[----:B------:R1:W-:Y:S01]  /*1b530*/  @P5 STG.E [R2.64], R6 ;  /* 0x0000000602005986 */ /* 0x0003e2000c101908 */
[----:B------:R-:W-:-:S02]  /*1b540*/  ISETP.LT.AND P3, PT, R40, c[0x0][0x17c], !P0 ;  /* 0x00005f0028007a0c */ /* 0x000fc40004761270 */
[----:B------:R-:W-:Y:S02]  /*1b550*/  ISETP.LT.AND P2, PT, R38, c[0x0][0x17c], !P0 ;  /* 0x00005f0026007a0c */ /* 0x000fe40004741270 */
[----:B------:R-:W-:Y:S02]  /*1b560*/  LEA.HI.X.SX32 R9, R17, R54, 0x2, P6 ;  /* 0x0000003611097211 */ /* 0x000fe400030f16ff */
[C---:B------:R-:W-:Y:S02]  /*1b570*/  IADD3 R17, R21.reuse, c[0x0][0x198], RZ ;  /* 0x0000660015117a10 */ /* 0x040fe40007ffe0ff */
[----:B------:R-:W-:Y:S01]  /*1b580*/  ISETP.LT.AND P5, PT, R24, c[0x0][0x17c], !P0 ;  /* 0x00005f0018007a0c */ /* 0x000fe200047a1270 */
[----:B------:R3:W-:Y:S01]  /*1b590*/  @P4 STG.E [R4.64], R7 ;  /* 0x0000000704004986 */ /* 0x0007e2000c101908 */
[----:B-1----:R-:W-:-:S03]  /*1b5a0*/  LEA R2, P6, R21, R0, 0x2 ;  /* 0x0000000015027211 */ /* 0x002fc600078c10ff */
[----:B------:R-:W4:Y:S01]  /*1b5b0*/  LDL.LU R24, [R1+0x4f8] ;  /* 0x0004f80001187983 */ /* 0x000f220000300800 */
[----:B------:R-:W-:Y:S02]  /*1b5c0*/  LEA.HI.X.SX32 R3, R21, R54, 0x2, P6 ;  /* 0x0000003615037211 */ /* 0x000fe400030f16ff */
[C---:B---3--:R-:W-:Y:S01]  /*1b5d0*/  LEA R4, P6, R17.reuse, R0, 0x2 ;  /* 0x0000000011047211 */ /* 0x048fe200078c10ff */
[----:B------:R1:W-:Y:S03]  /*1b5e0*/  @P3 STG.E [R12.64], R10 ;  /* 0x0000000a0c003986 */ /* 0x0003e6000c101908 */
[----:B------:R-:W-:Y:S01]  /*1b5f0*/  LEA.HI.X.SX32 R5, R17, R54, 0x2, P6 ;  /* 0x0000003611057211 */ /* 0x000fe200030f16ff */
[----:B------:R-:W-:Y:S01]  /*1b600*/  @P2 STG.E [R8.64], R11 ;  /* 0x0000000b08002986 */ /* 0x000fe2000c101908 */
[----:B------:R-:W-:-:S03]  /*1b610*/  ISETP.LT.AND P4, PT, R20, c[0x0][0x17c], !P0 ;  /* 0x00005f0014007a0c */ /* 0x000fc60004781270 */
[----:B------:R-:W3:Y:S04]  /*1b620*/  LDL.LU R20, [R1+0x4f4] ;  /* 0x0004f40001147983 */ /* 0x000ee80000300800 */
[----:B------:R2:W-:Y:S04]  /*1b630*/  @P1 STG.E [R2.64], R14 ;  /* 0x0000000e02001986 */ /* 0x0005e8000c101908 */
[----:B-1----:R-:W3:Y:S04]  /*1b640*/  LDL.LU R10, [R1+0x4f0] ;  /* 0x0004f000010a7983 */ /* 0x002ee80000300800 */
[----:B------:R1:W-:Y:S01]  /*1b650*/  @P5 STG.E [R4.64], R15 ;  /* 0x0000000f04005986 */ /* 0x0003e2000c101908 */
[----:B--2---:R-:W-:-:S03]  /*1b660*/  ISETP.LT.AND P5, PT, R16, c[0x0][0x17c], !P0 ;  /* 0x00005f0010007a0c */ /* 0x004fc600047a1270 */
[----:B------:R-:W2:Y:S04]  /*1b670*/  LDL.LU R16, [R1+0x4ec] ;  /* 0x0004ec0001107983 */ /* 0x000ea80000300800 */
[----:B------:R-:W2:Y:S01]  /*1b680*/  LDL.LU R14, [R1+0x4e8] ;  /* 0x0004e800010e7983 */ /* 0x000ea20000300800 */
[----:B------:R-:W-:-:S04]  /*1b690*/  IADD3 R7, R17, c[0x0][0x198], RZ ;  /* 0x0000660011077a10 */ /* 0x000fc80007ffe0ff */
[C---:B------:R-:W-:Y:S02]  /*1b6a0*/  LEA R6, P6, R7.reuse, R0, 0x2 ;  /* 0x0000000007067211 */ /* 0x040fe400078c10ff */
[C---:B------:R-:W-:Y:S02]  /*1b6b0*/  IADD3 R13, R7.reuse, c[0x0][0x198], RZ ;  /* 0x00006600070d7a10 */ /* 0x040fe40007ffe0ff */
[----:B------:R-:W-:Y:S02]  /*1b6c0*/  LEA.HI.X.SX32 R7, R7, R54, 0x2, P6 ;  /* 0x0000003607077211 */ /* 0x000fe400030f16ff */
[C---:B------:R-:W-:Y:S02]  /*1b6d0*/  LEA R8, P6, R13.reuse, R0, 0x2 ;  /* 0x000000000d087211 */ /* 0x040fe400078c10ff */
[C---:B------:R-:W-:Y:S02]  /*1b6e0*/  IADD3 R11, R13.reuse, c[0x0][0x198], RZ ;  /* 0x000066000d0b7a10 */ /* 0x040fe40007ffe0ff */
[----:B------:R-:W-:-:S02]  /*1b6f0*/  LEA.HI.X.SX32 R9, R13, R54, 0x2, P6 ;  /* 0x000000360d097211 */ /* 0x000fc400030f16ff */
[----:B------:R-:W-:Y:S02]  /*1b700*/  ISETP.LT.AND P3, PT, R36, c[0x0][0x17c], !P0 ;  /* 0x00005f0024007a0c */ /* 0x000fe40004761270 */
[C---:B------:R-:W-:Y:S02]  /*1b710*/  LEA R2, P6, R11.reuse, R0, 0x2 ;  /* 0x000000000b027211 */ /* 0x040fe400078c10ff */
[----:B------:R-:W-:Y:S02]  /*1b720*/  ISETP.LT.AND P2, PT, R28, c[0x0][0x17c], !P0 ;  /* 0x00005f001c007a0c */ /* 0x000fe40004741270 */
[----:B------:R-:W-:Y:S02]  /*1b730*/  IADD3 R13, R11, c[0x0][0x198], RZ ;  /* 0x000066000b0d7a10 */ /* 0x000fe40007ffe0ff */
[----:B------:R-:W-:Y:S02]  /*1b740*/  ISETP.LT.AND P1, PT, R25, c[0x0][0x17c], !P0 ;  /* 0x00005f0019007a0c */ /* 0x000fe40004721270 */
[----:B------:R-:W-:-:S02]  /*1b750*/  LEA.HI.X.SX32 R3, R11, R54, 0x2, P6 ;  /* 0x000000360b037211 */ /* 0x000fc400030f16ff */
[C---:B------:R-:W-:Y:S02]  /*1b760*/  IADD3 R11, R13.reuse, c[0x0][0x198], RZ ;  /* 0x000066000d0b7a10 */ /* 0x040fe40007ffe0ff */
[----:B-1----:R-:W-:Y:S02]  /*1b770*/  LEA R4, P6, R13, R0, 0x2 ;  /* 0x000000000d047211 */ /* 0x002fe400078c10ff */
[----:B------:R-:W-:Y:S02]  /*1b780*/  IADD3 R15, R11, c[0x0][0x198], RZ ;  /* 0x000066000b0f7a10 */ /* 0x000fe40007ffe0ff */
[----:B------:R-:W-:Y:S01]  /*1b790*/  LEA.HI.X.SX32 R5, R13, R54, 0x2, P6 ;  /* 0x000000360d057211 */ /* 0x000fe200030f16ff */
[----:B------:R-:W-:Y:S01]  /*1b7a0*/  @P4 STG.E [R6.64], R18 ;  /* 0x0000001206004986 */ /* 0x000fe2000c101908 */
[----:B------:R-:W-:-:S03]  /*1b7b0*/  IADD3 R13, R15, c[0x0][0x198], RZ ;  /* 0x000066000f0d7a10 */ /* 0x000fc60007ffe0ff */
[----:B------:R1:W-:Y:S01]  /*1b7c0*/  @P3 STG.E [R8.64], R19 ;  /* 0x0000001308003986 */ /* 0x0003e2000c101908 */
[----:B------:R-:W-:-:S03]  /*1b7d0*/  IADD3 R17, R13, c[0x0][0x198], RZ ;  /* 0x000066000d117a10 */ /* 0x000fc60007ffe0ff */
[----:B------:R4:W-:Y:S04]  /*1b7e0*/  @P2 STG.E [R2.64], R22 ;  /* 0x0000001602002986 */ /* 0x0009e8000c101908 */
[----:B------:R3:W-:Y:S01]  /*1b7f0*/  @P1 STG.E [R4.64], R23 ;  /* 0x0000001704001986 */ /* 0x0007e2000c101908 */
[-C--:B-1----:R-:W-:Y:S02]  /*1b800*/  LEA R8, P1, R15, R0.reuse, 0x2 ;  /* 0x000000000f087211 */ /* 0x082fe400078210ff */
[----:B------:R-:W-:Y:S02]  /*1b810*/  LEA R6, P6, R11, R0, 0x2 ;  /* 0x000000000b067211 */ /* 0x000fe400078c10ff */
[----:B------:R-:W-:Y:S02]  /*1b820*/  LEA.HI.X.SX32 R9, R15, R54, 0x2, P1 ;  /* 0x000000360f097211 */ /* 0x000fe400008f16ff */
[----:B----4-:R-:W-:-:S02]  /*1b830*/  LEA R2, P1, R17, R0, 0x2 ;  /* 0x0000000011027211 */ /* 0x010fc400078210ff */
[----:B------:R-:W-:Y:S02]  /*1b840*/  ISETP.LT.AND P4, PT, R24, c[0x0][0x17c], !P0 ;  /* 0x00005f0018007a0c */ /* 0x000fe40004781270 */
[----:B---3--:R-:W-:Y:S02]  /*1b850*/  ISETP.LT.AND P3, PT, R20, c[0x0][0x17c], !P0 ;  /* 0x00005f0014007a0c */ /* 0x008fe40004761270 */
[----:B------:R-:W-:Y:S02]  /*1b860*/  ISETP.LT.AND P2, PT, R10, c[0x0][0x17c], !P0 ;  /* 0x00005f000a007a0c */ /* 0x000fe40004741270 */
[----:B------:R-:W-:Y:S02]  /*1b870*/  LEA.HI.X.SX32 R7, R11, R54, 0x2, P6 ;  /* 0x000000360b077211 */ /* 0x000fe400030f16ff */
[----:B------:R-:W-:Y:S02]  /*1b880*/  LEA R10, P6, R13, R0, 0x2 ;  /* 0x000000000d0a7211 */ /* 0x000fe400078c10ff */
[----:B------:R-:W-:-:S02]  /*1b890*/  LEA.HI.X.SX32 R3, R17, R54, 0x2, P1 ;  /* 0x0000003611037211 */ /* 0x000fc400008f16ff */
[----:B------:R-:W-:Y:S02]  /*1b8a0*/  IADD3 R19, R17, c[0x0][0x198], RZ ;  /* 0x0000660011137a10 */ /* 0x000fe40007ffe0ff */
[----:B------:R-:W-:Y:S02]  /*1b8b0*/  LEA.HI.X.SX32 R11, R13, R54, 0x2, P6 ;  /* 0x000000360d0b7211 */ /* 0x000fe400030f16ff */
[C---:B------:R-:W-:Y:S01]  /*1b8c0*/  LEA R12, P6, R19.reuse, R0, 0x2 ;  /* 0x00000000130c7211 */ /* 0x040fe200078c10ff */
[----:B------:R1:W-:Y:S01]  /*1b8d0*/  @P5 STG.E [R6.64], R26 ;  /* 0x0000001a06005986 */ /* 0x0003e2000c101908 */
[C---:B------:R-:W-:Y:S02]  /*1b8e0*/  IADD3 R15, R19.reuse, c[0x0][0x198], RZ ;  /* 0x00006600130f7a10 */ /* 0x040fe40007ffe0ff */
[----:B------:R-:W-:Y:S01]  /*1b8f0*/  LEA.HI.X.SX32 R13, R19, R54, 0x2, P6 ;  /* 0x00000036130d7211 */ /* 0x000fe200030f16ff */
[----:B------:R1:W-:Y:S01]  /*1b900*/  @P4 STG.E [R8.64], R27 ;  /* 0x0000001b08004986 */ /* 0x0003e2000c101908 */
[----:B------:R-:W-:-:S03]  /*1b910*/  LEA R4, P6, R15, R0, 0x2 ;  /* 0x000000000f047211 */ /* 0x000fc600078c10ff */
[----:B------:R1:W-:Y:S04]  /*1b920*/  @P3 STG.E [R10.64], R30 ;  /* 0x0000001e0a003986 */ /* 0x0003e8000c101908 */
[----:B------:R1:W-:Y:S01]  /*1b930*/  @P2 STG.E [R2.64], R31 ;  /* 0x0000001f02002986 */ /* 0x0003e2000c101908 */
[----:B------:R-:W-:Y:S02]  /*1b940*/  LEA.HI.X.SX32 R5, R15, R54, 0x2, P6 ;  /* 0x000000360f057211 */ /* 0x000fe400030f16ff */
[----:B--2---:R-:W-:Y:S02]  /*1b950*/  ISETP.LT.AND P1, PT, R16, c[0x0][0x17c], !P0 ;  /* 0x00005f0010007a0c */ /* 0x004fe40004721270 */
[----:B------:R-:W-:-:S11]  /*1b960*/  ISETP.LT.AND P0, PT, R14, c[0x0][0x17c], !P0 ;  /* 0x00005f000e007a0c */ /* 0x000fd60004701270 */
[----:B------:R1:W-:Y:S02]  /*1b970*/  @P1 STG.E [R12.64], R34 ;  /* 0x000000220c001986 */ /* 0x0003e4000c101908 */
[----:B------:R-:W-:Y:S05]  /*1b980*/  @!P0 EXIT ;  /* 0x000000000000894d */ /* 0x000fea0003800000 */
[----:B------:R-:W-:Y:S01]  /*1b990*/  STG.E [R4.64], R35 ;  /* 0x0000002304007986 */ /* 0x000fe2000c101908 */
[----:B------:R-:W-:Y:S05]  /*1b9a0*/  EXIT ;  /* 0x000000000000794d */ /* 0x000fea0003800000 */
.L_x_2:
[----:B------:R-:W-:-:S00]  /*1b9b0*/  BRA `(.L_x_2) ;  /* 0xfffffff000007947 */ /* 0x000fc0000383ffff */
[----:B------:R-:W-:-:S00]  /*1b9c0*/  NOP ;  /* 0x0000000000007918 */ /* 0x000fc00000000000 */
        /* <DEDUP_REMOVED lines=11> */
.L_x_3:


//--------------------- .nv.shared.matmul_kernel  --------------------------
	.section	.nv.shared.matmul_kernel,"aw",@nobits
	.sectionflags	@""
	.align	16
